	.target	sm_80

	.elftype	@"ET_EXEC"


//--------------------- .note.nv.tkinfo           --------------------------
	.section	.note.nv.tkinfo,"",@"SHT_NOTE"
	.sectionflags	@"SHF_NOTE_NV_TKINFO"
	.tkinfo
        /*0018*/ 	.word	0x00000002
        /*0030*/ 	.string	""
        /*0030*/ 	.string	"ptxas"
        /*0030*/ 	.string	"Cuda compilation tools, release 13.0, V13.0.88"
        /*0030*/ 	.string	"Build cuda_13.0.r13.0/compiler.36424714_0"
        /*0030*/ 	.string	"-arch sm_80 -m 64 "



//--------------------- .note.nv.cuinfo           --------------------------
	.section	.note.nv.cuinfo,"",@"SHT_NOTE"
	.sectionflags	@"SHF_NOTE_NV_CUINFO"
        /*0018*/ 	.short	0x0002
        /*001a*/ 	.short	0x0050
        /*001c*/ 	.short	0x0082
	.zero		2


//--------------------- .nv.info                  --------------------------
	.section	.nv.info,"",@"SHT_CUDA_INFO"
	.align	4


	//----- nvinfo : EIATTR_REGCOUNT
	.align		4
        /*0000*/ 	.byte	0x04, 0x2f
        /*0002*/ 	.short	(.L_12 - .L_11)
	.align		4
.L_11:
        /*0004*/ 	.word	index@(_ZN7cutlass13device_kernelIN5flash22FlashAttnBwdPreprocessIN4cute5tupleIJNS3_1CILi64EEENS5_ILi256EEEEEENS_10bfloat16_tEfNS_4arch4Sm80ELb1ELb1EEEEEvNT_6ParamsE)
        /*0008*/ 	.word	0x00000079


	//----- nvinfo : EIATTR_FRAME_SIZE
	.align		4
.L_12:
        /*000c*/ 	.byte	0x04, 0x11
        /*000e*/ 	.short	(.L_14 - .L_13)
	.align		4
.L_13:
        /*0010*/ 	.word	index@(_ZN7cutlass13device_kernelIN5flash22FlashAttnBwdPreprocessIN4cute5tupleIJNS3_1CILi64EEENS5_ILi256EEEEEENS_10bfloat16_tEfNS_4arch4Sm80ELb1ELb1EEEEEvNT_6ParamsE)
        /*0014*/ 	.word	0x00000000


	//----- nvinfo : EIATTR_REGCOUNT
	.align		4
.L_14:
        /*0018*/ 	.byte	0x04, 0x2f
        /*001a*/ 	.short	(.L_16 - .L_15)
	.align		4
.L_15:
        /*001c*/ 	.word	index@(_ZN7cutlass13device_kernelIN5flash19enable_sm80_to_sm89INS1_16FlashAttnBwdSm80INS1_25CollectiveMainloopBwdSm80ILi1ELi1EN4cute5tupleIJNS5_1CILi64EEES8_NS7_ILi256EEEEEENS_10bfloat16_tEfNS_4arch4Sm80ELb1ELb0ELb0ELb1ELb0ELb0ELb0ELb0ELi2ELi4ELi2ELi2ELb0EEENS1_24CollectiveEpilogueBwdGQAISA_fSD_Li256ELb1ELb0EEENS1_25SingleTileBwdLPTSchedulerILb1ELi64ELb0EEEEEEEEEvNT_6ParamsE)
        /*0020*/ 	.word	0x000000ff


	//----- nvinfo : EIATTR_FRAME_SIZE
	.align		4
.L_16:
        /*0024*/ 	.byte	0x04, 0x11
        /*0026*/ 	.short	(.L_18 - .L_17)
	.align		4
.L_17:
        /*0028*/ 	.word	index@(_ZN7cutlass13device_kernelIN5flash19enable_sm80_to_sm89INS1_16FlashAttnBwdSm80INS1_25CollectiveMainloopBwdSm80ILi1ELi1EN4cute5tupleIJNS5_1CILi64EEES8_NS7_ILi256EEEEEENS_10bfloat16_tEfNS_4arch4Sm80ELb1ELb0ELb0ELb1ELb0ELb0ELb0ELb0ELi2ELi4ELi2ELi2ELb0EEENS1_24CollectiveEpilogueBwdGQAISA_fSD_Li256ELb1ELb0EEENS1_25SingleTileBwdLPTSchedulerILb1ELi64ELb0EEEEEEEEEvNT_6ParamsE)
        /*002c*/ 	.word	0x00000038


	//----- nvinfo : EIATTR_REGCOUNT
	.align		4
.L_18:
        /*0030*/ 	.byte	0x04, 0x2f
        /*0032*/ 	.short	(.L_20 - .L_19)
	.align		4
.L_19:
        /*0034*/ 	.word	index@(_ZN7cutlass13device_kernelIN5flash32FlashAttnBwdPostprocessConvertdQIN4cute5tupleIJNS3_1CILi64EEENS5_ILi256EEEEEENS_10bfloat16_tEfNS_4arch4Sm80ELi256ENS3_8TiledMMAINS3_8MMA_AtomIJNS3_30SM80_16x8x16_F32BF16BF16F32_TNEEEENS3_6LayoutINS4_IJNS5_ILi2EEENS5_ILi4EEENS5_ILi1EEEEEENS4_IJSJ_SH_NS5_ILi0EEEEEEEENS4_IJNS5_ILi32EEES6_NS5_ILi16EEEEEEEELb0EEEEEvNT_6ParamsE)
        /*0038*/ 	.word	0x00000056


	//----- nvinfo : EIATTR_FRAME_SIZE
	.align		4
.L_20:
        /*003c*/ 	.byte	0x04, 0x11
        /*003e*/ 	.short	(.L_22 - .L_21)
	.align		4
.L_21:
        /*0040*/ 	.word	index@(_ZN7cutlass13device_kernelIN5flash32FlashAttnBwdPostprocessConvertdQIN4cute5tupleIJNS3_1CILi64EEENS5_ILi256EEEEEENS_10bfloat16_tEfNS_4arch4Sm80ELi256ENS3_8TiledMMAINS3_8MMA_AtomIJNS3_30SM80_16x8x16_F32BF16BF16F32_TNEEEENS3_6LayoutINS4_IJNS5_ILi2EEENS5_ILi4EEENS5_ILi1EEEEEENS4_IJSJ_SH_NS5_ILi0EEEEEEEENS4_IJNS5_ILi32EEES6_NS5_ILi16EEEEEEEELb0EEEEEvNT_6ParamsE)
        /*0044*/ 	.word	0x00000000


	//----- nvinfo : EIATTR_REGCOUNT
	.align		4
.L_22:
        /*0048*/ 	.byte	0x04, 0x2f
        /*004a*/ 	.short	(.L_24 - .L_23)
	.align		4
.L_23:
        /*004c*/ 	.word	index@(_ZN7cutlass13device_kernelIN5flash19enable_sm80_to_sm89INS1_16FlashAttnBwdSm80INS1_25CollectiveMainloopBwdSm80ILi1ELi1EN4cute5tupleIJNS5_1CILi64EEES8_NS7_ILi256EEEEEENS_10bfloat16_tEfNS_4arch4Sm80ELb1ELb0ELb0ELb1ELb0ELb0ELb0ELb0ELi2ELi4ELi2ELi2ELb0EEENS1_21CollectiveEpilogueBwdISA_SB_SD_Li256ELb1ELb0ELi4EEENS1_25SingleTileBwdLPTSchedulerILb1ELi64ELb0EEEEEEEEEvNT_6ParamsE)
        /*0050*/ 	.word	0x000000ff


	//----- nvinfo : EIATTR_FRAME_SIZE
	.align		4
.L_24:
        /*0054*/ 	.byte	0x04, 0x11
        /*0056*/ 	.short	(.L_26 - .L_25)
	.align		4
.L_25:
        /*0058*/ 	.word	index@(_ZN7cutlass13device_kernelIN5flash19enable_sm80_to_sm89INS1_16FlashAttnBwdSm80INS1_25CollectiveMainloopBwdSm80ILi1ELi1EN4cute5tupleIJNS5_1CILi64EEES8_NS7_ILi256EEEEEENS_10bfloat16_tEfNS_4arch4Sm80ELb1ELb0ELb0ELb1ELb0ELb0ELb0ELb0ELi2ELi4ELi2ELi2ELb0EEENS1_21CollectiveEpilogueBwdISA_SB_SD_Li256ELb1ELb0ELi4EEENS1_25SingleTileBwdLPTSchedulerILb1ELi64ELb0EEEEEEEEEvNT_6ParamsE)
        /*005c*/ 	.word	0x00000038


	//----- nvinfo : EIATTR_REGCOUNT
	.align		4
.L_26:
        /*0060*/ 	.byte	0x04, 0x2f
        /*0062*/ 	.short	(.L_28 - .L_27)
	.align		4
.L_27:
        /*0064*/ 	.word	index@(_ZN7cutlass13device_kernelIN5flash22FlashAttnBwdPreprocessIN4cute5tupleIJNS3_1CILi64EEENS5_ILi256EEEEEENS_10bfloat16_tEfNS_4arch4Sm80ELb1ELb0EEEEEvNT_6ParamsE)
        /*0068*/ 	.word	0x00000077


	//----- nvinfo : EIATTR_FRAME_SIZE
	.align		4
.L_28:
        /*006c*/ 	.byte	0x04, 0x11
        /*006e*/ 	.short	(.L_30 - .L_29)
	.align		4
.L_29:
        /*0070*/ 	.word	index@(_ZN7cutlass13device_kernelIN5flash22FlashAttnBwdPreprocessIN4cute5tupleIJNS3_1CILi64EEENS5_ILi256EEEEEENS_10bfloat16_tEfNS_4arch4Sm80ELb1ELb0EEEEEvNT_6ParamsE)
        /*0074*/ 	.word	0x00000000


	//----- nvinfo : EIATTR_REGCOUNT
	.align		4
.L_30:
        /*0078*/ 	.byte	0x04, 0x2f
        /*007a*/ 	.short	(.L_32 - .L_31)
	.align		4
.L_31:
        /*007c*/ 	.word	index@(_ZN7cutlass13device_kernelIN5flash19enable_sm80_to_sm89INS1_16FlashAttnBwdSm80INS1_25CollectiveMainloopBwdSm80ILi1ELi1EN4cute5tupleIJNS5_1CILi64EEES8_NS7_ILi256EEEEEENS_10bfloat16_tEfNS_4arch4Sm80ELb1ELb0ELb0ELb0ELb0ELb0ELb0ELb0ELi2ELi4ELi2ELi2ELb0EEENS1_24CollectiveEpilogueBwdGQAISA_fSD_Li256ELb0ELb0EEENS1_25SingleTileBwdLPTSchedulerILb0ELi64ELb0EEEEEEEEEvNT_6ParamsE)
        /*0080*/ 	.word	0x000000ff


	//----- nvinfo : EIATTR_FRAME_SIZE
	.align		4
.L_32:
        /*0084*/ 	.byte	0x04, 0x11
        /*0086*/ 	.short	(.L_34 - .L_33)
	.align		4
.L_33:
        /*0088*/ 	.word	index@(_ZN7cutlass13device_kernelIN5flash19enable_sm80_to_sm89INS1_16FlashAttnBwdSm80INS1_25CollectiveMainloopBwdSm80ILi1ELi1EN4cute5tupleIJNS5_1CILi64EEES8_NS7_ILi256EEEEEENS_10bfloat16_tEfNS_4arch4Sm80ELb1ELb0ELb0ELb0ELb0ELb0ELb0ELb0ELi2ELi4ELi2ELi2ELb0EEENS1_24CollectiveEpilogueBwdGQAISA_fSD_Li256ELb0ELb0EEENS1_25SingleTileBwdLPTSchedulerILb0ELi64ELb0EEEEEEEEEvNT_6ParamsE)
        /*008c*/ 	.word	0x00000040


	//----- nvinfo : EIATTR_REGCOUNT
	.align		4
.L_34:
        /*0090*/ 	.byte	0x04, 0x2f
        /*0092*/ 	.short	(.L_36 - .L_35)
	.align		4
.L_35:
        /*0094*/ 	.word	index@(_ZN7cutlass13device_kernelIN5flash19enable_sm80_to_sm89INS1_16FlashAttnBwdSm80INS1_25CollectiveMainloopBwdSm80ILi1ELi1EN4cute5tupleIJNS5_1CILi64EEES8_NS7_ILi256EEEEEENS_10bfloat16_tEfNS_4arch4Sm80ELb1ELb0ELb0ELb0ELb0ELb0ELb0ELb0ELi2ELi4ELi2ELi2ELb0EEENS1_21CollectiveEpilogueBwdISA_SB_SD_Li256ELb0ELb0ELi4EEENS1_25SingleTileBwdLPTSchedulerILb0ELi64ELb0EEEEEEEEEvNT_6ParamsE)
        /*0098*/ 	.word	0x000000ff


	//----- nvinfo : EIATTR_FRAME_SIZE
	.align		4
.L_36:
        /*009c*/ 	.byte	0x04, 0x11
        /*009e*/ 	.short	(.L_38 - .L_37)
	.align		4
.L_37:
        /*00a0*/ 	.word	index@(_ZN7cutlass13device_kernelIN5flash19enable_sm80_to_sm89INS1_16FlashAttnBwdSm80INS1_25CollectiveMainloopBwdSm80ILi1ELi1EN4cute5tupleIJNS5_1CILi64EEES8_NS7_ILi256EEEEEENS_10bfloat16_tEfNS_4arch4Sm80ELb1ELb0ELb0ELb0ELb0ELb0ELb0ELb0ELi2ELi4ELi2ELi2ELb0EEENS1_21CollectiveEpilogueBwdISA_SB_SD_Li256ELb0ELb0ELi4EEENS1_25SingleTileBwdLPTSchedulerILb0ELi64ELb0EEEEEEEEEvNT_6ParamsE)
        /*00a4*/ 	.word	0x00000048


	//----- nvinfo : EIATTR_REGCOUNT
	.align		4
.L_38:
        /*00a8*/ 	.byte	0x04, 0x2f
        /*00aa*/ 	.short	(.L_40 - .L_39)
	.align		4
.L_39:
        /*00ac*/ 	.word	index@(_ZN7cutlass13device_kernelIN5flash19enable_sm80_to_sm89INS1_16FlashAttnBwdSm80INS1_25CollectiveMainloopBwdSm80ILi1ELi1EN4cute5tupleIJNS5_1CILi64EEES8_NS7_ILi256EEEEEENS_10bfloat16_tEfNS_4arch4Sm80ELb0ELb1ELb0ELb1ELb0ELb0ELb0ELb0ELi2ELi4ELi2ELi2ELb0EEENS1_24CollectiveEpilogueBwdGQAISA_fSD_Li256ELb1ELb0EEENS1_19SingleTileSchedulerILb1ELb0ELb0ELi64EEEEEEEEEvNT_6ParamsE)
        /*00b0*/ 	.word	0x000000ff


	//----- nvinfo : EIATTR_FRAME_SIZE
	.align		4
.L_40:
        /*00b4*/ 	.byte	0x04, 0x11
        /*00b6*/ 	.short	(.L_42 - .L_41)
	.align		4
.L_41:
        /*00b8*/ 	.word	index@(_ZN7cutlass13device_kernelIN5flash19enable_sm80_to_sm89INS1_16FlashAttnBwdSm80INS1_25CollectiveMainloopBwdSm80ILi1ELi1EN4cute5tupleIJNS5_1CILi64EEES8_NS7_ILi256EEEEEENS_10bfloat16_tEfNS_4arch4Sm80ELb0ELb1ELb0ELb1ELb0ELb0ELb0ELb0ELi2ELi4ELi2ELi2ELb0EEENS1_24CollectiveEpilogueBwdGQAISA_fSD_Li256ELb1ELb0EEENS1_19SingleTileSchedulerILb1ELb0ELb0ELi64EEEEEEEEEvNT_6ParamsE)
        /*00bc*/ 	.word	0x00000040


	//----- nvinfo : EIATTR_REGCOUNT
	.align		4
.L_42:
        /*00c0*/ 	.byte	0x04, 0x2f
        /*00c2*/ 	.short	(.L_44 - .L_43)
	.align		4
.L_43:
        /*00c4*/ 	.word	index@(_ZN7cutlass13device_kernelIN5flash19enable_sm80_to_sm89INS1_16FlashAttnBwdSm80INS1_25CollectiveMainloopBwdSm80ILi1ELi1EN4cute5tupleIJNS5_1CILi64EEES8_NS7_ILi256EEEEEENS_10bfloat16_tEfNS_4arch4Sm80ELb0ELb1ELb0ELb1ELb0ELb0ELb0ELb0ELi2ELi4ELi2ELi2ELb0EEENS1_21CollectiveEpilogueBwdISA_SB_SD_Li256ELb1ELb0ELi4EEENS1_19SingleTileSchedulerILb1ELb0ELb0ELi64EEEEEEEEEvNT_6ParamsE)
        /*00c8*/ 	.word	0x000000ff


	//----- nvinfo : EIATTR_FRAME_SIZE
	.align		4
.L_44:
        /*00cc*/ 	.byte	0x04, 0x11
        /*00ce*/ 	.short	(.L_46 - .L_45)
	.align		4
.L_45:
        /*00d0*/ 	.word	index@(_ZN7cutlass13device_kernelIN5flash19enable_sm80_to_sm89INS1_16FlashAttnBwdSm80INS1_25CollectiveMainloopBwdSm80ILi1ELi1EN4cute5tupleIJNS5_1CILi64EEES8_NS7_ILi256EEEEEENS_10bfloat16_tEfNS_4arch4Sm80ELb0ELb1ELb0ELb1ELb0ELb0ELb0ELb0ELi2ELi4ELi2ELi2ELb0EEENS1_21CollectiveEpilogueBwdISA_SB_SD_Li256ELb1ELb0ELi4EEENS1_19SingleTileSchedulerILb1ELb0ELb0ELi64EEEEEEEEEvNT_6ParamsE)
        /*00d4*/ 	.word	0x00000040


	//----- nvinfo : EIATTR_REGCOUNT
	.align		4
.L_46:
        /*00d8*/ 	.byte	0x04, 0x2f
        /*00da*/ 	.short	(.L_48 - .L_47)
	.align		4
.L_47:
        /*00dc*/ 	.word	index@(_ZN7cutlass13device_kernelIN5flash19enable_sm80_to_sm89INS1_16FlashAttnBwdSm80INS1_25CollectiveMainloopBwdSm80ILi1ELi1EN4cute5tupleIJNS5_1CILi64EEES8_NS7_ILi256EEEEEENS_10bfloat16_tEfNS_4arch4Sm80ELb0ELb1ELb0ELb0ELb0ELb0ELb0ELb0ELi2ELi4ELi2ELi2ELb0EEENS1_24CollectiveEpilogueBwdGQAISA_fSD_Li256ELb0ELb0EEENS1_19SingleTileSchedulerILb0ELb0ELb0ELi64EEEEEEEEEvNT_6ParamsE)
        /*00e0*/ 	.word	0x000000ff


	//----- nvinfo : EIATTR_FRAME_SIZE
	.align		4
.L_48:
        /*00e4*/ 	.byte	0x04, 0x11
        /*00e6*/ 	.short	(.L_50 - .L_49)
	.align		4
.L_49:
        /*00e8*/ 	.word	index@(_ZN7cutlass13device_kernelIN5flash19enable_sm80_to_sm89INS1_16FlashAttnBwdSm80INS1_25CollectiveMainloopBwdSm80ILi1ELi1EN4cute5tupleIJNS5_1CILi64EEES8_NS7_ILi256EEEEEENS_10bfloat16_tEfNS_4arch4Sm80ELb0ELb1ELb0ELb0ELb0ELb0ELb0ELb0ELi2ELi4ELi2ELi2ELb0EEENS1_24CollectiveEpilogueBwdGQAISA_fSD_Li256ELb0ELb0EEENS1_19SingleTileSchedulerILb0ELb0ELb0ELi64EEEEEEEEEvNT_6ParamsE)
        /*00ec*/ 	.word	0x00000038


	//----- nvinfo : EIATTR_REGCOUNT
	.align		4
.L_50:
        /*00f0*/ 	.byte	0x04, 0x2f
        /*00f2*/ 	.short	(.L_52 - .L_51)
	.align		4
.L_51:
        /*00f4*/ 	.word	index@(_ZN7cutlass13device_kernelIN5flash19enable_sm80_to_sm89INS1_16FlashAttnBwdSm80INS1_25CollectiveMainloopBwdSm80ILi1ELi1EN4cute5tupleIJNS5_1CILi64EEES8_NS7_ILi256EEEEEENS_10bfloat16_tEfNS_4arch4Sm80ELb0ELb1ELb0ELb0ELb0ELb0ELb0ELb0ELi2ELi4ELi2ELi2ELb0EEENS1_21CollectiveEpilogueBwdISA_SB_SD_Li256ELb0ELb0ELi4EEENS1_19SingleTileSchedulerILb0ELb0ELb0ELi64EEEEEEEEEvNT_6ParamsE)
        /*00f8*/ 	.word	0x000000ff


	//----- nvinfo : EIATTR_FRAME_SIZE
	.align		4
.L_52:
        /*00fc*/ 	.byte	0x04, 0x11
        /*00fe*/ 	.short	(.L_54 - .L_53)
	.align		4
.L_53:
        /*0100*/ 	.word	index@(_ZN7cutlass13device_kernelIN5flash19enable_sm80_to_sm89INS1_16FlashAttnBwdSm80INS1_25CollectiveMainloopBwdSm80ILi1ELi1EN4cute5tupleIJNS5_1CILi64EEES8_NS7_ILi256EEEEEENS_10bfloat16_tEfNS_4arch4Sm80ELb0ELb1ELb0ELb0ELb0ELb0ELb0ELb0ELi2ELi4ELi2ELi2ELb0EEENS1_21CollectiveEpilogueBwdISA_SB_SD_Li256ELb0ELb0ELi4EEENS1_19SingleTileSchedulerILb0ELb0ELb0ELi64EEEEEEEEEvNT_6ParamsE)
        /*0104*/ 	.word	0x00000038


	//----- nvinfo : EIATTR_REGCOUNT
	.align		4
.L_54:
        /*0108*/ 	.byte	0x04, 0x2f
        /*010a*/ 	.short	(.L_56 - .L_55)
	.align		4
.L_55:
        /*010c*/ 	.word	index@(_ZN7cutlass13device_kernelIN5flash19enable_sm80_to_sm89INS1_16FlashAttnBwdSm80INS1_25CollectiveMainloopBwdSm80ILi1ELi1EN4cute5tupleIJNS5_1CILi64EEES8_NS7_ILi256EEEEEENS_10bfloat16_tEfNS_4arch4Sm80ELb0ELb0ELb0ELb1ELb0ELb0ELb0ELb0ELi2ELi4ELi2ELi2ELb0EEENS1_24CollectiveEpilogueBwdGQAISA_fSD_Li256ELb1ELb0EEENS1_19SingleTileSchedulerILb1ELb0ELb0ELi64EEEEEEEEEvNT_6ParamsE)
        /*0110*/ 	.word	0x000000ff


	//----- nvinfo : EIATTR_FRAME_SIZE
	.align		4
.L_56:
        /*0114*/ 	.byte	0x04, 0x11
        /*0116*/ 	.short	(.L_58 - .L_57)
	.align		4
.L_57:
        /*0118*/ 	.word	index@(_ZN7cutlass13device_kernelIN5flash19enable_sm80_to_sm89INS1_16FlashAttnBwdSm80INS1_25CollectiveMainloopBwdSm80ILi1ELi1EN4cute5tupleIJNS5_1CILi64EEES8_NS7_ILi256EEEEEENS_10bfloat16_tEfNS_4arch4Sm80ELb0ELb0ELb0ELb1ELb0ELb0ELb0ELb0ELi2ELi4ELi2ELi2ELb0EEENS1_24CollectiveEpilogueBwdGQAISA_fSD_Li256ELb1ELb0EEENS1_19SingleTileSchedulerILb1ELb0ELb0ELi64EEEEEEEEEvNT_6ParamsE)
        /*011c*/ 	.word	0x00000038


	//----- nvinfo : EIATTR_REGCOUNT
	.align		4
.L_58:
        /*0120*/ 	.byte	0x04, 0x2f
        /*0122*/ 	.short	(.L_60 - .L_59)
	.align		4
.L_59:
        /*0124*/ 	.word	index@(_ZN7cutlass13device_kernelIN5flash19enable_sm80_to_sm89INS1_16FlashAttnBwdSm80INS1_25CollectiveMainloopBwdSm80ILi1ELi1EN4cute5tupleIJNS5_1CILi64EEES8_NS7_ILi256EEEEEENS_10bfloat16_tEfNS_4arch4Sm80ELb0ELb0ELb0ELb1ELb0ELb0ELb0ELb0ELi2ELi4ELi2ELi2ELb0EEENS1_21CollectiveEpilogueBwdISA_SB_SD_Li256ELb1ELb0ELi4EEENS1_19SingleTileSchedulerILb1ELb0ELb0ELi64EEEEEEEEEvNT_6ParamsE)
        /*0128*/ 	.word	0x000000ff


	//----- nvinfo : EIATTR_FRAME_SIZE
	.align		4
.L_60:
        /*012c*/ 	.byte	0x04, 0x11
        /*012e*/ 	.short	(.L_62 - .L_61)
	.align		4
.L_61:
        /*0130*/ 	.word	index@(_ZN7cutlass13device_kernelIN5flash19enable_sm80_to_sm89INS1_16FlashAttnBwdSm80INS1_25CollectiveMainloopBwdSm80ILi1ELi1EN4cute5tupleIJNS5_1CILi64EEES8_NS7_ILi256EEEEEENS_10bfloat16_tEfNS_4arch4Sm80ELb0ELb0ELb0ELb1ELb0ELb0ELb0ELb0ELi2ELi4ELi2ELi2ELb0EEENS1_21CollectiveEpilogueBwdISA_SB_SD_Li256ELb1ELb0ELi4EEENS1_19SingleTileSchedulerILb1ELb0ELb0ELi64EEEEEEEEEvNT_6ParamsE)
        /*0134*/ 	.word	0x00000038


	//----- nvinfo : EIATTR_REGCOUNT
	.align		4
.L_62:
        /*0138*/ 	.byte	0x04, 0x2f
        /*013a*/ 	.short	(.L_64 - .L_63)
	.align		4
.L_63:
        /*013c*/ 	.word	index@(_ZN7cutlass13device_kernelIN5flash19enable_sm80_to_sm89INS1_16FlashAttnBwdSm80INS1_25CollectiveMainloopBwdSm80ILi1ELi1EN4cute5tupleIJNS5_1CILi64EEES8_NS7_ILi256EEEEEENS_10bfloat16_tEfNS_4arch4Sm80ELb0ELb0ELb0ELb0ELb0ELb0ELb0ELb0ELi2ELi4ELi2ELi2ELb0EEENS1_24CollectiveEpilogueBwdGQAISA_fSD_Li256ELb0ELb0EEENS1_19SingleTileSchedulerILb0ELb0ELb0ELi64EEEEEEEEEvNT_6ParamsE)
        /*0140*/ 	.word	0x000000ff


	//----- nvinfo : EIATTR_FRAME_SIZE
	.align		4
.L_64:
        /*0144*/ 	.byte	0x04, 0x11
        /*0146*/ 	.short	(.L_66 - .L_65)
	.align		4
.L_65:
        /*0148*/ 	.word	index@(_ZN7cutlass13device_kernelIN5flash19enable_sm80_to_sm89INS1_16FlashAttnBwdSm80INS1_25CollectiveMainloopBwdSm80ILi1ELi1EN4cute5tupleIJNS5_1CILi64EEES8_NS7_ILi256EEEEEENS_10bfloat16_tEfNS_4arch4Sm80ELb0ELb0ELb0ELb0ELb0ELb0ELb0ELb0ELi2ELi4ELi2ELi2ELb0EEENS1_24CollectiveEpilogueBwdGQAISA_fSD_Li256ELb0ELb0EEENS1_19SingleTileSchedulerILb0ELb0ELb0ELi64EEEEEEEEEvNT_6ParamsE)
        /*014c*/ 	.word	0x00000038


	//----- nvinfo : EIATTR_REGCOUNT
	.align		4
.L_66:
        /*0150*/ 	.byte	0x04, 0x2f
        /*0152*/ 	.short	(.L_68 - .L_67)
	.align		4
.L_67:
        /*0154*/ 	.word	index@(_ZN7cutlass13device_kernelIN5flash19enable_sm80_to_sm89INS1_16FlashAttnBwdSm80INS1_25CollectiveMainloopBwdSm80ILi1ELi1EN4cute5tupleIJNS5_1CILi64EEES8_NS7_ILi256EEEEEENS_10bfloat16_tEfNS_4arch4Sm80ELb0ELb0ELb0ELb0ELb0ELb0ELb0ELb0ELi2ELi4ELi2ELi2ELb0EEENS1_21CollectiveEpilogueBwdISA_SB_SD_Li256ELb0ELb0ELi4EEENS1_19SingleTileSchedulerILb0ELb0ELb0ELi64EEEEEEEEEvNT_6ParamsE)
        /*0158*/ 	.word	0x000000ff


	//----- nvinfo : EIATTR_FRAME_SIZE
	.align		4
.L_68:
        /*015c*/ 	.byte	0x04, 0x11
        /*015e*/ 	.short	(.L_70 - .L_69)
	.align		4
.L_69:
        /*0160*/ 	.word	index@(_ZN7cutlass13device_kernelIN5flash19enable_sm80_to_sm89INS1_16FlashAttnBwdSm80INS1_25CollectiveMainloopBwdSm80ILi1ELi1EN4cute5tupleIJNS5_1CILi64EEES8_NS7_ILi256EEEEEENS_10bfloat16_tEfNS_4arch4Sm80ELb0ELb0ELb0ELb0ELb0ELb0ELb0ELb0ELi2ELi4ELi2ELi2ELb0EEENS1_21CollectiveEpilogueBwdISA_SB_SD_Li256ELb0ELb0ELi4EEENS1_19SingleTileSchedulerILb0ELb0ELb0ELi64EEEEEEEEEvNT_6ParamsE)
        /*0164*/ 	.word	0x00000018


	//----- nvinfo : EIATTR_REGCOUNT
	.align		4
.L_70:
        /*0168*/ 	.byte	0x04, 0x2f
        /*016a*/ 	.short	(.L_72 - .L_71)
	.align		4
.L_71:
        /*016c*/ 	.word	index@(_ZN7cutlass13device_kernelIN5flash22FlashAttnBwdPreprocessIN4cute5tupleIJNS3_1CILi32EEENS5_ILi256EEEEEENS_10bfloat16_tEfNS_4arch4Sm80ELb1ELb1EEEEEvNT_6ParamsE)
        /*0170*/ 	.word	0x00000040


	//----- nvinfo : EIATTR_FRAME_SIZE
	.align		4
.L_72:
        /*0174*/ 	.byte	0x04, 0x11
        /*0176*/ 	.short	(.L_74 - .L_73)
	.align		4
.L_73:
        /*0178*/ 	.word	index@(_ZN7cutlass13device_kernelIN5flash22FlashAttnBwdPreprocessIN4cute5tupleIJNS3_1CILi32EEENS5_ILi256EEEEEENS_10bfloat16_tEfNS_4arch4Sm80ELb1ELb1EEEEEvNT_6ParamsE)
        /*017c*/ 	.word	0x00000000


	//----- nvinfo : EIATTR_REGCOUNT
	.align		4
.L_74:
        /*0180*/ 	.byte	0x04, 0x2f
        /*0182*/ 	.short	(.L_76 - .L_75)
	.align		4
.L_75:
        /*0184*/ 	.word	index@(_ZN7cutlass13device_kernelIN5flash19enable_sm80_to_sm89INS1_16FlashAttnBwdSm80INS1_25CollectiveMainloopBwdSm80ILi1ELi1EN4cute5tupleIJNS5_1CILi32EEENS7_ILi64EEENS7_ILi256EEEEEENS_10bfloat16_tEfNS_4arch4Sm80ELb1ELb0ELb0ELb1ELb0ELb0ELb0ELb0ELi2ELi2ELi2ELi1ELb1EEENS1_24CollectiveEpilogueBwdGQAISB_fSE_Li256ELb1ELb0EEENS1_25SingleTileBwdLPTSchedulerILb1ELi64ELb0EEEEEEEEEvNT_6ParamsE)
        /*0188*/ 	.word	0x000000ff


	//----- nvinfo : EIATTR_FRAME_SIZE
	.align		4
.L_76:
        /*018c*/ 	.byte	0x04, 0x11
        /*018e*/ 	.short	(.L_78 - .L_77)
	.align		4
.L_77:
        /*0190*/ 	.word	index@(_ZN7cutlass13device_kernelIN5flash19enable_sm80_to_sm89INS1_16FlashAttnBwdSm80INS1_25CollectiveMainloopBwdSm80ILi1ELi1EN4cute5tupleIJNS5_1CILi32EEENS7_ILi64EEENS7_ILi256EEEEEENS_10bfloat16_tEfNS_4arch4Sm80ELb1ELb0ELb0ELb1ELb0ELb0ELb0ELb0ELi2ELi2ELi2ELi1ELb1EEENS1_24CollectiveEpilogueBwdGQAISB_fSE_Li256ELb1ELb0EEENS1_25SingleTileBwdLPTSchedulerILb1ELi64ELb0EEEEEEEEEvNT_6ParamsE)
        /*0194*/ 	.word	0x000000d0


	//----- nvinfo : EIATTR_REGCOUNT
	.align		4
.L_78:
        /*0198*/ 	.byte	0x04, 0x2f
        /*019a*/ 	.short	(.L_80 - .L_79)
	.align		4
.L_79:
        /*019c*/ 	.word	index@(_ZN7cutlass13device_kernelIN5flash32FlashAttnBwdPostprocessConvertdQIN4cute5tupleIJNS3_1CILi32EEENS5_ILi256EEEEEENS_10bfloat16_tEfNS_4arch4Sm80ELi256ENS3_8TiledMMAINS3_8MMA_AtomIJNS3_30SM80_16x8x16_F32BF16BF16F32_TNEEEENS3_6LayoutINS4_IJNS5_ILi1EEENS5_ILi8EEESH_EEENS4_IJNS5_ILi0EEESH_SK_EEEEENS4_IJNS5_ILi16EEENS5_ILi128EEESN_EEEEELb0EEEEEvNT_6ParamsE)
        /*01a0*/ 	.word	0x00000033


	//----- nvinfo : EIATTR_FRAME_SIZE
	.align		4
.L_80:
        /*01a4*/ 	.byte	0x04, 0x11
        /*01a6*/ 	.short	(.L_82 - .L_81)
	.align		4
.L_81:
        /*01a8*/ 	.word	index@(_ZN7cutlass13device_kernelIN5flash32FlashAttnBwdPostprocessConvertdQIN4cute5tupleIJNS3_1CILi32EEENS5_ILi256EEEEEENS_10bfloat16_tEfNS_4arch4Sm80ELi256ENS3_8TiledMMAINS3_8MMA_AtomIJNS3_30SM80_16x8x16_F32BF16BF16F32_TNEEEENS3_6LayoutINS4_IJNS5_ILi1EEENS5_ILi8EEESH_EEENS4_IJNS5_ILi0EEESH_SK_EEEEENS4_IJNS5_ILi16EEENS5_ILi128EEESN_EEEEELb0EEEEEvNT_6ParamsE)
        /*01ac*/ 	.word	0x00000000


	//----- nvinfo : EIATTR_REGCOUNT
	.align		4
.L_82:
        /*01b0*/ 	.byte	0x04, 0x2f
        /*01b2*/ 	.short	(.L_84 - .L_83)
	.align		4
.L_83:
        /*01b4*/ 	.word	index@(_ZN7cutlass13device_kernelIN5flash19enable_sm80_to_sm89INS1_16FlashAttnBwdSm80INS1_25CollectiveMainloopBwdSm80ILi1ELi1EN4cute5tupleIJNS5_1CILi32EEENS7_ILi64EEENS7_ILi256EEEEEENS_10bfloat16_tEfNS_4arch4Sm80ELb1ELb0ELb0ELb1ELb0ELb0ELb0ELb0ELi2ELi2ELi2ELi1ELb1EEENS1_21CollectiveEpilogueBwdISB_SC_SE_Li256ELb1ELb0ELi4EEENS1_25SingleTileBwdLPTSchedulerILb1ELi64ELb0EEEEEEEEEvNT_6ParamsE)
        /*01b8*/ 	.word	0x000000ff


	//----- nvinfo : EIATTR_FRAME_SIZE
	.align		4
.L_84:
        /*01bc*/ 	.byte	0x04, 0x11
        /*01be*/ 	.short	(.L_86 - .L_85)
	.align		4
.L_85:
        /*01c0*/ 	.word	index@(_ZN7cutlass13device_kernelIN5flash19enable_sm80_to_sm89INS1_16FlashAttnBwdSm80INS1_25CollectiveMainloopBwdSm80ILi1ELi1EN4cute5tupleIJNS5_1CILi32EEENS7_ILi64EEENS7_ILi256EEEEEENS_10bfloat16_tEfNS_4arch4Sm80ELb1ELb0ELb0ELb1ELb0ELb0ELb0ELb0ELi2ELi2ELi2ELi1ELb1EEENS1_21CollectiveEpilogueBwdISB_SC_SE_Li256ELb1ELb0ELi4EEENS1_25SingleTileBwdLPTSchedulerILb1ELi64ELb0EEEEEEEEEvNT_6ParamsE)
        /*01c4*/ 	.word	0x000000c8


	//----- nvinfo : EIATTR_REGCOUNT
	.align		4
.L_86:
        /*01c8*/ 	.byte	0x04, 0x2f
        /*01ca*/ 	.short	(.L_88 - .L_87)
	.align		4
.L_87:
        /*01cc*/ 	.word	index@(_ZN7cutlass13device_kernelIN5flash22FlashAttnBwdPreprocessIN4cute5tupleIJNS3_1CILi32EEENS5_ILi256EEEEEENS_10bfloat16_tEfNS_4arch4Sm80ELb1ELb0EEEEEvNT_6ParamsE)
        /*01d0*/ 	.word	0x0000003d


	//----- nvinfo : EIATTR_FRAME_SIZE
	.align		4
.L_88:
        /*01d4*/ 	.byte	0x04, 0x11
        /*01d6*/ 	.short	(.L_90 - .L_89)
	.align		4
.L_89:
        /*01d8*/ 	.word	index@(_ZN7cutlass13device_kernelIN5flash22FlashAttnBwdPreprocessIN4cute5tupleIJNS3_1CILi32EEENS5_ILi256EEEEEENS_10bfloat16_tEfNS_4arch4Sm80ELb1ELb0EEEEEvNT_6ParamsE)
        /*01dc*/ 	.word	0x00000000


	//----- nvinfo : EIATTR_REGCOUNT
	.align		4
.L_90:
        /*01e0*/ 	.byte	0x04, 0x2f
        /*01e2*/ 	.short	(.L_92 - .L_91)
	.align		4
.L_91:
        /*01e4*/ 	.word	index@(_ZN7cutlass13device_kernelIN5flash19enable_sm80_to_sm89INS1_16FlashAttnBwdSm80INS1_25CollectiveMainloopBwdSm80ILi1ELi1EN4cute5tupleIJNS5_1CILi32EEENS7_ILi64EEENS7_ILi256EEEEEENS_10bfloat16_tEfNS_4arch4Sm80ELb1ELb0ELb0ELb0ELb0ELb0ELb0ELb0ELi2ELi2ELi2ELi1ELb1EEENS1_24CollectiveEpilogueBwdGQAISB_fSE_Li256ELb0ELb0EEENS1_25SingleTileBwdLPTSchedulerILb0ELi64ELb0EEEEEEEEEvNT_6ParamsE)
        /*01e8*/ 	.word	0x000000ff


	//----- nvinfo : EIATTR_FRAME_SIZE
	.align		4
.L_92:
        /*01ec*/ 	.byte	0x04, 0x11
        /*01ee*/ 	.short	(.L_94 - .L_93)
	.align		4
.L_93:
        /*01f0*/ 	.word	index@(_ZN7cutlass13device_kernelIN5flash19enable_sm80_to_sm89INS1_16FlashAttnBwdSm80INS1_25CollectiveMainloopBwdSm80ILi1ELi1EN4cute5tupleIJNS5_1CILi32EEENS7_ILi64EEENS7_ILi256EEEEEENS_10bfloat16_tEfNS_4arch4Sm80ELb1ELb0ELb0ELb0ELb0ELb0ELb0ELb0ELi2ELi2ELi2ELi1ELb1EEENS1_24CollectiveEpilogueBwdGQAISB_fSE_Li256ELb0ELb0EEENS1_25SingleTileBwdLPTSchedulerILb0ELi64ELb0EEEEEEEEEvNT_6ParamsE)
        /*01f4*/ 	.word	0x000000d8


	//----- nvinfo : EIATTR_REGCOUNT
	.align		4
.L_94:
        /*01f8*/ 	.byte	0x04, 0x2f
        /*01fa*/ 	.short	(.L_96 - .L_95)
	.align		4
.L_95:
        /*01fc*/ 	.word	index@(_ZN7cutlass13device_kernelIN5flash19enable_sm80_to_sm89INS1_16FlashAttnBwdSm80INS1_25CollectiveMainloopBwdSm80ILi1ELi1EN4cute5tupleIJNS5_1CILi32EEENS7_ILi64EEENS7_ILi256EEEEEENS_10bfloat16_tEfNS_4arch4Sm80ELb1ELb0ELb0ELb0ELb0ELb0ELb0ELb0ELi2ELi2ELi2ELi1ELb1EEENS1_21CollectiveEpilogueBwdISB_SC_SE_Li256ELb0ELb0ELi4EEENS1_25SingleTileBwdLPTSchedulerILb0ELi64ELb0EEEEEEEEEvNT_6ParamsE)
        /*0200*/ 	.word	0x000000ff


	//----- nvinfo : EIATTR_FRAME_SIZE
	.align		4
.L_96:
        /*0204*/ 	.byte	0x04, 0x11
        /*0206*/ 	.short	(.L_98 - .L_97)
	.align		4
.L_97:
        /*0208*/ 	.word	index@(_ZN7cutlass13device_kernelIN5flash19enable_sm80_to_sm89INS1_16FlashAttnBwdSm80INS1_25CollectiveMainloopBwdSm80ILi1ELi1EN4cute5tupleIJNS5_1CILi32EEENS7_ILi64EEENS7_ILi256EEEEEENS_10bfloat16_tEfNS_4arch4Sm80ELb1ELb0ELb0ELb0ELb0ELb0ELb0ELb0ELi2ELi2ELi2ELi1ELb1EEENS1_21CollectiveEpilogueBwdISB_SC_SE_Li256ELb0ELb0ELi4EEENS1_25SingleTileBwdLPTSchedulerILb0ELi64ELb0EEEEEEEEEvNT_6ParamsE)
        /*020c*/ 	.word	0x000000d8


	//----- nvinfo : EIATTR_REGCOUNT
	.align		4
.L_98:
        /*0210*/ 	.byte	0x04, 0x2f
        /*0212*/ 	.short	(.L_100 - .L_99)
	.align		4
.L_99:
        /*0214*/ 	.word	index@(_ZN7cutlass13device_kernelIN5flash19enable_sm80_to_sm89INS1_16FlashAttnBwdSm80INS1_25CollectiveMainloopBwdSm80ILi1ELi1EN4cute5tupleIJNS5_1CILi32EEENS7_ILi64EEENS7_ILi256EEEEEENS_10bfloat16_tEfNS_4arch4Sm80ELb0ELb1ELb0ELb1ELb0ELb0ELb0ELb0ELi2ELi2ELi2ELi1ELb1EEENS1_24CollectiveEpilogueBwdGQAISB_fSE_Li256ELb1ELb0EEENS1_19SingleTileSchedulerILb1ELb0ELb0ELi64EEEEEEEEEvNT_6ParamsE)
        /*0218*/ 	.word	0x000000ff


	//----- nvinfo : EIATTR_FRAME_SIZE
	.align		4
.L_100:
        /*021c*/ 	.byte	0x04, 0x11
        /*021e*/ 	.short	(.L_102 - .L_101)
	.align		4
.L_101:
        /*0220*/ 	.word	index@(_ZN7cutlass13device_kernelIN5flash19enable_sm80_to_sm89INS1_16FlashAttnBwdSm80INS1_25CollectiveMainloopBwdSm80ILi1ELi1EN4cute5tupleIJNS5_1CILi32EEENS7_ILi64EEENS7_ILi256EEEEEENS_10bfloat16_tEfNS_4arch4Sm80ELb0ELb1ELb0ELb1ELb0ELb0ELb0ELb0ELi2ELi2ELi2ELi1ELb1EEENS1_24CollectiveEpilogueBwdGQAISB_fSE_Li256ELb1ELb0EEENS1_19SingleTileSchedulerILb1ELb0ELb0ELi64EEEEEEEEEvNT_6ParamsE)
        /*0224*/ 	.word	0x000000d8


	//----- nvinfo : EIATTR_REGCOUNT
	.align		4
.L_102:
        /*0228*/ 	.byte	0x04, 0x2f
        /*022a*/ 	.short	(.L_104 - .L_103)
	.align		4
.L_103:
        /*022c*/ 	.word	index@(_ZN7cutlass13device_kernelIN5flash19enable_sm80_to_sm89INS1_16FlashAttnBwdSm80INS1_25CollectiveMainloopBwdSm80ILi1ELi1EN4cute5tupleIJNS5_1CILi32EEENS7_ILi64EEENS7_ILi256EEEEEENS_10bfloat16_tEfNS_4arch4Sm80ELb0ELb1ELb0ELb1ELb0ELb0ELb0ELb0ELi2ELi2ELi2ELi1ELb1EEENS1_21CollectiveEpilogueBwdISB_SC_SE_Li256ELb1ELb0ELi4EEENS1_19SingleTileSchedulerILb1ELb0ELb0ELi64EEEEEEEEEvNT_6ParamsE)
        /*0230*/ 	.word	0x000000ff


	//----- nvinfo : EIATTR_FRAME_SIZE
	.align		4
.L_104:
        /*0234*/ 	.byte	0x04, 0x11
        /*0236*/ 	.short	(.L_106 - .L_105)
	.align		4
.L_105:
        /*0238*/ 	.word	index@(_ZN7cutlass13device_kernelIN5flash19enable_sm80_to_sm89INS1_16FlashAttnBwdSm80INS1_25CollectiveMainloopBwdSm80ILi1ELi1EN4cute5tupleIJNS5_1CILi32EEENS7_ILi64EEENS7_ILi256EEEEEENS_10bfloat16_tEfNS_4arch4Sm80ELb0ELb1ELb0ELb1ELb0ELb0ELb0ELb0ELi2ELi2ELi2ELi1ELb1EEENS1_21CollectiveEpilogueBwdISB_SC_SE_Li256ELb1ELb0ELi4EEENS1_19SingleTileSchedulerILb1ELb0ELb0ELi64EEEEEEEEEvNT_6ParamsE)
        /*023c*/ 	.word	0x000000d8


	//----- nvinfo : EIATTR_REGCOUNT
	.align		4
.L_106:
        /*0240*/ 	.byte	0x04, 0x2f
        /*0242*/ 	.short	(.L_108 - .L_107)
	.align		4
.L_107:
        /*0244*/ 	.word	index@(_ZN7cutlass13device_kernelIN5flash19enable_sm80_to_sm89INS1_16FlashAttnBwdSm80INS1_25CollectiveMainloopBwdSm80ILi1ELi1EN4cute5tupleIJNS5_1CILi32EEENS7_ILi64EEENS7_ILi256EEEEEENS_10bfloat16_tEfNS_4arch4Sm80ELb0ELb1ELb0ELb0ELb0ELb0ELb0ELb0ELi2ELi2ELi2ELi1ELb1EEENS1_24CollectiveEpilogueBwdGQAISB_fSE_Li256ELb0ELb0EEENS1_19SingleTileSchedulerILb0ELb0ELb0ELi64EEEEEEEEEvNT_6ParamsE)
        /*0248*/ 	.word	0x000000ff


	//----- nvinfo : EIATTR_FRAME_SIZE
	.align		4
.L_108:
        /*024c*/ 	.byte	0x04, 0x11
        /*024e*/ 	.short	(.L_110 - .L_109)
	.align		4
.L_109:
        /*0250*/ 	.word	index@(_ZN7cutlass13device_kernelIN5flash19enable_sm80_to_sm89INS1_16FlashAttnBwdSm80INS1_25CollectiveMainloopBwdSm80ILi1ELi1EN4cute5tupleIJNS5_1CILi32EEENS7_ILi64EEENS7_ILi256EEEEEENS_10bfloat16_tEfNS_4arch4Sm80ELb0ELb1ELb0ELb0ELb0ELb0ELb0ELb0ELi2ELi2ELi2ELi1ELb1EEENS1_24CollectiveEpilogueBwdGQAISB_fSE_Li256ELb0ELb0EEENS1_19SingleTileSchedulerILb0ELb0ELb0ELi64EEEEEEEEEvNT_6ParamsE)
        /*0254*/ 	.word	0x000000d0


	//----- nvinfo : EIATTR_REGCOUNT
	.align		4
.L_110:
        /*0258*/ 	.byte	0x04, 0x2f
        /*025a*/ 	.short	(.L_112 - .L_111)
	.align		4
.L_111:
        /*025c*/ 	.word	index@(_ZN7cutlass13device_kernelIN5flash19enable_sm80_to_sm89INS1_16FlashAttnBwdSm80INS1_25CollectiveMainloopBwdSm80ILi1ELi1EN4cute5tupleIJNS5_1CILi32EEENS7_ILi64EEENS7_ILi256EEEEEENS_10bfloat16_tEfNS_4arch4Sm80ELb0ELb1ELb0ELb0ELb0ELb0ELb0ELb0ELi2ELi2ELi2ELi1ELb1EEENS1_21CollectiveEpilogueBwdISB_SC_SE_Li256ELb0ELb0ELi4EEENS1_19SingleTileSchedulerILb0ELb0ELb0ELi64EEEEEEEEEvNT_6ParamsE)
        /*0260*/ 	.word	0x000000ff


	//----- nvinfo : EIATTR_FRAME_SIZE
	.align		4
.L_112:
        /*0264*/ 	.byte	0x04, 0x11
        /*0266*/ 	.short	(.L_114 - .L_113)
	.align		4
.L_113:
        /*0268*/ 	.word	index@(_ZN7cutlass13device_kernelIN5flash19enable_sm80_to_sm89INS1_16FlashAttnBwdSm80INS1_25CollectiveMainloopBwdSm80ILi1ELi1EN4cute5tupleIJNS5_1CILi32EEENS7_ILi64EEENS7_ILi256EEEEEENS_10bfloat16_tEfNS_4arch4Sm80ELb0ELb1ELb0ELb0ELb0ELb0ELb0ELb0ELi2ELi2ELi2ELi1ELb1EEENS1_21CollectiveEpilogueBwdISB_SC_SE_Li256ELb0ELb0ELi4EEENS1_19SingleTileSchedulerILb0ELb0ELb0ELi64EEEEEEEEEvNT_6ParamsE)
        /*026c*/ 	.word	0x000000d0


	//----- nvinfo : EIATTR_REGCOUNT
	.align		4
.L_114:
        /*0270*/ 	.byte	0x04, 0x2f
        /*0272*/ 	.short	(.L_116 - .L_115)
	.align		4
.L_115:
        /*0274*/ 	.word	index@(_ZN7cutlass13device_kernelIN5flash19enable_sm80_to_sm89INS1_16FlashAttnBwdSm80INS1_25CollectiveMainloopBwdSm80ILi1ELi1EN4cute5tupleIJNS5_1CILi32EEENS7_ILi64EEENS7_ILi256EEEEEENS_10bfloat16_tEfNS_4arch4Sm80ELb0ELb0ELb0ELb1ELb0ELb0ELb0ELb0ELi2ELi2ELi2ELi1ELb1EEENS1_24CollectiveEpilogueBwdGQAISB_fSE_Li256ELb1ELb0EEENS1_19SingleTileSchedulerILb1ELb0ELb0ELi64EEEEEEEEEvNT_6ParamsE)
        /*0278*/ 	.word	0x000000ff


	//----- nvinfo : EIATTR_FRAME_SIZE
	.align		4
.L_116:
        /*027c*/ 	.byte	0x04, 0x11
        /*027e*/ 	.short	(.L_118 - .L_117)
	.align		4
.L_117:
        /*0280*/ 	.word	index@(_ZN7cutlass13device_kernelIN5flash19enable_sm80_to_sm89INS1_16FlashAttnBwdSm80INS1_25CollectiveMainloopBwdSm80ILi1ELi1EN4cute5tupleIJNS5_1CILi32EEENS7_ILi64EEENS7_ILi256EEEEEENS_10bfloat16_tEfNS_4arch4Sm80ELb0ELb0ELb0ELb1ELb0ELb0ELb0ELb0ELi2ELi2ELi2ELi1ELb1EEENS1_24CollectiveEpilogueBwdGQAISB_fSE_Li256ELb1ELb0EEENS1_19SingleTileSchedulerILb1ELb0ELb0ELi64EEEEEEEEEvNT_6ParamsE)
        /*0284*/ 	.word	0x000000b0


	//----- nvinfo : EIATTR_REGCOUNT
	.align		4
.L_118:
        /*0288*/ 	.byte	0x04, 0x2f
        /*028a*/ 	.short	(.L_120 - .L_119)
	.align		4
.L_119:
        /*028c*/ 	.word	index@(_ZN7cutlass13device_kernelIN5flash19enable_sm80_to_sm89INS1_16FlashAttnBwdSm80INS1_25CollectiveMainloopBwdSm80ILi1ELi1EN4cute5tupleIJNS5_1CILi32EEENS7_ILi64EEENS7_ILi256EEEEEENS_10bfloat16_tEfNS_4arch4Sm80ELb0ELb0ELb0ELb1ELb0ELb0ELb0ELb0ELi2ELi2ELi2ELi1ELb1EEENS1_21CollectiveEpilogueBwdISB_SC_SE_Li256ELb1ELb0ELi4EEENS1_19SingleTileSchedulerILb1ELb0ELb0ELi64EEEEEEEEEvNT_6ParamsE)
        /*0290*/ 	.word	0x000000ff


	//----- nvinfo : EIATTR_FRAME_SIZE
	.align		4
.L_120:
        /*0294*/ 	.byte	0x04, 0x11
        /*0296*/ 	.short	(.L_122 - .L_121)
	.align		4
.L_121:
        /*0298*/ 	.word	index@(_ZN7cutlass13device_kernelIN5flash19enable_sm80_to_sm89INS1_16FlashAttnBwdSm80INS1_25CollectiveMainloopBwdSm80ILi1ELi1EN4cute5tupleIJNS5_1CILi32EEENS7_ILi64EEENS7_ILi256EEEEEENS_10bfloat16_tEfNS_4arch4Sm80ELb0ELb0ELb0ELb1ELb0ELb0ELb0ELb0ELi2ELi2ELi2ELi1ELb1EEENS1_21CollectiveEpilogueBwdISB_SC_SE_Li256ELb1ELb0ELi4EEENS1_19SingleTileSchedulerILb1ELb0ELb0ELi64EEEEEEEEEvNT_6ParamsE)
        /*029c*/ 	.word	0x000000b0


	//----- nvinfo : EIATTR_REGCOUNT
	.align		4
.L_122:
        /*02a0*/ 	.byte	0x04, 0x2f
        /*02a2*/ 	.short	(.L_124 - .L_123)
	.align		4
.L_123:
        /*02a4*/ 	.word	index@(_ZN7cutlass13device_kernelIN5flash19enable_sm80_to_sm89INS1_16FlashAttnBwdSm80INS1_25CollectiveMainloopBwdSm80ILi1ELi1EN4cute5tupleIJNS5_1CILi32EEENS7_ILi64EEENS7_ILi256EEEEEENS_10bfloat16_tEfNS_4arch4Sm80ELb0ELb0ELb0ELb0ELb0ELb0ELb0ELb0ELi2ELi2ELi2ELi1ELb1EEENS1_24CollectiveEpilogueBwdGQAISB_fSE_Li256ELb0ELb0EEENS1_19SingleTileSchedulerILb0ELb0ELb0ELi64EEEEEEEEEvNT_6ParamsE)
        /*02a8*/ 	.word	0x000000ff


	//----- nvinfo : EIATTR_FRAME_SIZE
	.align		4
.L_124:
        /*02ac*/ 	.byte	0x04, 0x11
        /*02ae*/ 	.short	(.L_126 - .L_125)
	.align		4
.L_125:
        /*02b0*/ 	.word	index@(_ZN7cutlass13device_kernelIN5flash19enable_sm80_to_sm89INS1_16FlashAttnBwdSm80INS1_25CollectiveMainloopBwdSm80ILi1ELi1EN4cute5tupleIJNS5_1CILi32EEENS7_ILi64EEENS7_ILi256EEEEEENS_10bfloat16_tEfNS_4arch4Sm80ELb0ELb0ELb0ELb0ELb0ELb0ELb0ELb0ELi2ELi2ELi2ELi1ELb1EEENS1_24CollectiveEpilogueBwdGQAISB_fSE_Li256ELb0ELb0EEENS1_19SingleTileSchedulerILb0ELb0ELb0ELi64EEEEEEEEEvNT_6ParamsE)
        /*02b4*/ 	.word	0x000000b0


	//----- nvinfo : EIATTR_REGCOUNT
	.align		4
.L_126:
        /*02b8*/ 	.byte	0x04, 0x2f
        /*02ba*/ 	.short	(.L_128 - .L_127)
	.align		4
.L_127:
        /*02bc*/ 	.word	index@(_ZN7cutlass13device_kernelIN5flash19enable_sm80_to_sm89INS1_16FlashAttnBwdSm80INS1_25CollectiveMainloopBwdSm80ILi1ELi1EN4cute5tupleIJNS5_1CILi32EEENS7_ILi64EEENS7_ILi256EEEEEENS_10bfloat16_tEfNS_4arch4Sm80ELb0ELb0ELb0ELb0ELb0ELb0ELb0ELb0ELi2ELi2ELi2ELi1ELb1EEENS1_21CollectiveEpilogueBwdISB_SC_SE_Li256ELb0ELb0ELi4EEENS1_19SingleTileSchedulerILb0ELb0ELb0ELi64EEEEEEEEEvNT_6ParamsE)
        /*02c0*/ 	.word	0x000000ff


	//----- nvinfo : EIATTR_FRAME_SIZE
	.align		4
.L_128:
        /*02c4*/ 	.byte	0x04, 0x11
        /*02c6*/ 	.short	(.L_130 - .L_129)
	.align		4
.L_129:
        /*02c8*/ 	.word	index@(_ZN7cutlass13device_kernelIN5flash19enable_sm80_to_sm89INS1_16FlashAttnBwdSm80INS1_25CollectiveMainloopBwdSm80ILi1ELi1EN4cute5tupleIJNS5_1CILi32EEENS7_ILi64EEENS7_ILi256EEEEEENS_10bfloat16_tEfNS_4arch4Sm80ELb0ELb0ELb0ELb0ELb0ELb0ELb0ELb0ELi2ELi2ELi2ELi1ELb1EEENS1_21CollectiveEpilogueBwdISB_SC_SE_Li256ELb0ELb0ELi4EEENS1_19SingleTileSchedulerILb0ELb0ELb0ELi64EEEEEEEEEvNT_6ParamsE)
        /*02cc*/ 	.word	0x000000b8


	//----- nvinfo : EIATTR_MIN_STACK_SIZE
	.align		4
.L_130:
        /*02d0*/ 	.byte	0x04, 0x12
        /*02d2*/ 	.short	(.L_132 - .L_131)
	.align		4
.L_131:
        /*02d4*/ 	.word	index@(_ZN7cutlass13device_kernelIN5flash19enable_sm80_to_sm89INS1_16FlashAttnBwdSm80INS1_25CollectiveMainloopBwdSm80ILi1ELi1EN4cute5tupleIJNS5_1CILi32EEENS7_ILi64EEENS7_ILi256EEEEEENS_10bfloat16_tEfNS_4arch4Sm80ELb0ELb0ELb0ELb0ELb0ELb0ELb0ELb0ELi2ELi2ELi2ELi1ELb1EEENS1_21CollectiveEpilogueBwdISB_SC_SE_Li256ELb0ELb0ELi4EEENS1_19SingleTileSchedulerILb0ELb0ELb0ELi64EEEEEEEEEvNT_6ParamsE)
        /*02d8*/ 	.word	0x000000b8


	//----- nvinfo : EIATTR_MIN_STACK_SIZE
	.align		4
.L_132:
        /*02dc*/ 	.byte	0x04, 0x12
        /*02de*/ 	.short	(.L_134 - .L_133)
	.align		4
.L_133:
        /*02e0*/ 	.word	index@(_ZN7cutlass13device_kernelIN5flash19enable_sm80_to_sm89INS1_16FlashAttnBwdSm80INS1_25CollectiveMainloopBwdSm80ILi1ELi1EN4cute5tupleIJNS5_1CILi32EEENS7_ILi64EEENS7_ILi256EEEEEENS_10bfloat16_tEfNS_4arch4Sm80ELb0ELb0ELb0ELb0ELb0ELb0ELb0ELb0ELi2ELi2ELi2ELi1ELb1EEENS1_24CollectiveEpilogueBwdGQAISB_fSE_Li256ELb0ELb0EEENS1_19SingleTileSchedulerILb0ELb0ELb0ELi64EEEEEEEEEvNT_6ParamsE)
        /*02e4*/ 	.word	0x000000b0


	//----- nvinfo : EIATTR_MIN_STACK_SIZE
	.align		4
.L_134:
        /*02e8*/ 	.byte	0x04, 0x12
        /*02ea*/ 	.short	(.L_136 - .L_135)
	.align		4
.L_135:
        /*02ec*/ 	.word	index@(_ZN7cutlass13device_kernelIN5flash19enable_sm80_to_sm89INS1_16FlashAttnBwdSm80INS1_25CollectiveMainloopBwdSm80ILi1ELi1EN4cute5tupleIJNS5_1CILi32EEENS7_ILi64EEENS7_ILi256EEEEEENS_10bfloat16_tEfNS_4arch4Sm80ELb0ELb0ELb0ELb1ELb0ELb0ELb0ELb0ELi2ELi2ELi2ELi1ELb1EEENS1_21CollectiveEpilogueBwdISB_SC_SE_Li256ELb1ELb0ELi4EEENS1_19SingleTileSchedulerILb1ELb0ELb0ELi64EEEEEEEEEvNT_6ParamsE)
        /*02f0*/ 	.word	0x000000b0


	//----- nvinfo : EIATTR_MIN_STACK_SIZE
	.align		4
.L_136:
        /*02f4*/ 	.byte	0x04, 0x12
        /*02f6*/ 	.short	(.L_138 - .L_137)
	.align		4
.L_137:
        /*02f8*/ 	.word	index@(_ZN7cutlass13device_kernelIN5flash19enable_sm80_to_sm89INS1_16FlashAttnBwdSm80INS1_25CollectiveMainloopBwdSm80ILi1ELi1EN4cute5tupleIJNS5_1CILi32EEENS7_ILi64EEENS7_ILi256EEEEEENS_10bfloat16_tEfNS_4arch4Sm80ELb0ELb0ELb0ELb1ELb0ELb0ELb0ELb0ELi2ELi2ELi2ELi1ELb1EEENS1_24CollectiveEpilogueBwdGQAISB_fSE_Li256ELb1ELb0EEENS1_19SingleTileSchedulerILb1ELb0ELb0ELi64EEEEEEEEEvNT_6ParamsE)
        /*02fc*/ 	.word	0x000000b0


	//----- nvinfo : EIATTR_MIN_STACK_SIZE
	.align		4
.L_138:
        /*0300*/ 	.byte	0x04, 0x12
        /*0302*/ 	.short	(.L_140 - .L_139)
	.align		4
.L_139:
        /*0304*/ 	.word	index@(_ZN7cutlass13device_kernelIN5flash19enable_sm80_to_sm89INS1_16FlashAttnBwdSm80INS1_25CollectiveMainloopBwdSm80ILi1ELi1EN4cute5tupleIJNS5_1CILi32EEENS7_ILi64EEENS7_ILi256EEEEEENS_10bfloat16_tEfNS_4arch4Sm80ELb0ELb1ELb0ELb0ELb0ELb0ELb0ELb0ELi2ELi2ELi2ELi1ELb1EEENS1_21CollectiveEpilogueBwdISB_SC_SE_Li256ELb0ELb0ELi4EEENS1_19SingleTileSchedulerILb0ELb0ELb0ELi64EEEEEEEEEvNT_6ParamsE)
        /*0308*/ 	.word	0x000000d0


	//----- nvinfo : EIATTR_MIN_STACK_SIZE
	.align		4
.L_140:
        /*030c*/ 	.byte	0x04, 0x12
        /*030e*/ 	.short	(.L_142 - .L_141)
	.align		4
.L_141:
        /*0310*/ 	.word	index@(_ZN7cutlass13device_kernelIN5flash19enable_sm80_to_sm89INS1_16FlashAttnBwdSm80INS1_25CollectiveMainloopBwdSm80ILi1ELi1EN4cute5tupleIJNS5_1CILi32EEENS7_ILi64EEENS7_ILi256EEEEEENS_10bfloat16_tEfNS_4arch4Sm80ELb0ELb1ELb0ELb0ELb0ELb0ELb0ELb0ELi2ELi2ELi2ELi1ELb1EEENS1_24CollectiveEpilogueBwdGQAISB_fSE_Li256ELb0ELb0EEENS1_19SingleTileSchedulerILb0ELb0ELb0ELi64EEEEEEEEEvNT_6ParamsE)
        /*0314*/ 	.word	0x000000d0


	//----- nvinfo : EIATTR_MIN_STACK_SIZE
	.align		4
.L_142:
        /*0318*/ 	.byte	0x04, 0x12
        /*031a*/ 	.short	(.L_144 - .L_143)
	.align		4
.L_143:
        /*031c*/ 	.word	index@(_ZN7cutlass13device_kernelIN5flash19enable_sm80_to_sm89INS1_16FlashAttnBwdSm80INS1_25CollectiveMainloopBwdSm80ILi1ELi1EN4cute5tupleIJNS5_1CILi32EEENS7_ILi64EEENS7_ILi256EEEEEENS_10bfloat16_tEfNS_4arch4Sm80ELb0ELb1ELb0ELb1ELb0ELb0ELb0ELb0ELi2ELi2ELi2ELi1ELb1EEENS1_21CollectiveEpilogueBwdISB_SC_SE_Li256ELb1ELb0ELi4EEENS1_19SingleTileSchedulerILb1ELb0ELb0ELi64EEEEEEEEEvNT_6ParamsE)
        /*0320*/ 	.word	0x000000d8


	//----- nvinfo : EIATTR_MIN_STACK_SIZE
	.align		4
.L_144:
        /*0324*/ 	.byte	0x04, 0x12
        /*0326*/ 	.short	(.L_146 - .L_145)
	.align		4
.L_145:
        /*0328*/ 	.word	index@(_ZN7cutlass13device_kernelIN5flash19enable_sm80_to_sm89INS1_16FlashAttnBwdSm80INS1_25CollectiveMainloopBwdSm80ILi1ELi1EN4cute5tupleIJNS5_1CILi32EEENS7_ILi64EEENS7_ILi256EEEEEENS_10bfloat16_tEfNS_4arch4Sm80ELb0ELb1ELb0ELb1ELb0ELb0ELb0ELb0ELi2ELi2ELi2ELi1ELb1EEENS1_24CollectiveEpilogueBwdGQAISB_fSE_Li256ELb1ELb0EEENS1_19SingleTileSchedulerILb1ELb0ELb0ELi64EEEEEEEEEvNT_6ParamsE)
        /*032c*/ 	.word	0x000000d8


	//----- nvinfo : EIATTR_MIN_STACK_SIZE
	.align		4
.L_146:
        /*0330*/ 	.byte	0x04, 0x12
        /*0332*/ 	.short	(.L_148 - .L_147)
	.align		4
.L_147:
        /*0334*/ 	.word	index@(_ZN7cutlass13device_kernelIN5flash19enable_sm80_to_sm89INS1_16FlashAttnBwdSm80INS1_25CollectiveMainloopBwdSm80ILi1ELi1EN4cute5tupleIJNS5_1CILi32EEENS7_ILi64EEENS7_ILi256EEEEEENS_10bfloat16_tEfNS_4arch4Sm80ELb1ELb0ELb0ELb0ELb0ELb0ELb0ELb0ELi2ELi2ELi2ELi1ELb1EEENS1_21CollectiveEpilogueBwdISB_SC_SE_Li256ELb0ELb0ELi4EEENS1_25SingleTileBwdLPTSchedulerILb0ELi64ELb0EEEEEEEEEvNT_6ParamsE)
        /*0338*/ 	.word	0x000000d8


	//----- nvinfo : EIATTR_MIN_STACK_SIZE
	.align		4
.L_148:
        /*033c*/ 	.byte	0x04, 0x12
        /*033e*/ 	.short	(.L_150 - .L_149)
	.align		4
.L_149:
        /*0340*/ 	.word	index@(_ZN7cutlass13device_kernelIN5flash19enable_sm80_to_sm89INS1_16FlashAttnBwdSm80INS1_25CollectiveMainloopBwdSm80ILi1ELi1EN4cute5tupleIJNS5_1CILi32EEENS7_ILi64EEENS7_ILi256EEEEEENS_10bfloat16_tEfNS_4arch4Sm80ELb1ELb0ELb0ELb0ELb0ELb0ELb0ELb0ELi2ELi2ELi2ELi1ELb1EEENS1_24CollectiveEpilogueBwdGQAISB_fSE_Li256ELb0ELb0EEENS1_25SingleTileBwdLPTSchedulerILb0ELi64ELb0EEEEEEEEEvNT_6ParamsE)
        /*0344*/ 	.word	0x000000d8


	//----- nvinfo : EIATTR_MIN_STACK_SIZE
	.align		4
.L_150:
        /*0348*/ 	.byte	0x04, 0x12
        /*034a*/ 	.short	(.L_152 - .L_151)
	.align		4
.L_151:
        /*034c*/ 	.word	index@(_ZN7cutlass13device_kernelIN5flash22FlashAttnBwdPreprocessIN4cute5tupleIJNS3_1CILi32EEENS5_ILi256EEEEEENS_10bfloat16_tEfNS_4arch4Sm80ELb1ELb0EEEEEvNT_6ParamsE)
        /*0350*/ 	.word	0x00000000


	//----- nvinfo : EIATTR_MIN_STACK_SIZE
	.align		4
.L_152:
        /*0354*/ 	.byte	0x04, 0x12
        /*0356*/ 	.short	(.L_154 - .L_153)
	.align		4
.L_153:
        /*0358*/ 	.word	index@(_ZN7cutlass13device_kernelIN5flash19enable_sm80_to_sm89INS1_16FlashAttnBwdSm80INS1_25CollectiveMainloopBwdSm80ILi1ELi1EN4cute5tupleIJNS5_1CILi32EEENS7_ILi64EEENS7_ILi256EEEEEENS_10bfloat16_tEfNS_4arch4Sm80ELb1ELb0ELb0ELb1ELb0ELb0ELb0ELb0ELi2ELi2ELi2ELi1ELb1EEENS1_21CollectiveEpilogueBwdISB_SC_SE_Li256ELb1ELb0ELi4EEENS1_25SingleTileBwdLPTSchedulerILb1ELi64ELb0EEEEEEEEEvNT_6ParamsE)
        /*035c*/ 	.word	0x000000c8


	//----- nvinfo : EIATTR_MIN_STACK_SIZE
	.align		4
.L_154:
        /*0360*/ 	.byte	0x04, 0x12
        /*0362*/ 	.short	(.L_156 - .L_155)
	.align		4
.L_155:
        /*0364*/ 	.word	index@(_ZN7cutlass13device_kernelIN5flash32FlashAttnBwdPostprocessConvertdQIN4cute5tupleIJNS3_1CILi32EEENS5_ILi256EEEEEENS_10bfloat16_tEfNS_4arch4Sm80ELi256ENS3_8TiledMMAINS3_8MMA_AtomIJNS3_30SM80_16x8x16_F32BF16BF16F32_TNEEEENS3_6LayoutINS4_IJNS5_ILi1EEENS5_ILi8EEESH_EEENS4_IJNS5_ILi0EEESH_SK_EEEEENS4_IJNS5_ILi16EEENS5_ILi128EEESN_EEEEELb0EEEEEvNT_6ParamsE)
        /*0368*/ 	.word	0x00000000


	//----- nvinfo : EIATTR_MIN_STACK_SIZE
	.align		4
.L_156:
        /*036c*/ 	.byte	0x04, 0x12
        /*036e*/ 	.short	(.L_158 - .L_157)
	.align		4
.L_157:
        /*0370*/ 	.word	index@(_ZN7cutlass13device_kernelIN5flash19enable_sm80_to_sm89INS1_16FlashAttnBwdSm80INS1_25CollectiveMainloopBwdSm80ILi1ELi1EN4cute5tupleIJNS5_1CILi32EEENS7_ILi64EEENS7_ILi256EEEEEENS_10bfloat16_tEfNS_4arch4Sm80ELb1ELb0ELb0ELb1ELb0ELb0ELb0ELb0ELi2ELi2ELi2ELi1ELb1EEENS1_24CollectiveEpilogueBwdGQAISB_fSE_Li256ELb1ELb0EEENS1_25SingleTileBwdLPTSchedulerILb1ELi64ELb0EEEEEEEEEvNT_6ParamsE)
        /*0374*/ 	.word	0x000000d0


	//----- nvinfo : EIATTR_MIN_STACK_SIZE
	.align		4
.L_158:
        /*0378*/ 	.byte	0x04, 0x12
        /*037a*/ 	.short	(.L_160 - .L_159)
	.align		4
.L_159:
        /*037c*/ 	.word	index@(_ZN7cutlass13device_kernelIN5flash22FlashAttnBwdPreprocessIN4cute5tupleIJNS3_1CILi32EEENS5_ILi256EEEEEENS_10bfloat16_tEfNS_4arch4Sm80ELb1ELb1EEEEEvNT_6ParamsE)
        /*0380*/ 	.word	0x00000000


	//----- nvinfo : EIATTR_MIN_STACK_SIZE
	.align		4
.L_160:
        /*0384*/ 	.byte	0x04, 0x12
        /*0386*/ 	.short	(.L_162 - .L_161)
	.align		4
.L_161:
        /*0388*/ 	.word	index@(_ZN7cutlass13device_kernelIN5flash19enable_sm80_to_sm89INS1_16FlashAttnBwdSm80INS1_25CollectiveMainloopBwdSm80ILi1ELi1EN4cute5tupleIJNS5_1CILi64EEES8_NS7_ILi256EEEEEENS_10bfloat16_tEfNS_4arch4Sm80ELb0ELb0ELb0ELb0ELb0ELb0ELb0ELb0ELi2ELi4ELi2ELi2ELb0EEENS1_21CollectiveEpilogueBwdISA_SB_SD_Li256ELb0ELb0ELi4EEENS1_19SingleTileSchedulerILb0ELb0ELb0ELi64EEEEEEEEEvNT_6ParamsE)
        /*038c*/ 	.word	0x00000018


	//----- nvinfo : EIATTR_MIN_STACK_SIZE
	.align		4
.L_162:
        /*0390*/ 	.byte	0x04, 0x12
        /*0392*/ 	.short	(.L_164 - .L_163)
	.align		4
.L_163:
        /*0394*/ 	.word	index@(_ZN7cutlass13device_kernelIN5flash19enable_sm80_to_sm89INS1_16FlashAttnBwdSm80INS1_25CollectiveMainloopBwdSm80ILi1ELi1EN4cute5tupleIJNS5_1CILi64EEES8_NS7_ILi256EEEEEENS_10bfloat16_tEfNS_4arch4Sm80ELb0ELb0ELb0ELb0ELb0ELb0ELb0ELb0ELi2ELi4ELi2ELi2ELb0EEENS1_24CollectiveEpilogueBwdGQAISA_fSD_Li256ELb0ELb0EEENS1_19SingleTileSchedulerILb0ELb0ELb0ELi64EEEEEEEEEvNT_6ParamsE)
        /*0398*/ 	.word	0x00000038


	//----- nvinfo : EIATTR_MIN_STACK_SIZE
	.align		4
.L_164:
        /*039c*/ 	.byte	0x04, 0x12
        /*039e*/ 	.short	(.L_166 - .L_165)
	.align		4
.L_165:
        /*03a0*/ 	.word	index@(_ZN7cutlass13device_kernelIN5flash19enable_sm80_to_sm89INS1_16FlashAttnBwdSm80INS1_25CollectiveMainloopBwdSm80ILi1ELi1EN4cute5tupleIJNS5_1CILi64EEES8_NS7_ILi256EEEEEENS_10bfloat16_tEfNS_4arch4Sm80ELb0ELb0ELb0ELb1ELb0ELb0ELb0ELb0ELi2ELi4ELi2ELi2ELb0EEENS1_21CollectiveEpilogueBwdISA_SB_SD_Li256ELb1ELb0ELi4EEENS1_19SingleTileSchedulerILb1ELb0ELb0ELi64EEEEEEEEEvNT_6ParamsE)
        /*03a4*/ 	.word	0x00000038


	//----- nvinfo : EIATTR_MIN_STACK_SIZE
	.align		4
.L_166:
        /*03a8*/ 	.byte	0x04, 0x12
        /*03aa*/ 	.short	(.L_168 - .L_167)
	.align		4
.L_167:
        /*03ac*/ 	.word	index@(_ZN7cutlass13device_kernelIN5flash19enable_sm80_to_sm89INS1_16FlashAttnBwdSm80INS1_25CollectiveMainloopBwdSm80ILi1ELi1EN4cute5tupleIJNS5_1CILi64EEES8_NS7_ILi256EEEEEENS_10bfloat16_tEfNS_4arch4Sm80ELb0ELb0ELb0ELb1ELb0ELb0ELb0ELb0ELi2ELi4ELi2ELi2ELb0EEENS1_24CollectiveEpilogueBwdGQAISA_fSD_Li256ELb1ELb0EEENS1_19SingleTileSchedulerILb1ELb0ELb0ELi64EEEEEEEEEvNT_6ParamsE)
        /*03b0*/ 	.word	0x00000038


	//----- nvinfo : EIATTR_MIN_STACK_SIZE
	.align		4
.L_168:
        /*03b4*/ 	.byte	0x04, 0x12
        /*03b6*/ 	.short	(.L_170 - .L_169)
	.align		4
.L_169:
        /*03b8*/ 	.word	index@(_ZN7cutlass13device_kernelIN5flash19enable_sm80_to_sm89INS1_16FlashAttnBwdSm80INS1_25CollectiveMainloopBwdSm80ILi1ELi1EN4cute5tupleIJNS5_1CILi64EEES8_NS7_ILi256EEEEEENS_10bfloat16_tEfNS_4arch4Sm80ELb0ELb1ELb0ELb0ELb0ELb0ELb0ELb0ELi2ELi4ELi2ELi2ELb0EEENS1_21CollectiveEpilogueBwdISA_SB_SD_Li256ELb0ELb0ELi4EEENS1_19SingleTileSchedulerILb0ELb0ELb0ELi64EEEEEEEEEvNT_6ParamsE)
        /*03bc*/ 	.word	0x00000038


	//----- nvinfo : EIATTR_MIN_STACK_SIZE
	.align		4
.L_170:
        /*03c0*/ 	.byte	0x04, 0x12
        /*03c2*/ 	.short	(.L_172 - .L_171)
	.align		4
.L_171:
        /*03c4*/ 	.word	index@(_ZN7cutlass13device_kernelIN5flash19enable_sm80_to_sm89INS1_16FlashAttnBwdSm80INS1_25CollectiveMainloopBwdSm80ILi1ELi1EN4cute5tupleIJNS5_1CILi64EEES8_NS7_ILi256EEEEEENS_10bfloat16_tEfNS_4arch4Sm80ELb0ELb1ELb0ELb0ELb0ELb0ELb0ELb0ELi2ELi4ELi2ELi2ELb0EEENS1_24CollectiveEpilogueBwdGQAISA_fSD_Li256ELb0ELb0EEENS1_19SingleTileSchedulerILb0ELb0ELb0ELi64EEEEEEEEEvNT_6ParamsE)
        /*03c8*/ 	.word	0x00000038


	//----- nvinfo : EIATTR_MIN_STACK_SIZE
	.align		4
.L_172:
        /*03cc*/ 	.byte	0x04, 0x12
        /*03ce*/ 	.short	(.L_174 - .L_173)
	.align		4
.L_173:
        /*03d0*/ 	.word	index@(_ZN7cutlass13device_kernelIN5flash19enable_sm80_to_sm89INS1_16FlashAttnBwdSm80INS1_25CollectiveMainloopBwdSm80ILi1ELi1EN4cute5tupleIJNS5_1CILi64EEES8_NS7_ILi256EEEEEENS_10bfloat16_tEfNS_4arch4Sm80ELb0ELb1ELb0ELb1ELb0ELb0ELb0ELb0ELi2ELi4ELi2ELi2ELb0EEENS1_21CollectiveEpilogueBwdISA_SB_SD_Li256ELb1ELb0ELi4EEENS1_19SingleTileSchedulerILb1ELb0ELb0ELi64EEEEEEEEEvNT_6ParamsE)
        /*03d4*/ 	.word	0x00000040


	//----- nvinfo : EIATTR_MIN_STACK_SIZE
	.align		4
.L_174:
        /*03d8*/ 	.byte	0x04, 0x12
        /*03da*/ 	.short	(.L_176 - .L_175)
	.align		4
.L_175:
        /*03dc*/ 	.word	index@(_ZN7cutlass13device_kernelIN5flash19enable_sm80_to_sm89INS1_16FlashAttnBwdSm80INS1_25CollectiveMainloopBwdSm80ILi1ELi1EN4cute5tupleIJNS5_1CILi64EEES8_NS7_ILi256EEEEEENS_10bfloat16_tEfNS_4arch4Sm80ELb0ELb1ELb0ELb1ELb0ELb0ELb0ELb0ELi2ELi4ELi2ELi2ELb0EEENS1_24CollectiveEpilogueBwdGQAISA_fSD_Li256ELb1ELb0EEENS1_19SingleTileSchedulerILb1ELb0ELb0ELi64EEEEEEEEEvNT_6ParamsE)
        /*03e0*/ 	.word	0x00000040


	//----- nvinfo : EIATTR_MIN_STACK_SIZE
	.align		4
.L_176:
        /*03e4*/ 	.byte	0x04, 0x12
        /*03e6*/ 	.short	(.L_178 - .L_177)
	.align		4
.L_177:
        /*03e8*/ 	.word	index@(_ZN7cutlass13device_kernelIN5flash19enable_sm80_to_sm89INS1_16FlashAttnBwdSm80INS1_25CollectiveMainloopBwdSm80ILi1ELi1EN4cute5tupleIJNS5_1CILi64EEES8_NS7_ILi256EEEEEENS_10bfloat16_tEfNS_4arch4Sm80ELb1ELb0ELb0ELb0ELb0ELb0ELb0ELb0ELi2ELi4ELi2ELi2ELb0EEENS1_21CollectiveEpilogueBwdISA_SB_SD_Li256ELb0ELb0ELi4EEENS1_25SingleTileBwdLPTSchedulerILb0ELi64ELb0EEEEEEEEEvNT_6ParamsE)
        /*03ec*/ 	.word	0x00000048


	//----- nvinfo : EIATTR_MIN_STACK_SIZE
	.align		4
.L_178:
        /*03f0*/ 	.byte	0x04, 0x12
        /*03f2*/ 	.short	(.L_180 - .L_179)
	.align		4
.L_179:
        /*03f4*/ 	.word	index@(_ZN7cutlass13device_kernelIN5flash19enable_sm80_to_sm89INS1_16FlashAttnBwdSm80INS1_25CollectiveMainloopBwdSm80ILi1ELi1EN4cute5tupleIJNS5_1CILi64EEES8_NS7_ILi256EEEEEENS_10bfloat16_tEfNS_4arch4Sm80ELb1ELb0ELb0ELb0ELb0ELb0ELb0ELb0ELi2ELi4ELi2ELi2ELb0EEENS1_24CollectiveEpilogueBwdGQAISA_fSD_Li256ELb0ELb0EEENS1_25SingleTileBwdLPTSchedulerILb0ELi64ELb0EEEEEEEEEvNT_6ParamsE)
        /*03f8*/ 	.word	0x00000040


	//----- nvinfo : EIATTR_MIN_STACK_SIZE
	.align		4
.L_180:
        /*03fc*/ 	.byte	0x04, 0x12
        /*03fe*/ 	.short	(.L_182 - .L_181)
	.align		4
.L_181:
        /*0400*/ 	.word	index@(_ZN7cutlass13device_kernelIN5flash22FlashAttnBwdPreprocessIN4cute5tupleIJNS3_1CILi64EEENS5_ILi256EEEEEENS_10bfloat16_tEfNS_4arch4Sm80ELb1ELb0EEEEEvNT_6ParamsE)
        /*0404*/ 	.word	0x00000000


	//----- nvinfo : EIATTR_MIN_STACK_SIZE
	.align		4
.L_182:
        /*0408*/ 	.byte	0x04, 0x12
        /*040a*/ 	.short	(.L_184 - .L_183)
	.align		4
.L_183:
        /*040c*/ 	.word	index@(_ZN7cutlass13device_kernelIN5flash19enable_sm80_to_sm89INS1_16FlashAttnBwdSm80INS1_25CollectiveMainloopBwdSm80ILi1ELi1EN4cute5tupleIJNS5_1CILi64EEES8_NS7_ILi256EEEEEENS_10bfloat16_tEfNS_4arch4Sm80ELb1ELb0ELb0ELb1ELb0ELb0ELb0ELb0ELi2ELi4ELi2ELi2ELb0EEENS1_21CollectiveEpilogueBwdISA_SB_SD_Li256ELb1ELb0ELi4EEENS1_25SingleTileBwdLPTSchedulerILb1ELi64ELb0EEEEEEEEEvNT_6ParamsE)
        /*0410*/ 	.word	0x00000038


	//----- nvinfo : EIATTR_MIN_STACK_SIZE
	.align		4
.L_184:
        /*0414*/ 	.byte	0x04, 0x12
        /*0416*/ 	.short	(.L_186 - .L_185)
	.align		4
.L_185:
        /*0418*/ 	.word	index@(_ZN7cutlass13device_kernelIN5flash32FlashAttnBwdPostprocessConvertdQIN4cute5tupleIJNS3_1CILi64EEENS5_ILi256EEEEEENS_10bfloat16_tEfNS_4arch4Sm80ELi256ENS3_8TiledMMAINS3_8MMA_AtomIJNS3_30SM80_16x8x16_F32BF16BF16F32_TNEEEENS3_6LayoutINS4_IJNS5_ILi2EEENS5_ILi4EEENS5_ILi1EEEEEENS4_IJSJ_SH_NS5_ILi0EEEEEEEENS4_IJNS5_ILi32EEES6_NS5_ILi16EEEEEEEELb0EEEEEvNT_6ParamsE)
        /*041c*/ 	.word	0x00000000


	//----- nvinfo : EIATTR_MIN_STACK_SIZE
	.align		4
.L_186:
        /*0420*/ 	.byte	0x04, 0x12
        /*0422*/ 	.short	(.L_188 - .L_187)
	.align		4
.L_187:
        /*0424*/ 	.word	index@(_ZN7cutlass13device_kernelIN5flash19enable_sm80_to_sm89INS1_16FlashAttnBwdSm80INS1_25CollectiveMainloopBwdSm80ILi1ELi1EN4cute5tupleIJNS5_1CILi64EEES8_NS7_ILi256EEEEEENS_10bfloat16_tEfNS_4arch4Sm80ELb1ELb0ELb0ELb1ELb0ELb0ELb0ELb0ELi2ELi4ELi2ELi2ELb0EEENS1_24CollectiveEpilogueBwdGQAISA_fSD_Li256ELb1ELb0EEENS1_25SingleTileBwdLPTSchedulerILb1ELi64ELb0EEEEEEEEEvNT_6ParamsE)
        /*0428*/ 	.word	0x00000038


	//----- nvinfo : EIATTR_MIN_STACK_SIZE
	.align		4
.L_188:
        /*042c*/ 	.byte	0x04, 0x12
        /*042e*/ 	.short	(.L_190 - .L_189)
	.align		4
.L_189:
        /*0430*/ 	.word	index@(_ZN7cutlass13device_kernelIN5flash22FlashAttnBwdPreprocessIN4cute5tupleIJNS3_1CILi64EEENS5_ILi256EEEEEENS_10bfloat16_tEfNS_4arch4Sm80ELb1ELb1EEEEEvNT_6ParamsE)
        /*0434*/ 	.word	0x00000000
.L_190:


//--------------------- .nv.info._ZN7cutlass13device_kernelIN5flash19enable_sm80_to_sm89INS1_16FlashAttnBwdSm80INS1_25CollectiveMainloopBwdSm80ILi1ELi1EN4cute5tupleIJNS5_1CILi32EEENS7_ILi64EEENS7_ILi256EEEEEENS_10bfloat16_tEfNS_4arch4Sm80ELb0ELb0ELb0ELb0ELb0ELb0ELb0ELb0ELi2ELi2ELi2ELi1ELb1EEENS1_21CollectiveEpilogueBwdISB_SC_SE_Li256ELb0ELb0ELi4EEENS1_19SingleTileSchedulerILb0ELb0ELb0ELi64EEEEEEEEEvNT_6ParamsE --------------------------
	.section	.nv.info._ZN7cutlass13device_kernelIN5flash19enable_sm80_to_sm89INS1_16FlashAttnBwdSm80INS1_25CollectiveMainloopBwdSm80ILi1ELi1EN4cute5tupleIJNS5_1CILi32EEENS7_ILi64EEENS7_ILi256EEEEEENS_10bfloat16_tEfNS_4arch4Sm80ELb0ELb0ELb0ELb0ELb0ELb0ELb0ELb0ELi2ELi2ELi2ELi1ELb1EEENS1_21CollectiveEpilogueBwdISB_SC_SE_Li256ELb0ELb0ELi4EEENS1_19SingleTileSchedulerILb0ELb0ELb0ELi64EEEEEEEEEvNT_6ParamsE,"",@"SHT_CUDA_INFO"
	.sectionflags	@""
	.align	4


	//----- nvinfo : EIATTR_CUDA_API_VERSION
	.align		4
        /*0000*/ 	.byte	0x04, 0x37
        /*0002*/ 	.short	(.L_192 - .L_191)
.L_191:
        /*0004*/ 	.word	0x00000082


	//----- nvinfo : EIATTR_SW2861232_WAR
	.align		4
.L_192:
        /*0008*/ 	.byte	0x01, 0x35
	.zero		2


	//----- nvinfo : EIATTR_PARAM_CBANK
	.align		4
        /*000c*/ 	.byte	0x04, 0x0a
        /*000e*/ 	.short	(.L_194 - .L_193)
	.align		4
.L_193:
        /*0010*/ 	.word	index@(.nv.constant0._ZN7cutlass13device_kernelIN5flash19enable_sm80_to_sm89INS1_16FlashAttnBwdSm80INS1_25CollectiveMainloopBwdSm80ILi1ELi1EN4cute5tupleIJNS5_1CILi32EEENS7_ILi64EEENS7_ILi256EEEEEENS_10bfloat16_tEfNS_4arch4Sm80ELb0ELb0ELb0ELb0ELb0ELb0ELb0ELb0ELi2ELi2ELi2ELi1ELb1EEENS1_21CollectiveEpilogueBwdISB_SC_SE_Li256ELb0ELb0ELi4EEENS1_19SingleTileSchedulerILb0ELb0ELb0ELi64EEEEEEEEEvNT_6ParamsE)
        /*0014*/ 	.short	0x0160
        /*0016*/ 	.short	0x0270


	//----- nvinfo : EIATTR_CBANK_PARAM_SIZE
	.align		4
.L_194:
        /*0018*/ 	.byte	0x03, 0x19
        /*001a*/ 	.short	0x0270


	//----- nvinfo : EIATTR_KPARAM_INFO
	.align		4
        /*001c*/ 	.byte	0x04, 0x17
        /*001e*/ 	.short	(.L_196 - .L_195)
.L_195:
        /*0020*/ 	.word	0x00000000
        /*0024*/ 	.short	0x0000
        /*0026*/ 	.short	0x0000
        /*0028*/ 	.byte	0x00, 0xf0, 0xc1, 0x09


	//----- nvinfo : EIATTR_MAXREG_COUNT
	.align		4
.L_196:
        /*002c*/ 	.byte	0x03, 0x1b
        /*002e*/ 	.short	0x00ff


	//----- nvinfo : EIATTR_NUM_BARRIERS
	.align		4
        /*0030*/ 	.byte	0x02, 0x4c
        /*0032*/ 	.byte	0x02
	.zero		1


	//----- nvinfo : EIATTR_ANNOTATIONS
	.align		4
        /*0034*/ 	.byte	0x04, 0x55
        /*0036*/ 	.short	(.L_198 - .L_197)


	//   ....[0]....
.L_197:
        /*0038*/ 	.word	0x00000001
        /*003c*/ 	.byte	0xb0, 0x01, 0x00, 0x00, 0x01, 0x00, 0x00, 0x00, 0x90, 0x02, 0x00, 0x00, 0x01, 0x00, 0x00, 0x00
        /* <DEDUP_REMOVED lines=38> */
        /*02ac*/ 	.byte	0xb0, 0x42, 0x00, 0x00, 0x01, 0x00, 0x00, 0x00, 0xe0, 0x42, 0x00, 0x00


	//----- nvinfo : EIATTR_MERCURY_ISA_VERSION
	.align		4
.L_198:
        /*02b8*/ 	.byte	0x03, 0x5f
        /*02ba*/ 	.short	0x0000


	//----- nvinfo : EIATTR_EXIT_INSTR_OFFSETS
	.align		4
        /*02bc*/ 	.byte	0x04, 0x1c
        /*02be*/ 	.short	(.L_200 - .L_199)


	//   ....[0]....
.L_199:
        /*02c0*/ 	.word	0x00000040


	//   ....[1]....
        /*02c4*/ 	.word	0x00006240


	//   ....[2]....
        /*02c8*/ 	.word	0x00006300


	//----- nvinfo : EIATTR_CTAIDZ_USED
	.align		4
.L_200:
        /*02cc*/ 	.byte	0x01, 0x04
	.zero		2


	//----- nvinfo : EIATTR_MAX_THREADS
	.align		4
        /*02d0*/ 	.byte	0x04, 0x05
        /*02d2*/ 	.short	(.L_202 - .L_201)
.L_201:
        /*02d4*/ 	.word	0x00000100
        /*02d8*/ 	.word	0x00000001
        /*02dc*/ 	.word	0x00000001


	//----- nvinfo : EIATTR_CRS_STACK_SIZE
	.align		4
.L_202:
        /*02e0*/ 	.byte	0x04, 0x1e
        /*02e2*/ 	.short	(.L_204 - .L_203)
.L_203:
        /*02e4*/ 	.word	0x00000000
.L_204:


//--------------------- .nv.info._ZN7cutlass13device_kernelIN5flash19enable_sm80_to_sm89INS1_16FlashAttnBwdSm80INS1_25CollectiveMainloopBwdSm80ILi1ELi1EN4cute5tupleIJNS5_1CILi32EEENS7_ILi64EEENS7_ILi256EEEEEENS_10bfloat16_tEfNS_4arch4Sm80ELb0ELb0ELb0ELb0ELb0ELb0ELb0ELb0ELi2ELi2ELi2ELi1ELb1EEENS1_24CollectiveEpilogueBwdGQAISB_fSE_Li256ELb0ELb0EEENS1_19SingleTileSchedulerILb0ELb0ELb0ELi64EEEEEEEEEvNT_6ParamsE --------------------------
	.section	.nv.info._ZN7cutlass13device_kernelIN5flash19enable_sm80_to_sm89INS1_16FlashAttnBwdSm80INS1_25CollectiveMainloopBwdSm80ILi1ELi1EN4cute5tupleIJNS5_1CILi32EEENS7_ILi64EEENS7_ILi256EEEEEENS_10bfloat16_tEfNS_4arch4Sm80ELb0ELb0ELb0ELb0ELb0ELb0ELb0ELb0ELi2ELi2ELi2ELi1ELb1EEENS1_24CollectiveEpilogueBwdGQAISB_fSE_Li256ELb0ELb0EEENS1_19SingleTileSchedulerILb0ELb0ELb0ELi64EEEEEEEEEvNT_6ParamsE,"",@"SHT_CUDA_INFO"
	.sectionflags	@""
	.align	4


	//----- nvinfo : EIATTR_CUDA_API_VERSION
	.align		4
        /*0000*/ 	.byte	0x04, 0x37
        /*0002*/ 	.short	(.L_206 - .L_205)
.L_205:
        /*0004*/ 	.word	0x00000082


	//----- nvinfo : EIATTR_SW2861232_WAR
	.align		4
.L_206:
        /*0008*/ 	.byte	0x01, 0x35
	.zero		2


	//----- nvinfo : EIATTR_PARAM_CBANK
	.align		4
        /*000c*/ 	.byte	0x04, 0x0a
        /*000e*/ 	.short	(.L_208 - .L_207)
	.align		4
.L_207:
        /*0010*/ 	.word	index@(.nv.constant0._ZN7cutlass13device_kernelIN5flash19enable_sm80_to_sm89INS1_16FlashAttnBwdSm80INS1_25CollectiveMainloopBwdSm80ILi1ELi1EN4cute5tupleIJNS5_1CILi32EEENS7_ILi64EEENS7_ILi256EEEEEENS_10bfloat16_tEfNS_4arch4Sm80ELb0ELb0ELb0ELb0ELb0ELb0ELb0ELb0ELi2ELi2ELi2ELi1ELb1EEENS1_24CollectiveEpilogueBwdGQAISB_fSE_Li256ELb0ELb0EEENS1_19SingleTileSchedulerILb0ELb0ELb0ELi64EEEEEEEEEvNT_6ParamsE)
        /*0014*/ 	.short	0x0160
        /*0016*/ 	.short	0x0278


	//----- nvinfo : EIATTR_CBANK_PARAM_SIZE
	.align		4
.L_208:
        /*0018*/ 	.byte	0x03, 0x19
        /*001a*/ 	.short	0x0278


	//----- nvinfo : EIATTR_KPARAM_INFO
	.align		4
        /*001c*/ 	.byte	0x04, 0x17
        /*001e*/ 	.short	(.L_210 - .L_209)
.L_209:
        /*0020*/ 	.word	0x00000000
        /*0024*/ 	.short	0x0000
        /*0026*/ 	.short	0x0000
        /*0028*/ 	.byte	0x00, 0xf0, 0xe1, 0x09


	//----- nvinfo : EIATTR_MAXREG_COUNT
	.align		4
.L_210:
        /*002c*/ 	.byte	0x03, 0x1b
        /*002e*/ 	.short	0x00ff


	//----- nvinfo : EIATTR_NUM_BARRIERS
	.align		4
        /*0030*/ 	.byte	0x02, 0x4c
        /*0032*/ 	.byte	0x02
	.zero		1


	//----- nvinfo : EIATTR_ANNOTATIONS
	.align		4
        /*0034*/ 	.byte	0x04, 0x55
        /*0036*/ 	.short	(.L_212 - .L_211)


	//   ....[0]....
.L_211:
        /* <DEDUP_REMOVED lines=39> */
        /*029c*/ 	.byte	0x40, 0x42, 0x00, 0x00


	//----- nvinfo : EIATTR_MERCURY_ISA_VERSION
	.align		4
.L_212:
        /*02a0*/ 	.byte	0x03, 0x5f
        /*02a2*/ 	.short	0x0000


	//----- nvinfo : EIATTR_EXIT_INSTR_OFFSETS
	.align		4
        /*02a4*/ 	.byte	0x04, 0x1c
        /*02a6*/ 	.short	(.L_214 - .L_213)


	//   ....[0]....
.L_213:
        /*02a8*/ 	.word	0x00000040


	//   ....[1]....
        /*02ac*/ 	.word	0x000050f0


	//----- nvinfo : EIATTR_CTAIDZ_USED
	.align		4
.L_214:
        /*02b0*/ 	.byte	0x01, 0x04
	.zero		2


	//----- nvinfo : EIATTR_MAX_THREADS
	.align		4
        /*02b4*/ 	.byte	0x04, 0x05
        /*02b6*/ 	.short	(.L_216 - .L_215)
.L_215:
        /*02b8*/ 	.word	0x00000100
        /*02bc*/ 	.word	0x00000001
        /*02c0*/ 	.word	0x00000001
.L_216:


//--------------------- .nv.info._ZN7cutlass13device_kernelIN5flash19enable_sm80_to_sm89INS1_16FlashAttnBwdSm80INS1_25CollectiveMainloopBwdSm80ILi1ELi1EN4cute5tupleIJNS5_1CILi32EEENS7_ILi64EEENS7_ILi256EEEEEENS_10bfloat16_tEfNS_4arch4Sm80ELb0ELb0ELb0ELb1ELb0ELb0ELb0ELb0ELi2ELi2ELi2ELi1ELb1EEENS1_21CollectiveEpilogueBwdISB_SC_SE_Li256ELb1ELb0ELi4EEENS1_19SingleTileSchedulerILb1ELb0ELb0ELi64EEEEEEEEEvNT_6ParamsE --------------------------
	.section	.nv.info._ZN7cutlass13device_kernelIN5flash19enable_sm80_to_sm89INS1_16FlashAttnBwdSm80INS1_25CollectiveMainloopBwdSm80ILi1ELi1EN4cute5tupleIJNS5_1CILi32EEENS7_ILi64EEENS7_ILi256EEEEEENS_10bfloat16_tEfNS_4arch4Sm80ELb0ELb0ELb0ELb1ELb0ELb0ELb0ELb0ELi2ELi2ELi2ELi1ELb1EEENS1_21CollectiveEpilogueBwdISB_SC_SE_Li256ELb1ELb0ELi4EEENS1_19SingleTileSchedulerILb1ELb0ELb0ELi64EEEEEEEEEvNT_6ParamsE,"",@"SHT_CUDA_INFO"
	.sectionflags	@""
	.align	4


	//----- nvinfo : EIATTR_CUDA_API_VERSION
	.align		4
        /*0000*/ 	.byte	0x04, 0x37
        /*0002*/ 	.short	(.L_218 - .L_217)
.L_217:
        /*0004*/ 	.word	0x00000082


	//----- nvinfo : EIATTR_SW2861232_WAR
	.align		4
.L_218:
        /*0008*/ 	.byte	0x01, 0x35
	.zero		2


	//----- nvinfo : EIATTR_PARAM_CBANK
	.align		4
        /*000c*/ 	.byte	0x04, 0x0a
        /*000e*/ 	.short	(.L_220 - .L_219)
	.align		4
.L_219:
        /*0010*/ 	.word	index@(.nv.constant0._ZN7cutlass13device_kernelIN5flash19enable_sm80_to_sm89INS1_16FlashAttnBwdSm80INS1_25CollectiveMainloopBwdSm80ILi1ELi1EN4cute5tupleIJNS5_1CILi32EEENS7_ILi64EEENS7_ILi256EEEEEENS_10bfloat16_tEfNS_4arch4Sm80ELb0ELb0ELb0ELb1ELb0ELb0ELb0ELb0ELi2ELi2ELi2ELi1ELb1EEENS1_21CollectiveEpilogueBwdISB_SC_SE_Li256ELb1ELb0ELi4EEENS1_19SingleTileSchedulerILb1ELb0ELb0ELi64EEEEEEEEEvNT_6ParamsE)
        /*0014*/ 	.short	0x0160
        /*0016*/ 	.short	0x0270


	//----- nvinfo : EIATTR_CBANK_PARAM_SIZE
	.align		4
.L_220:
        /*0018*/ 	.byte	0x03, 0x19
        /*001a*/ 	.short	0x0270


	//----- nvinfo : EIATTR_KPARAM_INFO
	.align		4
        /*001c*/ 	.byte	0x04, 0x17
        /*001e*/ 	.short	(.L_222 - .L_221)
.L_221:
        /*0020*/ 	.word	0x00000000
        /*0024*/ 	.short	0x0000
        /*0026*/ 	.short	0x0000
        /*0028*/ 	.byte	0x00, 0xf0, 0xc1, 0x09


	//----- nvinfo : EIATTR_MAXREG_COUNT
	.align		4
.L_222:
        /*002c*/ 	.byte	0x03, 0x1b
        /*002e*/ 	.short	0x00ff


	//----- nvinfo : EIATTR_NUM_BARRIERS
	.align		4
        /*0030*/ 	.byte	0x02, 0x4c
        /*0032*/ 	.byte	0x02
	.zero		1


	//----- nvinfo : EIATTR_ANNOTATIONS
	.align		4
        /*0034*/ 	.byte	0x04, 0x55
        /*0036*/ 	.short	(.L_224 - .L_223)


	//   ....[0]....
.L_223:
        /* <DEDUP_REMOVED lines=40> */


	//----- nvinfo : EIATTR_MERCURY_ISA_VERSION
	.align		4
.L_224:
        /*02a0*/ 	.byte	0x03, 0x5f
        /*02a2*/ 	.short	0x0000


	//----- nvinfo : EIATTR_COOP_GROUP_MASK_REGIDS
	.align		4
        /*02a4*/ 	.byte	0x04, 0x29
        /*02a6*/ 	.short	(.L_226 - .L_225)


	//   ....[0]....
.L_225:
        /*02a8*/ 	.word	0xffffffff


	//----- nvinfo : EIATTR_COOP_GROUP_INSTR_OFFSETS
	.align		4
.L_226:
        /*02ac*/ 	.byte	0x04, 0x28
        /*02ae*/ 	.short	(.L_228 - .L_227)


	//   ....[0]....
.L_227:
        /*02b0*/ 	.word	0x000000a0


	//----- nvinfo : EIATTR_EXIT_INSTR_OFFSETS
	.align		4
.L_228:
        /*02b4*/ 	.byte	0x04, 0x1c
        /*02b6*/ 	.short	(.L_230 - .L_229)


	//   ....[0]....
.L_229:
        /*02b8*/ 	.word	0x00000340


	//   ....[1]....
        /*02bc*/ 	.word	0x00006840


	//   ....[2]....
        /*02c0*/ 	.word	0x00006900


	//   ....[3]....
        /*02c4*/ 	.word	0x00007b50


	//   ....[4]....
        /*02c8*/ 	.word	0x00007c10


	//----- nvinfo : EIATTR_CTAIDZ_USED
	.align		4
.L_230:
        /*02cc*/ 	.byte	0x01, 0x04
	.zero		2


	//----- nvinfo : EIATTR_MAX_THREADS
	.align		4
        /*02d0*/ 	.byte	0x04, 0x05
        /*02d2*/ 	.short	(.L_232 - .L_231)
.L_231:
        /*02d4*/ 	.word	0x00000100
        /*02d8*/ 	.word	0x00000001
        /*02dc*/ 	.word	0x00000001


	//----- nvinfo : EIATTR_CRS_STACK_SIZE
	.align		4
.L_232:
        /*02e0*/ 	.byte	0x04, 0x1e
        /*02e2*/ 	.short	(.L_234 - .L_233)
.L_233:
        /*02e4*/ 	.word	0x00000000
.L_234:


//--------------------- .nv.info._ZN7cutlass13device_kernelIN5flash19enable_sm80_to_sm89INS1_16FlashAttnBwdSm80INS1_25CollectiveMainloopBwdSm80ILi1ELi1EN4cute5tupleIJNS5_1CILi32EEENS7_ILi64EEENS7_ILi256EEEEEENS_10bfloat16_tEfNS_4arch4Sm80ELb0ELb0ELb0ELb1ELb0ELb0ELb0ELb0ELi2ELi2ELi2ELi1ELb1EEENS1_24CollectiveEpilogueBwdGQAISB_fSE_Li256ELb1ELb0EEENS1_19SingleTileSchedulerILb1ELb0ELb0ELi64EEEEEEEEEvNT_6ParamsE --------------------------
	.section	.nv.info._ZN7cutlass13device_kernelIN5flash19enable_sm80_to_sm89INS1_16FlashAttnBwdSm80INS1_25CollectiveMainloopBwdSm80ILi1ELi1EN4cute5tupleIJNS5_1CILi32EEENS7_ILi64EEENS7_ILi256EEEEEENS_10bfloat16_tEfNS_4arch4Sm80ELb0ELb0ELb0ELb1ELb0ELb0ELb0ELb0ELi2ELi2ELi2ELi1ELb1EEENS1_24CollectiveEpilogueBwdGQAISB_fSE_Li256ELb1ELb0EEENS1_19SingleTileSchedulerILb1ELb0ELb0ELi64EEEEEEEEEvNT_6ParamsE,"",@"SHT_CUDA_INFO"
	.sectionflags	@""
	.align	4


	//----- nvinfo : EIATTR_CUDA_API_VERSION
	.align		4
        /*0000*/ 	.byte	0x04, 0x37
        /*0002*/ 	.short	(.L_236 - .L_235)
.L_235:
        /*0004*/ 	.word	0x00000082


	//----- nvinfo : EIATTR_SW2861232_WAR
	.align		4
.L_236:
        /*0008*/ 	.byte	0x01, 0x35
	.zero		2


	//----- nvinfo : EIATTR_PARAM_CBANK
	.align		4
        /*000c*/ 	.byte	0x04, 0x0a
        /*000e*/ 	.short	(.L_238 - .L_237)
	.align		4
.L_237:
        /*0010*/ 	.word	index@(.nv.constant0._ZN7cutlass13device_kernelIN5flash19enable_sm80_to_sm89INS1_16FlashAttnBwdSm80INS1_25CollectiveMainloopBwdSm80ILi1ELi1EN4cute5tupleIJNS5_1CILi32EEENS7_ILi64EEENS7_ILi256EEEEEENS_10bfloat16_tEfNS_4arch4Sm80ELb0ELb0ELb0ELb1ELb0ELb0ELb0ELb0ELi2ELi2ELi2ELi1ELb1EEENS1_24CollectiveEpilogueBwdGQAISB_fSE_Li256ELb1ELb0EEENS1_19SingleTileSchedulerILb1ELb0ELb0ELi64EEEEEEEEEvNT_6ParamsE)
        /*0014*/ 	.short	0x0160
        /*0016*/ 	.short	0x0278


	//----- nvinfo : EIATTR_CBANK_PARAM_SIZE
	.align		4
.L_238:
        /*0018*/ 	.byte	0x03, 0x19
        /*001a*/ 	.short	0x0278


	//----- nvinfo : EIATTR_KPARAM_INFO
	.align		4
        /*001c*/ 	.byte	0x04, 0x17
        /*001e*/ 	.short	(.L_240 - .L_239)
.L_239:
        /*0020*/ 	.word	0x00000000
        /*0024*/ 	.short	0x0000
        /*0026*/ 	.short	0x0000
        /*0028*/ 	.byte	0x00, 0xf0, 0xe1, 0x09


	//----- nvinfo : EIATTR_MAXREG_COUNT
	.align		4
.L_240:
        /*002c*/ 	.byte	0x03, 0x1b
        /*002e*/ 	.short	0x00ff


	//----- nvinfo : EIATTR_NUM_BARRIERS
	.align		4
        /*0030*/ 	.byte	0x02, 0x4c
        /*0032*/ 	.byte	0x02
	.zero		1


	//----- nvinfo : EIATTR_ANNOTATIONS
	.align		4
        /*0034*/ 	.byte	0x04, 0x55
        /*0036*/ 	.short	(.L_242 - .L_241)


	//   ....[0]....
.L_241:
        /* <DEDUP_REMOVED lines=39> */


	//----- nvinfo : EIATTR_MERCURY_ISA_VERSION
	.align		4
.L_242:
        /*0298*/ 	.byte	0x03, 0x5f
        /*029a*/ 	.short	0x0000


	//----- nvinfo : EIATTR_COOP_GROUP_MASK_REGIDS
	.align		4
        /*029c*/ 	.byte	0x04, 0x29
        /*029e*/ 	.short	(.L_244 - .L_243)


	//   ....[0]....
.L_243:
        /*02a0*/ 	.word	0xffffffff


	//----- nvinfo : EIATTR_COOP_GROUP_INSTR_OFFSETS
	.align		4
.L_244:
        /*02a4*/ 	.byte	0x04, 0x28
        /*02a6*/ 	.short	(.L_246 - .L_245)


	//   ....[0]....
.L_245:
        /*02a8*/ 	.word	0x000000a0


	//----- nvinfo : EIATTR_EXIT_INSTR_OFFSETS
	.align		4
.L_246:
        /*02ac*/ 	.byte	0x04, 0x1c
        /*02ae*/ 	.short	(.L_248 - .L_247)


	//   ....[0]....
.L_247:
        /*02b0*/ 	.word	0x00000340


	//   ....[1]....
        /*02b4*/ 	.word	0x000049f0


	//   ....[2]....
        /*02b8*/ 	.word	0x00005530


	//----- nvinfo : EIATTR_CTAIDZ_USED
	.align		4
.L_248:
        /*02bc*/ 	.byte	0x01, 0x04
	.zero		2


	//----- nvinfo : EIATTR_MAX_THREADS
	.align		4
        /*02c0*/ 	.byte	0x04, 0x05
        /*02c2*/ 	.short	(.L_250 - .L_249)
.L_249:
        /*02c4*/ 	.word	0x00000100
        /*02c8*/ 	.word	0x00000001
        /*02cc*/ 	.word	0x00000001
.L_250:


//--------------------- .nv.info._ZN7cutlass13device_kernelIN5flash19enable_sm80_to_sm89INS1_16FlashAttnBwdSm80INS1_25CollectiveMainloopBwdSm80ILi1ELi1EN4cute5tupleIJNS5_1CILi32EEENS7_ILi64EEENS7_ILi256EEEEEENS_10bfloat16_tEfNS_4arch4Sm80ELb0ELb1ELb0ELb0ELb0ELb0ELb0ELb0ELi2ELi2ELi2ELi1ELb1EEENS1_21CollectiveEpilogueBwdISB_SC_SE_Li256ELb0ELb0ELi4EEENS1_19SingleTileSchedulerILb0ELb0ELb0ELi64EEEEEEEEEvNT_6ParamsE --------------------------
	.section	.nv.info._ZN7cutlass13device_kernelIN5flash19enable_sm80_to_sm89INS1_16FlashAttnBwdSm80INS1_25CollectiveMainloopBwdSm80ILi1ELi1EN4cute5tupleIJNS5_1CILi32EEENS7_ILi64EEENS7_ILi256EEEEEENS_10bfloat16_tEfNS_4arch4Sm80ELb0ELb1ELb0ELb0ELb0ELb0ELb0ELb0ELi2ELi2ELi2ELi1ELb1EEENS1_21CollectiveEpilogueBwdISB_SC_SE_Li256ELb0ELb0ELi4EEENS1_19SingleTileSchedulerILb0ELb0ELb0ELi64EEEEEEEEEvNT_6ParamsE,"",@"SHT_CUDA_INFO"
	.sectionflags	@""
	.align	4


	//----- nvinfo : EIATTR_CUDA_API_VERSION
	.align		4
        /*0000*/ 	.byte	0x04, 0x37
        /*0002*/ 	.short	(.L_252 - .L_251)
.L_251:
        /*0004*/ 	.word	0x00000082


	//----- nvinfo : EIATTR_SW2861232_WAR
	.align		4
.L_252:
        /*0008*/ 	.byte	0x01, 0x35
	.zero		2


	//----- nvinfo : EIATTR_PARAM_CBANK
	.align		4
        /*000c*/ 	.byte	0x04, 0x0a
        /*000e*/ 	.short	(.L_254 - .L_253)
	.align		4
.L_253:
        /*0010*/ 	.word	index@(.nv.constant0._ZN7cutlass13device_kernelIN5flash19enable_sm80_to_sm89INS1_16FlashAttnBwdSm80INS1_25CollectiveMainloopBwdSm80ILi1ELi1EN4cute5tupleIJNS5_1CILi32EEENS7_ILi64EEENS7_ILi256EEEEEENS_10bfloat16_tEfNS_4arch4Sm80ELb0ELb1ELb0ELb0ELb0ELb0ELb0ELb0ELi2ELi2ELi2ELi1ELb1EEENS1_21CollectiveEpilogueBwdISB_SC_SE_Li256ELb0ELb0ELi4EEENS1_19SingleTileSchedulerILb0ELb0ELb0ELi64EEEEEEEEEvNT_6ParamsE)
        /*0014*/ 	.short	0x0160
        /*0016*/ 	.short	0x0270


	//----- nvinfo : EIATTR_CBANK_PARAM_SIZE
	.align		4
.L_254:
        /*0018*/ 	.byte	0x03, 0x19
        /*001a*/ 	.short	0x0270


	//----- nvinfo : EIATTR_KPARAM_INFO
	.align		4
        /*001c*/ 	.byte	0x04, 0x17
        /*001e*/ 	.short	(.L_256 - .L_255)
.L_255:
        /*0020*/ 	.word	0x00000000
        /*0024*/ 	.short	0x0000
        /*0026*/ 	.short	0x0000
        /*0028*/ 	.byte	0x00, 0xf0, 0xc1, 0x09


	//----- nvinfo : EIATTR_MAXREG_COUNT
	.align		4
.L_256:
        /*002c*/ 	.byte	0x03, 0x1b
        /*002e*/ 	.short	0x00ff


	//----- nvinfo : EIATTR_NUM_BARRIERS
	.align		4
        /*0030*/ 	.byte	0x02, 0x4c
        /*0032*/ 	.byte	0x02
	.zero		1


	//----- nvinfo : EIATTR_ANNOTATIONS
	.align		4
        /*0034*/ 	.byte	0x04, 0x55
        /*0036*/ 	.short	(.L_258 - .L_257)


	//   ....[0]....
.L_257:
        /* <DEDUP_REMOVED lines=48> */


	//----- nvinfo : EIATTR_MERCURY_ISA_VERSION
	.align		4
.L_258:
        /*0320*/ 	.byte	0x03, 0x5f
        /*0322*/ 	.short	0x0000


	//----- nvinfo : EIATTR_EXIT_INSTR_OFFSETS
	.align		4
        /*0324*/ 	.byte	0x04, 0x1c
        /*0326*/ 	.short	(.L_260 - .L_259)


	//   ....[0]....
.L_259:
        /*0328*/ 	.word	0x00000040


	//   ....[1]....
        /*032c*/ 	.word	0x00006d50


	//   ....[2]....
        /*0330*/ 	.word	0x00006e10


	//   ....[3]....
        /*0334*/ 	.word	0x00007f10


	//   ....[4]....
        /*0338*/ 	.word	0x00007fc0


	//----- nvinfo : EIATTR_CTAIDZ_USED
	.align		4
.L_260:
        /*033c*/ 	.byte	0x01, 0x04
	.zero		2


	//----- nvinfo : EIATTR_MAX_THREADS
	.align		4
        /*0340*/ 	.byte	0x04, 0x05
        /*0342*/ 	.short	(.L_262 - .L_261)
.L_261:
        /*0344*/ 	.word	0x00000100
        /*0348*/ 	.word	0x00000001
        /*034c*/ 	.word	0x00000001


	//----- nvinfo : EIATTR_CRS_STACK_SIZE
	.align		4
.L_262:
        /*0350*/ 	.byte	0x04, 0x1e
        /*0352*/ 	.short	(.L_264 - .L_263)
.L_263:
        /*0354*/ 	.word	0x00000000
.L_264:


//--------------------- .nv.info._ZN7cutlass13device_kernelIN5flash19enable_sm80_to_sm89INS1_16FlashAttnBwdSm80INS1_25CollectiveMainloopBwdSm80ILi1ELi1EN4cute5tupleIJNS5_1CILi32EEENS7_ILi64EEENS7_ILi256EEEEEENS_10bfloat16_tEfNS_4arch4Sm80ELb0ELb1ELb0ELb0ELb0ELb0ELb0ELb0ELi2ELi2ELi2ELi1ELb1EEENS1_24CollectiveEpilogueBwdGQAISB_fSE_Li256ELb0ELb0EEENS1_19SingleTileSchedulerILb0ELb0ELb0ELi64EEEEEEEEEvNT_6ParamsE --------------------------
	.section	.nv.info._ZN7cutlass13device_kernelIN5flash19enable_sm80_to_sm89INS1_16FlashAttnBwdSm80INS1_25CollectiveMainloopBwdSm80ILi1ELi1EN4cute5tupleIJNS5_1CILi32EEENS7_ILi64EEENS7_ILi256EEEEEENS_10bfloat16_tEfNS_4arch4Sm80ELb0ELb1ELb0ELb0ELb0ELb0ELb0ELb0ELi2ELi2ELi2ELi1ELb1EEENS1_24CollectiveEpilogueBwdGQAISB_fSE_Li256ELb0ELb0EEENS1_19SingleTileSchedulerILb0ELb0ELb0ELi64EEEEEEEEEvNT_6ParamsE,"",@"SHT_CUDA_INFO"
	.sectionflags	@""
	.align	4


	//----- nvinfo : EIATTR_CUDA_API_VERSION
	.align		4
        /*0000*/ 	.byte	0x04, 0x37
        /*0002*/ 	.short	(.L_266 - .L_265)
.L_265:
        /*0004*/ 	.word	0x00000082


	//----- nvinfo : EIATTR_SW2861232_WAR
	.align		4
.L_266:
        /*0008*/ 	.byte	0x01, 0x35
	.zero		2


	//----- nvinfo : EIATTR_PARAM_CBANK
	.align		4
        /*000c*/ 	.byte	0x04, 0x0a
        /*000e*/ 	.short	(.L_268 - .L_267)
	.align		4
.L_267:
        /*0010*/ 	.word	index@(.nv.constant0._ZN7cutlass13device_kernelIN5flash19enable_sm80_to_sm89INS1_16FlashAttnBwdSm80INS1_25CollectiveMainloopBwdSm80ILi1ELi1EN4cute5tupleIJNS5_1CILi32EEENS7_ILi64EEENS7_ILi256EEEEEENS_10bfloat16_tEfNS_4arch4Sm80ELb0ELb1ELb0ELb0ELb0ELb0ELb0ELb0ELi2ELi2ELi2ELi1ELb1EEENS1_24CollectiveEpilogueBwdGQAISB_fSE_Li256ELb0ELb0EEENS1_19SingleTileSchedulerILb0ELb0ELb0ELi64EEEEEEEEEvNT_6ParamsE)
        /*0014*/ 	.short	0x0160
        /*0016*/ 	.short	0x0278


	//----- nvinfo : EIATTR_CBANK_PARAM_SIZE
	.align		4
.L_268:
        /*0018*/ 	.byte	0x03, 0x19
        /*001a*/ 	.short	0x0278


	//----- nvinfo : EIATTR_KPARAM_INFO
	.align		4
        /*001c*/ 	.byte	0x04, 0x17
        /*001e*/ 	.short	(.L_270 - .L_269)
.L_269:
        /*0020*/ 	.word	0x00000000
        /*0024*/ 	.short	0x0000
        /*0026*/ 	.short	0x0000
        /*0028*/ 	.byte	0x00, 0xf0, 0xe1, 0x09


	//----- nvinfo : EIATTR_MAXREG_COUNT
	.align		4
.L_270:
        /*002c*/ 	.byte	0x03, 0x1b
        /*002e*/ 	.short	0x00ff


	//----- nvinfo : EIATTR_NUM_BARRIERS
	.align		4
        /*0030*/ 	.byte	0x02, 0x4c
        /*0032*/ 	.byte	0x02
	.zero		1


	//----- nvinfo : EIATTR_ANNOTATIONS
	.align		4
        /*0034*/ 	.byte	0x04, 0x55
        /*0036*/ 	.short	(.L_272 - .L_271)


	//   ....[0]....
.L_271:
        /* <DEDUP_REMOVED lines=47> */


	//----- nvinfo : EIATTR_MERCURY_ISA_VERSION
	.align		4
.L_272:
        /*0318*/ 	.byte	0x03, 0x5f
        /*031a*/ 	.short	0x0000


	//----- nvinfo : EIATTR_EXIT_INSTR_OFFSETS
	.align		4
        /*031c*/ 	.byte	0x04, 0x1c
        /*031e*/ 	.short	(.L_274 - .L_273)


	//   ....[0]....
.L_273:
        /*0320*/ 	.word	0x00000040


	//   ....[1]....
        /*0324*/ 	.word	0x00005090


	//   ....[2]....
        /*0328*/ 	.word	0x00005ac0


	//----- nvinfo : EIATTR_CTAIDZ_USED
	.align		4
.L_274:
        /*032c*/ 	.byte	0x01, 0x04
	.zero		2


	//----- nvinfo : EIATTR_MAX_THREADS
	.align		4
        /*0330*/ 	.byte	0x04, 0x05
        /*0332*/ 	.short	(.L_276 - .L_275)
.L_275:
        /*0334*/ 	.word	0x00000100
        /*0338*/ 	.word	0x00000001
        /*033c*/ 	.word	0x00000001


	//----- nvinfo : EIATTR_CRS_STACK_SIZE
	.align		4
.L_276:
        /*0340*/ 	.byte	0x04, 0x1e
        /*0342*/ 	.short	(.L_278 - .L_277)
.L_277:
        /*0344*/ 	.word	0x00000000
.L_278:


//--------------------- .nv.info._ZN7cutlass13device_kernelIN5flash19enable_sm80_to_sm89INS1_16FlashAttnBwdSm80INS1_25CollectiveMainloopBwdSm80ILi1ELi1EN4cute5tupleIJNS5_1CILi32EEENS7_ILi64EEENS7_ILi256EEEEEENS_10bfloat16_tEfNS_4arch4Sm80ELb0ELb1ELb0ELb1ELb0ELb0ELb0ELb0ELi2ELi2ELi2ELi1ELb1EEENS1_21CollectiveEpilogueBwdISB_SC_SE_Li256ELb1ELb0ELi4EEENS1_19SingleTileSchedulerILb1ELb0ELb0ELi64EEEEEEEEEvNT_6ParamsE --------------------------
	.section	.nv.info._ZN7cutlass13device_kernelIN5flash19enable_sm80_to_sm89INS1_16FlashAttnBwdSm80INS1_25CollectiveMainloopBwdSm80ILi1ELi1EN4cute5tupleIJNS5_1CILi32EEENS7_ILi64EEENS7_ILi256EEEEEENS_10bfloat16_tEfNS_4arch4Sm80ELb0ELb1ELb0ELb1ELb0ELb0ELb0ELb0ELi2ELi2ELi2ELi1ELb1EEENS1_21CollectiveEpilogueBwdISB_SC_SE_Li256ELb1ELb0ELi4EEENS1_19SingleTileSchedulerILb1ELb0ELb0ELi64EEEEEEEEEvNT_6ParamsE,"",@"SHT_CUDA_INFO"
	.sectionflags	@""
	.align	4


	//----- nvinfo : EIATTR_CUDA_API_VERSION
	.align		4
        /*0000*/ 	.byte	0x04, 0x37
        /*0002*/ 	.short	(.L_280 - .L_279)
.L_279:
        /*0004*/ 	.word	0x00000082


	//----- nvinfo : EIATTR_SW2861232_WAR
	.align		4
.L_280:
        /*0008*/ 	.byte	0x01, 0x35
	.zero		2


	//----- nvinfo : EIATTR_PARAM_CBANK
	.align		4
        /*000c*/ 	.byte	0x04, 0x0a
        /*000e*/ 	.short	(.L_282 - .L_281)
	.align		4
.L_281:
        /*0010*/ 	.word	index@(.nv.constant0._ZN7cutlass13device_kernelIN5flash19enable_sm80_to_sm89INS1_16FlashAttnBwdSm80INS1_25CollectiveMainloopBwdSm80ILi1ELi1EN4cute5tupleIJNS5_1CILi32EEENS7_ILi64EEENS7_ILi256EEEEEENS_10bfloat16_tEfNS_4arch4Sm80ELb0ELb1ELb0ELb1ELb0ELb0ELb0ELb0ELi2ELi2ELi2ELi1ELb1EEENS1_21CollectiveEpilogueBwdISB_SC_SE_Li256ELb1ELb0ELi4EEENS1_19SingleTileSchedulerILb1ELb0ELb0ELi64EEEEEEEEEvNT_6ParamsE)
        /*0014*/ 	.short	0x0160
        /*0016*/ 	.short	0x0270


	//----- nvinfo : EIATTR_CBANK_PARAM_SIZE
	.align		4
.L_282:
        /*0018*/ 	.byte	0x03, 0x19
        /*001a*/ 	.short	0x0270


	//----- nvinfo : EIATTR_KPARAM_INFO
	.align		4
        /*001c*/ 	.byte	0x04, 0x17
        /*001e*/ 	.short	(.L_284 - .L_283)
.L_283:
        /*0020*/ 	.word	0x00000000
        /*0024*/ 	.short	0x0000
        /*0026*/ 	.short	0x0000
        /*0028*/ 	.byte	0x00, 0xf0, 0xc1, 0x09


	//----- nvinfo : EIATTR_MAXREG_COUNT
	.align		4
.L_284:
        /*002c*/ 	.byte	0x03, 0x1b
        /*002e*/ 	.short	0x00ff


	//----- nvinfo : EIATTR_NUM_BARRIERS
	.align		4
        /*0030*/ 	.byte	0x02, 0x4c
        /*0032*/ 	.byte	0x02
	.zero		1


	//----- nvinfo : EIATTR_ANNOTATIONS
	.align		4
        /*0034*/ 	.byte	0x04, 0x55
        /*0036*/ 	.short	(.L_286 - .L_285)


	//   ....[0]....
.L_285:
        /* <DEDUP_REMOVED lines=47> */


	//----- nvinfo : EIATTR_MERCURY_ISA_VERSION
	.align		4
.L_286:
        /*0318*/ 	.byte	0x03, 0x5f
        /*031a*/ 	.short	0x0000


	//----- nvinfo : EIATTR_COOP_GROUP_MASK_REGIDS
	.align		4
        /*031c*/ 	.byte	0x04, 0x29
        /*031e*/ 	.short	(.L_288 - .L_287)


	//   ....[0]....
.L_287:
        /*0320*/ 	.word	0xffffffff


	//----- nvinfo : EIATTR_COOP_GROUP_INSTR_OFFSETS
	.align		4
.L_288:
        /*0324*/ 	.byte	0x04, 0x28
        /*0326*/ 	.short	(.L_290 - .L_289)


	//   ....[0]....
.L_289:
        /*0328*/ 	.word	0x000000a0


	//----- nvinfo : EIATTR_EXIT_INSTR_OFFSETS
	.align		4
.L_290:
        /*032c*/ 	.byte	0x04, 0x1c
        /*032e*/ 	.short	(.L_292 - .L_291)


	//   ....[0]....
.L_291:
        /*0330*/ 	.word	0x00000340


	//   ....[1]....
        /*0334*/ 	.word	0x000071a0


	//   ....[2]....
        /*0338*/ 	.word	0x00007260


	//   ....[3]....
        /*033c*/ 	.word	0x000084b0


	//   ....[4]....
        /*0340*/ 	.word	0x00008570


	//----- nvinfo : EIATTR_CTAIDZ_USED
	.align		4
.L_292:
        /*0344*/ 	.byte	0x01, 0x04
	.zero		2


	//----- nvinfo : EIATTR_MAX_THREADS
	.align		4
        /*0348*/ 	.byte	0x04, 0x05
        /*034a*/ 	.short	(.L_294 - .L_293)
.L_293:
        /*034c*/ 	.word	0x00000100
        /*0350*/ 	.word	0x00000001
        /*0354*/ 	.word	0x00000001


	//----- nvinfo : EIATTR_CRS_STACK_SIZE
	.align		4
.L_294:
        /*0358*/ 	.byte	0x04, 0x1e
        /*035a*/ 	.short	(.L_296 - .L_295)
.L_295:
        /*035c*/ 	.word	0x00000000
.L_296:


//--------------------- .nv.info._ZN7cutlass13device_kernelIN5flash19enable_sm80_to_sm89INS1_16FlashAttnBwdSm80INS1_25CollectiveMainloopBwdSm80ILi1ELi1EN4cute5tupleIJNS5_1CILi32EEENS7_ILi64EEENS7_ILi256EEEEEENS_10bfloat16_tEfNS_4arch4Sm80ELb0ELb1ELb0ELb1ELb0ELb0ELb0ELb0ELi2ELi2ELi2ELi1ELb1EEENS1_24CollectiveEpilogueBwdGQAISB_fSE_Li256ELb1ELb0EEENS1_19SingleTileSchedulerILb1ELb0ELb0ELi64EEEEEEEEEvNT_6ParamsE --------------------------
	.section	.nv.info._ZN7cutlass13device_kernelIN5flash19enable_sm80_to_sm89INS1_16FlashAttnBwdSm80INS1_25CollectiveMainloopBwdSm80ILi1ELi1EN4cute5tupleIJNS5_1CILi32EEENS7_ILi64EEENS7_ILi256EEEEEENS_10bfloat16_tEfNS_4arch4Sm80ELb0ELb1ELb0ELb1ELb0ELb0ELb0ELb0ELi2ELi2ELi2ELi1ELb1EEENS1_24CollectiveEpilogueBwdGQAISB_fSE_Li256ELb1ELb0EEENS1_19SingleTileSchedulerILb1ELb0ELb0ELi64EEEEEEEEEvNT_6ParamsE,"",@"SHT_CUDA_INFO"
	.sectionflags	@""
	.align	4


	//----- nvinfo : EIATTR_CUDA_API_VERSION
	.align		4
        /*0000*/ 	.byte	0x04, 0x37
        /*0002*/ 	.short	(.L_298 - .L_297)
.L_297:
        /*0004*/ 	.word	0x00000082


	//----- nvinfo : EIATTR_SW2861232_WAR
	.align		4
.L_298:
        /*0008*/ 	.byte	0x01, 0x35
	.zero		2


	//----- nvinfo : EIATTR_PARAM_CBANK
	.align		4
        /*000c*/ 	.byte	0x04, 0x0a
        /*000e*/ 	.short	(.L_300 - .L_299)
	.align		4
.L_299:
        /*0010*/ 	.word	index@(.nv.constant0._ZN7cutlass13device_kernelIN5flash19enable_sm80_to_sm89INS1_16FlashAttnBwdSm80INS1_25CollectiveMainloopBwdSm80ILi1ELi1EN4cute5tupleIJNS5_1CILi32EEENS7_ILi64EEENS7_ILi256EEEEEENS_10bfloat16_tEfNS_4arch4Sm80ELb0ELb1ELb0ELb1ELb0ELb0ELb0ELb0ELi2ELi2ELi2ELi1ELb1EEENS1_24CollectiveEpilogueBwdGQAISB_fSE_Li256ELb1ELb0EEENS1_19SingleTileSchedulerILb1ELb0ELb0ELi64EEEEEEEEEvNT_6ParamsE)
        /*0014*/ 	.short	0x0160
        /*0016*/ 	.short	0x0278


	//----- nvinfo : EIATTR_CBANK_PARAM_SIZE
	.align		4
.L_300:
        /*0018*/ 	.byte	0x03, 0x19
        /*001a*/ 	.short	0x0278


	//----- nvinfo : EIATTR_KPARAM_INFO
	.align		4
        /*001c*/ 	.byte	0x04, 0x17
        /*001e*/ 	.short	(.L_302 - .L_301)
.L_301:
        /*0020*/ 	.word	0x00000000
        /*0024*/ 	.short	0x0000
        /*0026*/ 	.short	0x0000
        /*0028*/ 	.byte	0x00, 0xf0, 0xe1, 0x09


	//----- nvinfo : EIATTR_MAXREG_COUNT
	.align		4
.L_302:
        /*002c*/ 	.byte	0x03, 0x1b
        /*002e*/ 	.short	0x00ff


	//----- nvinfo : EIATTR_NUM_BARRIERS
	.align		4
        /*0030*/ 	.byte	0x02, 0x4c
        /*0032*/ 	.byte	0x02
	.zero		1


	//----- nvinfo : EIATTR_ANNOTATIONS
	.align		4
        /*0034*/ 	.byte	0x04, 0x55
        /*0036*/ 	.short	(.L_304 - .L_303)


	//   ....[0]....
.L_303:
        /* <DEDUP_REMOVED lines=47> */


	//----- nvinfo : EIATTR_MERCURY_ISA_VERSION
	.align		4
.L_304:
        /*0310*/ 	.byte	0x03, 0x5f
        /*0312*/ 	.short	0x0000


	//----- nvinfo : EIATTR_COOP_GROUP_MASK_REGIDS
	.align		4
        /*0314*/ 	.byte	0x04, 0x29
        /*0316*/ 	.short	(.L_306 - .L_305)


	//   ....[0]....
.L_305:
        /*0318*/ 	.word	0xffffffff


	//----- nvinfo : EIATTR_COOP_GROUP_INSTR_OFFSETS
	.align		4
.L_306:
        /*031c*/ 	.byte	0x04, 0x28
        /*031e*/ 	.short	(.L_308 - .L_307)


	//   ....[0]....
.L_307:
        /*0320*/ 	.word	0x000000a0


	//----- nvinfo : EIATTR_EXIT_INSTR_OFFSETS
	.align		4
.L_308:
        /*0324*/ 	.byte	0x04, 0x1c
        /*0326*/ 	.short	(.L_310 - .L_309)


	//   ....[0]....
.L_309:
        /*0328*/ 	.word	0x00000340


	//   ....[1]....
        /*032c*/ 	.word	0x00005390


	//   ....[2]....
        /*0330*/ 	.word	0x00005ec0


	//----- nvinfo : EIATTR_CTAIDZ_USED
	.align		4
.L_310:
        /*0334*/ 	.byte	0x01, 0x04
	.zero		2


	//----- nvinfo : EIATTR_MAX_THREADS
	.align		4
        /*0338*/ 	.byte	0x04, 0x05
        /*033a*/ 	.short	(.L_312 - .L_311)
.L_311:
        /*033c*/ 	.word	0x00000100
        /*0340*/ 	.word	0x00000001
        /*0344*/ 	.word	0x00000001


	//----- nvinfo : EIATTR_CRS_STACK_SIZE
	.align		4
.L_312:
        /*0348*/ 	.byte	0x04, 0x1e
        /*034a*/ 	.short	(.L_314 - .L_313)
.L_313:
        /*034c*/ 	.word	0x00000000
.L_314:


//--------------------- .nv.info._ZN7cutlass13device_kernelIN5flash19enable_sm80_to_sm89INS1_16FlashAttnBwdSm80INS1_25CollectiveMainloopBwdSm80ILi1ELi1EN4cute5tupleIJNS5_1CILi32EEENS7_ILi64EEENS7_ILi256EEEEEENS_10bfloat16_tEfNS_4arch4Sm80ELb1ELb0ELb0ELb0ELb0ELb0ELb0ELb0ELi2ELi2ELi2ELi1ELb1EEENS1_21CollectiveEpilogueBwdISB_SC_SE_Li256ELb0ELb0ELi4EEENS1_25SingleTileBwdLPTSchedulerILb0ELi64ELb0EEEEEEEEEvNT_6ParamsE --------------------------
	.section	.nv.info._ZN7cutlass13device_kernelIN5flash19enable_sm80_to_sm89INS1_16FlashAttnBwdSm80INS1_25CollectiveMainloopBwdSm80ILi1ELi1EN4cute5tupleIJNS5_1CILi32EEENS7_ILi64EEENS7_ILi256EEEEEENS_10bfloat16_tEfNS_4arch4Sm80ELb1ELb0ELb0ELb0ELb0ELb0ELb0ELb0ELi2ELi2ELi2ELi1ELb1EEENS1_21CollectiveEpilogueBwdISB_SC_SE_Li256ELb0ELb0ELi4EEENS1_25SingleTileBwdLPTSchedulerILb0ELi64ELb0EEEEEEEEEvNT_6ParamsE,"",@"SHT_CUDA_INFO"
	.sectionflags	@""
	.align	4


	//----- nvinfo : EIATTR_CUDA_API_VERSION
	.align		4
        /*0000*/ 	.byte	0x04, 0x37
        /*0002*/ 	.short	(.L_316 - .L_315)
.L_315:
        /*0004*/ 	.word	0x00000082


	//----- nvinfo : EIATTR_SW2861232_WAR
	.align		4
.L_316:
        /*0008*/ 	.byte	0x01, 0x35
	.zero		2


	//----- nvinfo : EIATTR_PARAM_CBANK
	.align		4
        /*000c*/ 	.byte	0x04, 0x0a
        /*000e*/ 	.short	(.L_318 - .L_317)
	.align		4
.L_317:
        /*0010*/ 	.word	index@(.nv.constant0._ZN7cutlass13device_kernelIN5flash19enable_sm80_to_sm89INS1_16FlashAttnBwdSm80INS1_25CollectiveMainloopBwdSm80ILi1ELi1EN4cute5tupleIJNS5_1CILi32EEENS7_ILi64EEENS7_ILi256EEEEEENS_10bfloat16_tEfNS_4arch4Sm80ELb1ELb0ELb0ELb0ELb0ELb0ELb0ELb0ELi2ELi2ELi2ELi1ELb1EEENS1_21CollectiveEpilogueBwdISB_SC_SE_Li256ELb0ELb0ELi4EEENS1_25SingleTileBwdLPTSchedulerILb0ELi64ELb0EEEEEEEEEvNT_6ParamsE)
        /*0014*/ 	.short	0x0160
        /*0016*/ 	.short	0x0288


	//----- nvinfo : EIATTR_CBANK_PARAM_SIZE
	.align		4
.L_318:
        /*0018*/ 	.byte	0x03, 0x19
        /*001a*/ 	.short	0x0288


	//----- nvinfo : EIATTR_KPARAM_INFO
	.align		4
        /*001c*/ 	.byte	0x04, 0x17
        /*001e*/ 	.short	(.L_320 - .L_319)
.L_319:
        /*0020*/ 	.word	0x00000000
        /*0024*/ 	.short	0x0000
        /*0026*/ 	.short	0x0000
        /*0028*/ 	.byte	0x00, 0xf0, 0x21, 0x0a


	//----- nvinfo : EIATTR_MAXREG_COUNT
	.align		4
.L_320:
        /*002c*/ 	.byte	0x03, 0x1b
        /*002e*/ 	.short	0x00ff


	//----- nvinfo : EIATTR_NUM_BARRIERS
	.align		4
        /*0030*/ 	.byte	0x02, 0x4c
        /*0032*/ 	.byte	0x02
	.zero		1


	//----- nvinfo : EIATTR_ANNOTATIONS
	.align		4
        /*0034*/ 	.byte	0x04, 0x55
        /*0036*/ 	.short	(.L_322 - .L_321)


	//   ....[0]....
.L_321:
        /* <DEDUP_REMOVED lines=48> */


	//----- nvinfo : EIATTR_MERCURY_ISA_VERSION
	.align		4
.L_322:
        /*0320*/ 	.byte	0x03, 0x5f
        /*0322*/ 	.short	0x0000


	//----- nvinfo : EIATTR_COOP_GROUP_MASK_REGIDS
	.align		4
        /*0324*/ 	.byte	0x04, 0x29
        /*0326*/ 	.short	(.L_324 - .L_323)


	//   ....[0]....
.L_323:
        /*0328*/ 	.word	0xffffffff


	//----- nvinfo : EIATTR_COOP_GROUP_INSTR_OFFSETS
	.align		4
.L_324:
        /*032c*/ 	.byte	0x04, 0x28
        /*032e*/ 	.short	(.L_326 - .L_325)


	//   ....[0]....
.L_325:
        /*0330*/ 	.word	0x00000090


	//----- nvinfo : EIATTR_EXIT_INSTR_OFFSETS
	.align		4
.L_326:
        /*0334*/ 	.byte	0x04, 0x1c
        /*0336*/ 	.short	(.L_328 - .L_327)


	//   ....[0]....
.L_327:
        /*0338*/ 	.word	0x00000580


	//   ....[1]....
        /*033c*/ 	.word	0x00006d60


	//   ....[2]....
        /*0340*/ 	.word	0x00006e20


	//   ....[3]....
        /*0344*/ 	.word	0x00007f80


	//   ....[4]....
        /*0348*/ 	.word	0x00008030


	//----- nvinfo : EIATTR_MAX_THREADS
	.align		4
.L_328:
        /*034c*/ 	.byte	0x04, 0x05
        /*034e*/ 	.short	(.L_330 - .L_329)
.L_329:
        /*0350*/ 	.word	0x00000100
        /*0354*/ 	.word	0x00000001
        /*0358*/ 	.word	0x00000001


	//----- nvinfo : EIATTR_CRS_STACK_SIZE
	.align		4
.L_330:
        /*035c*/ 	.byte	0x04, 0x1e
        /*035e*/ 	.short	(.L_332 - .L_331)
.L_331:
        /*0360*/ 	.word	0x00000000
.L_332:


//--------------------- .nv.info._ZN7cutlass13device_kernelIN5flash19enable_sm80_to_sm89INS1_16FlashAttnBwdSm80INS1_25CollectiveMainloopBwdSm80ILi1ELi1EN4cute5tupleIJNS5_1CILi32EEENS7_ILi64EEENS7_ILi256EEEEEENS_10bfloat16_tEfNS_4arch4Sm80ELb1ELb0ELb0ELb0ELb0ELb0ELb0ELb0ELi2ELi2ELi2ELi1ELb1EEENS1_24CollectiveEpilogueBwdGQAISB_fSE_Li256ELb0ELb0EEENS1_25SingleTileBwdLPTSchedulerILb0ELi64ELb0EEEEEEEEEvNT_6ParamsE --------------------------
	.section	.nv.info._ZN7cutlass13device_kernelIN5flash19enable_sm80_to_sm89INS1_16FlashAttnBwdSm80INS1_25CollectiveMainloopBwdSm80ILi1ELi1EN4cute5tupleIJNS5_1CILi32EEENS7_ILi64EEENS7_ILi256EEEEEENS_10bfloat16_tEfNS_4arch4Sm80ELb1ELb0ELb0ELb0ELb0ELb0ELb0ELb0ELi2ELi2ELi2ELi1ELb1EEENS1_24CollectiveEpilogueBwdGQAISB_fSE_Li256ELb0ELb0EEENS1_25SingleTileBwdLPTSchedulerILb0ELi64ELb0EEEEEEEEEvNT_6ParamsE,"",@"SHT_CUDA_INFO"
	.sectionflags	@""
	.align	4


	//----- nvinfo : EIATTR_CUDA_API_VERSION
	.align		4
        /*0000*/ 	.byte	0x04, 0x37
        /*0002*/ 	.short	(.L_334 - .L_333)
.L_333:
        /*0004*/ 	.word	0x00000082


	//----- nvinfo : EIATTR_SW2861232_WAR
	.align		4
.L_334:
        /*0008*/ 	.byte	0x01, 0x35
	.zero		2


	//----- nvinfo : EIATTR_PARAM_CBANK
	.align		4
        /*000c*/ 	.byte	0x04, 0x0a
        /*000e*/ 	.short	(.L_336 - .L_335)
	.align		4
.L_335:
        /*0010*/ 	.word	index@(.nv.constant0._ZN7cutlass13device_kernelIN5flash19enable_sm80_to_sm89INS1_16FlashAttnBwdSm80INS1_25CollectiveMainloopBwdSm80ILi1ELi1EN4cute5tupleIJNS5_1CILi32EEENS7_ILi64EEENS7_ILi256EEEEEENS_10bfloat16_tEfNS_4arch4Sm80ELb1ELb0ELb0ELb0ELb0ELb0ELb0ELb0ELi2ELi2ELi2ELi1ELb1EEENS1_24CollectiveEpilogueBwdGQAISB_fSE_Li256ELb0ELb0EEENS1_25SingleTileBwdLPTSchedulerILb0ELi64ELb0EEEEEEEEEvNT_6ParamsE)
        /*0014*/ 	.short	0x0160
        /*0016*/ 	.short	0x0290


	//----- nvinfo : EIATTR_CBANK_PARAM_SIZE
	.align		4
.L_336:
        /*0018*/ 	.byte	0x03, 0x19
        /*001a*/ 	.short	0x0290


	//----- nvinfo : EIATTR_KPARAM_INFO
	.align		4
        /*001c*/ 	.byte	0x04, 0x17
        /*001e*/ 	.short	(.L_338 - .L_337)
.L_337:
        /*0020*/ 	.word	0x00000000
        /*0024*/ 	.short	0x0000
        /*0026*/ 	.short	0x0000
        /*0028*/ 	.byte	0x00, 0xf0, 0x41, 0x0a


	//----- nvinfo : EIATTR_MAXREG_COUNT
	.align		4
.L_338:
        /*002c*/ 	.byte	0x03, 0x1b
        /*002e*/ 	.short	0x00ff


	//----- nvinfo : EIATTR_NUM_BARRIERS
	.align		4
        /*0030*/ 	.byte	0x02, 0x4c
        /*0032*/ 	.byte	0x02
	.zero		1


	//----- nvinfo : EIATTR_ANNOTATIONS
	.align		4
        /*0034*/ 	.byte	0x04, 0x55
        /*0036*/ 	.short	(.L_340 - .L_339)


	//   ....[0]....
.L_339:
        /* <DEDUP_REMOVED lines=47> */


	//----- nvinfo : EIATTR_MERCURY_ISA_VERSION
	.align		4
.L_340:
        /*0318*/ 	.byte	0x03, 0x5f
        /*031a*/ 	.short	0x0000


	//----- nvinfo : EIATTR_COOP_GROUP_MASK_REGIDS
	.align		4
        /*031c*/ 	.byte	0x04, 0x29
        /*031e*/ 	.short	(.L_342 - .L_341)


	//   ....[0]....
.L_341:
        /*0320*/ 	.word	0xffffffff


	//----- nvinfo : EIATTR_COOP_GROUP_INSTR_OFFSETS
	.align		4
.L_342:
        /*0324*/ 	.byte	0x04, 0x28
        /*0326*/ 	.short	(.L_344 - .L_343)


	//   ....[0]....
.L_343:
        /*0328*/ 	.word	0x00000090


	//----- nvinfo : EIATTR_EXIT_INSTR_OFFSETS
	.align		4
.L_344:
        /*032c*/ 	.byte	0x04, 0x1c
        /*032e*/ 	.short	(.L_346 - .L_345)


	//   ....[0]....
.L_345:
        /*0330*/ 	.word	0x00000580


	//   ....[1]....
        /*0334*/ 	.word	0x00004f80


	//   ....[2]....
        /*0338*/ 	.word	0x00005a20


	//----- nvinfo : EIATTR_MAX_THREADS
	.align		4
.L_346:
        /*033c*/ 	.byte	0x04, 0x05
        /*033e*/ 	.short	(.L_348 - .L_347)
.L_347:
        /*0340*/ 	.word	0x00000100
        /*0344*/ 	.word	0x00000001
        /*0348*/ 	.word	0x00000001
.L_348:


//--------------------- .nv.info._ZN7cutlass13device_kernelIN5flash22FlashAttnBwdPreprocessIN4cute5tupleIJNS3_1CILi32EEENS5_ILi256EEEEEENS_10bfloat16_tEfNS_4arch4Sm80ELb1ELb0EEEEEvNT_6ParamsE --------------------------
	.section	.nv.info._ZN7cutlass13device_kernelIN5flash22FlashAttnBwdPreprocessIN4cute5tupleIJNS3_1CILi32EEENS5_ILi256EEEEEENS_10bfloat16_tEfNS_4arch4Sm80ELb1ELb0EEEEEvNT_6ParamsE,"",@"SHT_CUDA_INFO"
	.sectionflags	@""
	.align	4


	//----- nvinfo : EIATTR_CUDA_API_VERSION
	.align		4
        /*0000*/ 	.byte	0x04, 0x37
        /*0002*/ 	.short	(.L_350 - .L_349)
.L_349:
        /*0004*/ 	.word	0x00000082


	//----- nvinfo : EIATTR_SW2861232_WAR
	.align		4
.L_350:
        /*0008*/ 	.byte	0x01, 0x35
	.zero		2


	//----- nvinfo : EIATTR_PARAM_CBANK
	.align		4
        /*000c*/ 	.byte	0x04, 0x0a
        /*000e*/ 	.short	(.L_352 - .L_351)
	.align		4
.L_351:
        /*0010*/ 	.word	index@(.nv.constant0._ZN7cutlass13device_kernelIN5flash22FlashAttnBwdPreprocessIN4cute5tupleIJNS3_1CILi32EEENS5_ILi256EEEEEENS_10bfloat16_tEfNS_4arch4Sm80ELb1ELb0EEEEEvNT_6ParamsE)
        /*0014*/ 	.short	0x0160
        /*0016*/ 	.short	0x00f0


	//----- nvinfo : EIATTR_CBANK_PARAM_SIZE
	.align		4
.L_352:
        /*0018*/ 	.byte	0x03, 0x19
        /*001a*/ 	.short	0x00f0


	//----- nvinfo : EIATTR_KPARAM_INFO
	.align		4
        /*001c*/ 	.byte	0x04, 0x17
        /*001e*/ 	.short	(.L_354 - .L_353)
.L_353:
        /*0020*/ 	.word	0x00000000
        /*0024*/ 	.short	0x0000
        /*0026*/ 	.short	0x0000
        /*0028*/ 	.byte	0x00, 0xf0, 0xc1, 0x03


	//----- nvinfo : EIATTR_MAXREG_COUNT
	.align		4
.L_354:
        /*002c*/ 	.byte	0x03, 0x1b
        /*002e*/ 	.short	0x0080


	//----- nvinfo : EIATTR_MERCURY_ISA_VERSION
	.align		4
        /*0030*/ 	.byte	0x03, 0x5f
        /*0032*/ 	.short	0x0000


	//----- nvinfo : EIATTR_COOP_GROUP_MASK_REGIDS
	.align		4
        /*0034*/ 	.byte	0x04, 0x29
        /*0036*/ 	.short	(.L_356 - .L_355)


	//   ....[0]....
.L_355:
        /*0038*/ 	.word	0xffffffff


	//   ....[1]....
        /*003c*/ 	.word	0xffffffff


	//   ....[2]....
        /*0040*/ 	.word	0xffffffff


	//   ....[3]....
        /*0044*/ 	.word	0xffffffff


	//   ....[4]....
        /*0048*/ 	.word	0xffffffff


	//   ....[5]....
        /*004c*/ 	.word	0xffffffff


	//   ....[6]....
        /*0050*/ 	.word	0xffffffff


	//   ....[7]....
        /*0054*/ 	.word	0xffffffff


	//----- nvinfo : EIATTR_COOP_GROUP_INSTR_OFFSETS
	.align		4
.L_356:
        /*0058*/ 	.byte	0x04, 0x28
        /*005a*/ 	.short	(.L_358 - .L_357)


	//   ....[0]....
.L_357:
        /*005c*/ 	.word	0x00000ec0


	//   ....[1]....
        /*0060*/ 	.word	0x00000ed0


	//   ....[2]....
        /*0064*/ 	.word	0x00000f10


	//   ....[3]....
        /*0068*/ 	.word	0x00000f20


	//   ....[4]....
        /*006c*/ 	.word	0x00000f60


	//   ....[5]....
        /*0070*/ 	.word	0x00000f80


	//   ....[6]....
        /*0074*/ 	.word	0x00000fc0


	//   ....[7]....
        /*0078*/ 	.word	0x00000fe0


	//----- nvinfo : EIATTR_EXIT_INSTR_OFFSETS
	.align		4
.L_358:
        /*007c*/ 	.byte	0x04, 0x1c
        /*007e*/ 	.short	(.L_360 - .L_359)


	//   ....[0]....
.L_359:
        /*0080*/ 	.word	0x00001450


	//   ....[1]....
        /*0084*/ 	.word	0x000014b0


	//----- nvinfo : EIATTR_CTAIDZ_USED
	.align		4
.L_360:
        /*0088*/ 	.byte	0x01, 0x04
	.zero		2


	//----- nvinfo : EIATTR_MAX_THREADS
	.align		4
        /*008c*/ 	.byte	0x04, 0x05
        /*008e*/ 	.short	(.L_362 - .L_361)
.L_361:
        /*0090*/ 	.word	0x00000100
        /*0094*/ 	.word	0x00000001
        /*0098*/ 	.word	0x00000001


	//----- nvinfo : EIATTR_CRS_STACK_SIZE
	.align		4
.L_362:
        /*009c*/ 	.byte	0x04, 0x1e
        /*009e*/ 	.short	(.L_364 - .L_363)
.L_363:
        /*00a0*/ 	.word	0x00000000
.L_364:


//--------------------- .nv.info._ZN7cutlass13device_kernelIN5flash19enable_sm80_to_sm89INS1_16FlashAttnBwdSm80INS1_25CollectiveMainloopBwdSm80ILi1ELi1EN4cute5tupleIJNS5_1CILi32EEENS7_ILi64EEENS7_ILi256EEEEEENS_10bfloat16_tEfNS_4arch4Sm80ELb1ELb0ELb0ELb1ELb0ELb0ELb0ELb0ELi2ELi2ELi2ELi1ELb1EEENS1_21CollectiveEpilogueBwdISB_SC_SE_Li256ELb1ELb0ELi4EEENS1_25SingleTileBwdLPTSchedulerILb1ELi64ELb0EEEEEEEEEvNT_6ParamsE --------------------------
	.section	.nv.info._ZN7cutlass13device_kernelIN5flash19enable_sm80_to_sm89INS1_16FlashAttnBwdSm80INS1_25CollectiveMainloopBwdSm80ILi1ELi1EN4cute5tupleIJNS5_1CILi32EEENS7_ILi64EEENS7_ILi256EEEEEENS_10bfloat16_tEfNS_4arch4Sm80ELb1ELb0ELb0ELb1ELb0ELb0ELb0ELb0ELi2ELi2ELi2ELi1ELb1EEENS1_21CollectiveEpilogueBwdISB_SC_SE_Li256ELb1ELb0ELi4EEENS1_25SingleTileBwdLPTSchedulerILb1ELi64ELb0EEEEEEEEEvNT_6ParamsE,"",@"SHT_CUDA_INFO"
	.sectionflags	@""
	.align	4


	//----- nvinfo : EIATTR_CUDA_API_VERSION
	.align		4
        /*0000*/ 	.byte	0x04, 0x37
        /*0002*/ 	.short	(.L_366 - .L_365)
.L_365:
        /*0004*/ 	.word	0x00000082


	//----- nvinfo : EIATTR_SW2861232_WAR
	.align		4
.L_366:
        /*0008*/ 	.byte	0x01, 0x35
	.zero		2


	//----- nvinfo : EIATTR_PARAM_CBANK
	.align		4
        /*000c*/ 	.byte	0x04, 0x0a
        /*000e*/ 	.short	(.L_368 - .L_367)
	.align		4
.L_367:
        /*0010*/ 	.word	index@(.nv.constant0._ZN7cutlass13device_kernelIN5flash19enable_sm80_to_sm89INS1_16FlashAttnBwdSm80INS1_25CollectiveMainloopBwdSm80ILi1ELi1EN4cute5tupleIJNS5_1CILi32EEENS7_ILi64EEENS7_ILi256EEEEEENS_10bfloat16_tEfNS_4arch4Sm80ELb1ELb0ELb0ELb1ELb0ELb0ELb0ELb0ELi2ELi2ELi2ELi1ELb1EEENS1_21CollectiveEpilogueBwdISB_SC_SE_Li256ELb1ELb0ELi4EEENS1_25SingleTileBwdLPTSchedulerILb1ELi64ELb0EEEEEEEEEvNT_6ParamsE)
        /*0014*/ 	.short	0x0160
        /*0016*/ 	.short	0x0288


	//----- nvinfo : EIATTR_CBANK_PARAM_SIZE
	.align		4
.L_368:
        /*0018*/ 	.byte	0x03, 0x19
        /*001a*/ 	.short	0x0288


	//----- nvinfo : EIATTR_KPARAM_INFO
	.align		4
        /*001c*/ 	.byte	0x04, 0x17
        /*001e*/ 	.short	(.L_370 - .L_369)
.L_369:
        /*0020*/ 	.word	0x00000000
        /*0024*/ 	.short	0x0000
        /*0026*/ 	.short	0x0000
        /*0028*/ 	.byte	0x00, 0xf0, 0x21, 0x0a


	//----- nvinfo : EIATTR_MAXREG_COUNT
	.align		4
.L_370:
        /*002c*/ 	.byte	0x03, 0x1b
        /*002e*/ 	.short	0x00ff


	//----- nvinfo : EIATTR_NUM_BARRIERS
	.align		4
        /*0030*/ 	.byte	0x02, 0x4c
        /*0032*/ 	.byte	0x02
	.zero		1


	//----- nvinfo : EIATTR_ANNOTATIONS
	.align		4
        /*0034*/ 	.byte	0x04, 0x55
        /*0036*/ 	.short	(.L_372 - .L_371)


	//   ....[0]....
.L_371:
        /* <DEDUP_REMOVED lines=42> */


	//----- nvinfo : EIATTR_MERCURY_ISA_VERSION
	.align		4
.L_372:
        /*02c8*/ 	.byte	0x03, 0x5f
        /*02ca*/ 	.short	0x0000


	//----- nvinfo : EIATTR_COOP_GROUP_MASK_REGIDS
	.align		4
        /*02cc*/ 	.byte	0x04, 0x29
        /*02ce*/ 	.short	(.L_374 - .L_373)


	//   ....[0]....
.L_373:
        /*02d0*/ 	.word	0xffffffff


	//----- nvinfo : EIATTR_COOP_GROUP_INSTR_OFFSETS
	.align		4
.L_374:
        /*02d4*/ 	.byte	0x04, 0x28
        /*02d6*/ 	.short	(.L_376 - .L_375)


	//   ....[0]....
.L_375:
        /*02d8*/ 	.word	0x00000060


	//----- nvinfo : EIATTR_EXIT_INSTR_OFFSETS
	.align		4
.L_376:
        /*02dc*/ 	.byte	0x04, 0x1c
        /*02de*/ 	.short	(.L_378 - .L_377)


	//   ....[0]....
.L_377:
        /*02e0*/ 	.word	0x000009d0


	//   ....[1]....
        /*02e4*/ 	.word	0x00007730


	//   ....[2]....
        /*02e8*/ 	.word	0x000077f0


	//   ....[3]....
        /*02ec*/ 	.word	0x00008b60


	//   ....[4]....
        /*02f0*/ 	.word	0x00008c20


	//----- nvinfo : EIATTR_MAX_THREADS
	.align		4
.L_378:
        /*02f4*/ 	.byte	0x04, 0x05
        /*02f6*/ 	.short	(.L_380 - .L_379)
.L_379:
        /*02f8*/ 	.word	0x00000100
        /*02fc*/ 	.word	0x00000001
        /*0300*/ 	.word	0x00000001


	//----- nvinfo : EIATTR_CRS_STACK_SIZE
	.align		4
.L_380:
        /*0304*/ 	.byte	0x04, 0x1e
        /*0306*/ 	.short	(.L_382 - .L_381)
.L_381:
        /*0308*/ 	.word	0x00000000
.L_382:


//--------------------- .nv.info._ZN7cutlass13device_kernelIN5flash32FlashAttnBwdPostprocessConvertdQIN4cute5tupleIJNS3_1CILi32EEENS5_ILi256EEEEEENS_10bfloat16_tEfNS_4arch4Sm80ELi256ENS3_8TiledMMAINS3_8MMA_AtomIJNS3_30SM80_16x8x16_F32BF16BF16F32_TNEEEENS3_6LayoutINS4_IJNS5_ILi1EEENS5_ILi8EEESH_EEENS4_IJNS5_ILi0EEESH_SK_EEEEENS4_IJNS5_ILi16EEENS5_ILi128EEESN_EEEEELb0EEEEEvNT_6ParamsE --------------------------
	.section	.nv.info._ZN7cutlass13device_kernelIN5flash32FlashAttnBwdPostprocessConvertdQIN4cute5tupleIJNS3_1CILi32EEENS5_ILi256EEEEEENS_10bfloat16_tEfNS_4arch4Sm80ELi256ENS3_8TiledMMAINS3_8MMA_AtomIJNS3_30SM80_16x8x16_F32BF16BF16F32_TNEEEENS3_6LayoutINS4_IJNS5_ILi1EEENS5_ILi8EEESH_EEENS4_IJNS5_ILi0EEESH_SK_EEEEENS4_IJNS5_ILi16EEENS5_ILi128EEESN_EEEEELb0EEEEEvNT_6ParamsE,"",@"SHT_CUDA_INFO"
	.sectionflags	@""
	.align	4


	//----- nvinfo : EIATTR_CUDA_API_VERSION
	.align		4
        /*0000*/ 	.byte	0x04, 0x37
        /*0002*/ 	.short	(.L_384 - .L_383)
.L_383:
        /*0004*/ 	.word	0x00000082


	//----- nvinfo : EIATTR_SW2861232_WAR
	.align		4
.L_384:
        /*0008*/ 	.byte	0x01, 0x35
	.zero		2


	//----- nvinfo : EIATTR_PARAM_CBANK
	.align		4
        /*000c*/ 	.byte	0x04, 0x0a
        /*000e*/ 	.short	(.L_386 - .L_385)
	.align		4
.L_385:
        /*0010*/ 	.word	index@(.nv.constant0._ZN7cutlass13device_kernelIN5flash32FlashAttnBwdPostprocessConvertdQIN4cute5tupleIJNS3_1CILi32EEENS5_ILi256EEEEEENS_10bfloat16_tEfNS_4arch4Sm80ELi256ENS3_8TiledMMAINS3_8MMA_AtomIJNS3_30SM80_16x8x16_F32BF16BF16F32_TNEEEENS3_6LayoutINS4_IJNS5_ILi1EEENS5_ILi8EEESH_EEENS4_IJNS5_ILi0EEESH_SK_EEEEENS4_IJNS5_ILi16EEENS5_ILi128EEESN_EEEEELb0EEEEEvNT_6ParamsE)
        /*0014*/ 	.short	0x0160
        /*0016*/ 	.short	0x0070


	//----- nvinfo : EIATTR_CBANK_PARAM_SIZE
	.align		4
.L_386:
        /*0018*/ 	.byte	0x03, 0x19
        /*001a*/ 	.short	0x0070


	//----- nvinfo : EIATTR_KPARAM_INFO
	.align		4
        /*001c*/ 	.byte	0x04, 0x17
        /*001e*/ 	.short	(.L_388 - .L_387)
.L_387:
        /*0020*/ 	.word	0x00000000
        /*0024*/ 	.short	0x0000
        /*0026*/ 	.short	0x0000
        /*0028*/ 	.byte	0x00, 0xf0, 0xc1, 0x01


	//----- nvinfo : EIATTR_MAXREG_COUNT
	.align		4
.L_388:
        /*002c*/ 	.byte	0x03, 0x1b
        /*002e*/ 	.short	0x0080


	//----- nvinfo : EIATTR_NUM_BARRIERS
	.align		4
        /*0030*/ 	.byte	0x02, 0x4c
        /*0032*/ 	.byte	0x01
	.zero		1


	//----- nvinfo : EIATTR_MERCURY_ISA_VERSION
	.align		4
        /*0034*/ 	.byte	0x03, 0x5f
        /*0036*/ 	.short	0x0000


	//----- nvinfo : EIATTR_EXIT_INSTR_OFFSETS
	.align		4
        /*0038*/ 	.byte	0x04, 0x1c
        /*003a*/ 	.short	(.L_390 - .L_389)


	//   ....[0]....
.L_389:
        /*003c*/ 	.word	0x00000180


	//   ....[1]....
        /*0040*/ 	.word	0x000011c0


	//   ....[2]....
        /*0044*/ 	.word	0x00001280


	//----- nvinfo : EIATTR_CTAIDZ_USED
	.align		4
.L_390:
        /*0048*/ 	.byte	0x01, 0x04
	.zero		2


	//----- nvinfo : EIATTR_MAX_THREADS
	.align		4
        /*004c*/ 	.byte	0x04, 0x05
        /*004e*/ 	.short	(.L_392 - .L_391)
.L_391:
        /*0050*/ 	.word	0x00000100
        /*0054*/ 	.word	0x00000001
        /*0058*/ 	.word	0x00000001


	//----- nvinfo : EIATTR_CRS_STACK_SIZE
	.align		4
.L_392:
        /*005c*/ 	.byte	0x04, 0x1e
        /*005e*/ 	.short	(.L_394 - .L_393)
.L_393:
        /*0060*/ 	.word	0x00000000
.L_394:


//--------------------- .nv.info._ZN7cutlass13device_kernelIN5flash19enable_sm80_to_sm89INS1_16FlashAttnBwdSm80INS1_25CollectiveMainloopBwdSm80ILi1ELi1EN4cute5tupleIJNS5_1CILi32EEENS7_ILi64EEENS7_ILi256EEEEEENS_10bfloat16_tEfNS_4arch4Sm80ELb1ELb0ELb0ELb1ELb0ELb0ELb0ELb0ELi2ELi2ELi2ELi1ELb1EEENS1_24CollectiveEpilogueBwdGQAISB_fSE_Li256ELb1ELb0EEENS1_25SingleTileBwdLPTSchedulerILb1ELi64ELb0EEEEEEEEEvNT_6ParamsE --------------------------
	.section	.nv.info._ZN7cutlass13device_kernelIN5flash19enable_sm80_to_sm89INS1_16FlashAttnBwdSm80INS1_25CollectiveMainloopBwdSm80ILi1ELi1EN4cute5tupleIJNS5_1CILi32EEENS7_ILi64EEENS7_ILi256EEEEEENS_10bfloat16_tEfNS_4arch4Sm80ELb1ELb0ELb0ELb1ELb0ELb0ELb0ELb0ELi2ELi2ELi2ELi1ELb1EEENS1_24CollectiveEpilogueBwdGQAISB_fSE_Li256ELb1ELb0EEENS1_25SingleTileBwdLPTSchedulerILb1ELi64ELb0EEEEEEEEEvNT_6ParamsE,"",@"SHT_CUDA_INFO"
	.sectionflags	@""
	.align	4


	//----- nvinfo : EIATTR_CUDA_API_VERSION
	.align		4
        /*0000*/ 	.byte	0x04, 0x37
        /*0002*/ 	.short	(.L_396 - .L_395)
.L_395:
        /*0004*/ 	.word	0x00000082


	//----- nvinfo : EIATTR_SW2861232_WAR
	.align		4
.L_396:
        /*0008*/ 	.byte	0x01, 0x35
	.zero		2


	//----- nvinfo : EIATTR_PARAM_CBANK
	.align		4
        /*000c*/ 	.byte	0x04, 0x0a
        /*000e*/ 	.short	(.L_398 - .L_397)
	.align		4
.L_397:
        /*0010*/ 	.word	index@(.nv.constant0._ZN7cutlass13device_kernelIN5flash19enable_sm80_to_sm89INS1_16FlashAttnBwdSm80INS1_25CollectiveMainloopBwdSm80ILi1ELi1EN4cute5tupleIJNS5_1CILi32EEENS7_ILi64EEENS7_ILi256EEEEEENS_10bfloat16_tEfNS_4arch4Sm80ELb1ELb0ELb0ELb1ELb0ELb0ELb0ELb0ELi2ELi2ELi2ELi1ELb1EEENS1_24CollectiveEpilogueBwdGQAISB_fSE_Li256ELb1ELb0EEENS1_25SingleTileBwdLPTSchedulerILb1ELi64ELb0EEEEEEEEEvNT_6ParamsE)
        /*0014*/ 	.short	0x0160
        /*0016*/ 	.short	0x0290


	//----- nvinfo : EIATTR_CBANK_PARAM_SIZE
	.align		4
.L_398:
        /*0018*/ 	.byte	0x03, 0x19
        /*001a*/ 	.short	0x0290


	//----- nvinfo : EIATTR_KPARAM_INFO
	.align		4
        /*001c*/ 	.byte	0x04, 0x17
        /*001e*/ 	.short	(.L_400 - .L_399)
.L_399:
        /*0020*/ 	.word	0x00000000
        /*0024*/ 	.short	0x0000
        /*0026*/ 	.short	0x0000
        /*0028*/ 	.byte	0x00, 0xf0, 0x41, 0x0a


	//----- nvinfo : EIATTR_MAXREG_COUNT
	.align		4
.L_400:
        /*002c*/ 	.byte	0x03, 0x1b
        /*002e*/ 	.short	0x00ff


	//----- nvinfo : EIATTR_NUM_BARRIERS
	.align		4
        /*0030*/ 	.byte	0x02, 0x4c
        /*0032*/ 	.byte	0x02
	.zero		1


	//----- nvinfo : EIATTR_ANNOTATIONS
	.align		4
        /*0034*/ 	.byte	0x04, 0x55
        /*0036*/ 	.short	(.L_402 - .L_401)


	//   ....[0]....
.L_401:
        /* <DEDUP_REMOVED lines=44> */


	//----- nvinfo : EIATTR_MERCURY_ISA_VERSION
	.align		4
.L_402:
        /*02e8*/ 	.byte	0x03, 0x5f
        /*02ea*/ 	.short	0x0000


	//----- nvinfo : EIATTR_COOP_GROUP_MASK_REGIDS
	.align		4
        /*02ec*/ 	.byte	0x04, 0x29
        /*02ee*/ 	.short	(.L_404 - .L_403)


	//   ....[0]....
.L_403:
        /*02f0*/ 	.word	0xffffffff


	//----- nvinfo : EIATTR_COOP_GROUP_INSTR_OFFSETS
	.align		4
.L_404:
        /*02f4*/ 	.byte	0x04, 0x28
        /*02f6*/ 	.short	(.L_406 - .L_405)


	//   ....[0]....
.L_405:
        /*02f8*/ 	.word	0x00000060


	//----- nvinfo : EIATTR_EXIT_INSTR_OFFSETS
	.align		4
.L_406:
        /*02fc*/ 	.byte	0x04, 0x1c
        /*02fe*/ 	.short	(.L_408 - .L_407)


	//   ....[0]....
.L_407:
        /*0300*/ 	.word	0x00000a00


	//   ....[1]....
        /*0304*/ 	.word	0x00005630


	//   ....[2]....
        /*0308*/ 	.word	0x000061a0


	//----- nvinfo : EIATTR_MAX_THREADS
	.align		4
.L_408:
        /*030c*/ 	.byte	0x04, 0x05
        /*030e*/ 	.short	(.L_410 - .L_409)
.L_409:
        /*0310*/ 	.word	0x00000100
        /*0314*/ 	.word	0x00000001
        /*0318*/ 	.word	0x00000001
.L_410:


//--------------------- .nv.info._ZN7cutlass13device_kernelIN5flash22FlashAttnBwdPreprocessIN4cute5tupleIJNS3_1CILi32EEENS5_ILi256EEEEEENS_10bfloat16_tEfNS_4arch4Sm80ELb1ELb1EEEEEvNT_6ParamsE --------------------------
	.section	.nv.info._ZN7cutlass13device_kernelIN5flash22FlashAttnBwdPreprocessIN4cute5tupleIJNS3_1CILi32EEENS5_ILi256EEEEEENS_10bfloat16_tEfNS_4arch4Sm80ELb1ELb1EEEEEvNT_6ParamsE,"",@"SHT_CUDA_INFO"
	.sectionflags	@""
	.align	4


	//----- nvinfo : EIATTR_CUDA_API_VERSION
	.align		4
        /*0000*/ 	.byte	0x04, 0x37
        /*0002*/ 	.short	(.L_412 - .L_411)
.L_411:
        /*0004*/ 	.word	0x00000082


	//----- nvinfo : EIATTR_SW2861232_WAR
	.align		4
.L_412:
        /*0008*/ 	.byte	0x01, 0x35
	.zero		2


	//----- nvinfo : EIATTR_PARAM_CBANK
	.align		4
        /*000c*/ 	.byte	0x04, 0x0a
        /*000e*/ 	.short	(.L_414 - .L_413)
	.align		4
.L_413:
        /*0010*/ 	.word	index@(.nv.constant0._ZN7cutlass13device_kernelIN5flash22FlashAttnBwdPreprocessIN4cute5tupleIJNS3_1CILi32EEENS5_ILi256EEEEEENS_10bfloat16_tEfNS_4arch4Sm80ELb1ELb1EEEEEvNT_6ParamsE)
        /*0014*/ 	.short	0x0160
        /*0016*/ 	.short	0x00f0


	//----- nvinfo : EIATTR_CBANK_PARAM_SIZE
	.align		4
.L_414:
        /*0018*/ 	.byte	0x03, 0x19
        /*001a*/ 	.short	0x00f0


	//----- nvinfo : EIATTR_KPARAM_INFO
	.align		4
        /*001c*/ 	.byte	0x04, 0x17
        /*001e*/ 	.short	(.L_416 - .L_415)
.L_415:
        /*0020*/ 	.word	0x00000000
        /*0024*/ 	.short	0x0000
        /*0026*/ 	.short	0x0000
        /*0028*/ 	.byte	0x00, 0xf0, 0xc1, 0x03


	//----- nvinfo : EIATTR_MAXREG_COUNT
	.align		4
.L_416:
        /*002c*/ 	.byte	0x03, 0x1b
        /*002e*/ 	.short	0x0080


	//----- nvinfo : EIATTR_MERCURY_ISA_VERSION
	.align		4
        /*0030*/ 	.byte	0x03, 0x5f
        /*0032*/ 	.short	0x0000


	//----- nvinfo : EIATTR_COOP_GROUP_MASK_REGIDS
	.align		4
        /*0034*/ 	.byte	0x04, 0x29
        /*0036*/ 	.short	(.L_418 - .L_417)


	//   ....[0]....
.L_417:
        /*0038*/ 	.word	0xffffffff


	//   ....[1]....
        /*003c*/ 	.word	0xffffffff


	//   ....[2]....
        /*0040*/ 	.word	0xffffffff


	//   ....[3]....
        /*0044*/ 	.word	0xffffffff


	//   ....[4]....
        /*0048*/ 	.word	0xffffffff


	//   ....[5]....
        /*004c*/ 	.word	0xffffffff


	//   ....[6]....
        /*0050*/ 	.word	0xffffffff


	//   ....[7]....
        /*0054*/ 	.word	0xffffffff


	//----- nvinfo : EIATTR_COOP_GROUP_INSTR_OFFSETS
	.align		4
.L_418:
        /*0058*/ 	.byte	0x04, 0x28
        /*005a*/ 	.short	(.L_420 - .L_419)


	//   ....[0]....
.L_419:
        /*005c*/ 	.word	0x00001050


	//   ....[1]....
        /*0060*/ 	.word	0x00001060


	//   ....[2]....
        /*0064*/ 	.word	0x000010b0


	//   ....[3]....
        /*0068*/ 	.word	0x000010c0


	//   ....[4]....
        /*006c*/ 	.word	0x000010f0


	//   ....[5]....
        /*0070*/ 	.word	0x00001100


	//   ....[6]....
        /*0074*/ 	.word	0x00001170


	//   ....[7]....
        /*0078*/ 	.word	0x00001190


	//----- nvinfo : EIATTR_EXIT_INSTR_OFFSETS
	.align		4
.L_420:
        /*007c*/ 	.byte	0x04, 0x1c
        /*007e*/ 	.short	(.L_422 - .L_421)


	//   ....[0]....
.L_421:
        /*0080*/ 	.word	0x00000180


	//   ....[1]....
        /*0084*/ 	.word	0x00001690


	//   ....[2]....
        /*0088*/ 	.word	0x000016e0


	//----- nvinfo : EIATTR_CTAIDZ_USED
	.align		4
.L_422:
        /*008c*/ 	.byte	0x01, 0x04
	.zero		2


	//----- nvinfo : EIATTR_MAX_THREADS
	.align		4
        /*0090*/ 	.byte	0x04, 0x05
        /*0092*/ 	.short	(.L_424 - .L_423)
.L_423:
        /*0094*/ 	.word	0x00000100
        /*0098*/ 	.word	0x00000001
        /*009c*/ 	.word	0x00000001


	//----- nvinfo : EIATTR_CRS_STACK_SIZE
	.align		4
.L_424:
        /*00a0*/ 	.byte	0x04, 0x1e
        /*00a2*/ 	.short	(.L_426 - .L_425)
.L_425:
        /*00a4*/ 	.word	0x00000000
.L_426:


//--------------------- .nv.info._ZN7cutlass13device_kernelIN5flash19enable_sm80_to_sm89INS1_16FlashAttnBwdSm80INS1_25CollectiveMainloopBwdSm80ILi1ELi1EN4cute5tupleIJNS5_1CILi64EEES8_NS7_ILi256EEEEEENS_10bfloat16_tEfNS_4arch4Sm80ELb0ELb0ELb0ELb0ELb0ELb0ELb0ELb0ELi2ELi4ELi2ELi2ELb0EEENS1_21CollectiveEpilogueBwdISA_SB_SD_Li256ELb0ELb0ELi4EEENS1_19SingleTileSchedulerILb0ELb0ELb0ELi64EEEEEEEEEvNT_6ParamsE --------------------------
	.section	.nv.info._ZN7cutlass13device_kernelIN5flash19enable_sm80_to_sm89INS1_16FlashAttnBwdSm80INS1_25CollectiveMainloopBwdSm80ILi1ELi1EN4cute5tupleIJNS5_1CILi64EEES8_NS7_ILi256EEEEEENS_10bfloat16_tEfNS_4arch4Sm80ELb0ELb0ELb0ELb0ELb0ELb0ELb0ELb0ELi2ELi4ELi2ELi2ELb0EEENS1_21CollectiveEpilogueBwdISA_SB_SD_Li256ELb0ELb0ELi4EEENS1_19SingleTileSchedulerILb0ELb0ELb0ELi64EEEEEEEEEvNT_6ParamsE,"",@"SHT_CUDA_INFO"
	.sectionflags	@""
	.align	4


	//----- nvinfo : EIATTR_CUDA_API_VERSION
	.align		4
        /*0000*/ 	.byte	0x04, 0x37
        /*0002*/ 	.short	(.L_428 - .L_427)
.L_427:
        /*0004*/ 	.word	0x00000082


	//----- nvinfo : EIATTR_SW2861232_WAR
	.align		4
.L_428:
        /*0008*/ 	.byte	0x01, 0x35
	.zero		2


	//----- nvinfo : EIATTR_PARAM_CBANK
	.align		4
        /*000c*/ 	.byte	0x04, 0x0a
        /*000e*/ 	.short	(.L_430 - .L_429)
	.align		4
.L_429:
        /*0010*/ 	.word	index@(.nv.constant0._ZN7cutlass13device_kernelIN5flash19enable_sm80_to_sm89INS1_16FlashAttnBwdSm80INS1_25CollectiveMainloopBwdSm80ILi1ELi1EN4cute5tupleIJNS5_1CILi64EEES8_NS7_ILi256EEEEEENS_10bfloat16_tEfNS_4arch4Sm80ELb0ELb0ELb0ELb0ELb0ELb0ELb0ELb0ELi2ELi4ELi2ELi2ELb0EEENS1_21CollectiveEpilogueBwdISA_SB_SD_Li256ELb0ELb0ELi4EEENS1_19SingleTileSchedulerILb0ELb0ELb0ELi64EEEEEEEEEvNT_6ParamsE)
        /*0014*/ 	.short	0x0160
        /*0016*/ 	.short	0x0270


	//----- nvinfo : EIATTR_CBANK_PARAM_SIZE
	.align		4
.L_430:
        /*0018*/ 	.byte	0x03, 0x19
        /*001a*/ 	.short	0x0270


	//----- nvinfo : EIATTR_KPARAM_INFO
	.align		4
        /*001c*/ 	.byte	0x04, 0x17
        /*001e*/ 	.short	(.L_432 - .L_431)
.L_431:
        /*0020*/ 	.word	0x00000000
        /*0024*/ 	.short	0x0000
        /*0026*/ 	.short	0x0000
        /*0028*/ 	.byte	0x00, 0xf0, 0xc1, 0x09


	//----- nvinfo : EIATTR_MAXREG_COUNT
	.align		4
.L_432:
        /*002c*/ 	.byte	0x03, 0x1b
        /*002e*/ 	.short	0x00ff


	//----- nvinfo : EIATTR_NUM_BARRIERS
	.align		4
        /*0030*/ 	.byte	0x02, 0x4c
        /*0032*/ 	.byte	0x02
	.zero		1


	//----- nvinfo : EIATTR_ANNOTATIONS
	.align		4
        /*0034*/ 	.byte	0x04, 0x55
        /*0036*/ 	.short	(.L_434 - .L_433)


	//   ....[0]....
.L_433:
        /*0038*/ 	.word	0x00000001
        /*003c*/ 	.byte	0xd0, 0x02, 0x00, 0x00, 0x01, 0x00, 0x00, 0x00, 0xf0, 0x1a, 0x00, 0x00, 0x01, 0x00, 0x00, 0x00
        /*004c*/ 	.byte	0x20, 0x1e, 0x00, 0x00, 0x01, 0x00, 0x00, 0x00, 0x90, 0x24, 0x00, 0x00, 0x01, 0x00, 0x00, 0x00
        /*005c*/ 	.byte	0xf0, 0x4e, 0x00, 0x00, 0x01, 0x00, 0x00, 0x00, 0x30, 0x50, 0x00, 0x00


	//----- nvinfo : EIATTR_MERCURY_ISA_VERSION
	.align		4
.L_434:
        /*0068*/ 	.byte	0x03, 0x5f
        /*006a*/ 	.short	0x0000


	//----- nvinfo : EIATTR_EXIT_INSTR_OFFSETS
	.align		4
        /*006c*/ 	.byte	0x04, 0x1c
        /*006e*/ 	.short	(.L_436 - .L_435)


	//   ....[0]....
.L_435:
        /*0070*/ 	.word	0x00000040


	//   ....[1]....
        /*0074*/ 	.word	0x000078f0


	//   ....[2]....
        /*0078*/ 	.word	0x000079a0


	//----- nvinfo : EIATTR_CTAIDZ_USED
	.align		4
.L_436:
        /*007c*/ 	.byte	0x01, 0x04
	.zero		2


	//----- nvinfo : EIATTR_MAX_THREADS
	.align		4
        /*0080*/ 	.byte	0x04, 0x05
        /*0082*/ 	.short	(.L_438 - .L_437)
.L_437:
        /*0084*/ 	.word	0x00000100
        /*0088*/ 	.word	0x00000001
        /*008c*/ 	.word	0x00000001


	//----- nvinfo : EIATTR_CRS_STACK_SIZE
	.align		4
.L_438:
        /*0090*/ 	.byte	0x04, 0x1e
        /*0092*/ 	.short	(.L_440 - .L_439)
.L_439:
        /*0094*/ 	.word	0x00000000
.L_440:


//--------------------- .nv.info._ZN7cutlass13device_kernelIN5flash19enable_sm80_to_sm89INS1_16FlashAttnBwdSm80INS1_25CollectiveMainloopBwdSm80ILi1ELi1EN4cute5tupleIJNS5_1CILi64EEES8_NS7_ILi256EEEEEENS_10bfloat16_tEfNS_4arch4Sm80ELb0ELb0ELb0ELb0ELb0ELb0ELb0ELb0ELi2ELi4ELi2ELi2ELb0EEENS1_24CollectiveEpilogueBwdGQAISA_fSD_Li256ELb0ELb0EEENS1_19SingleTileSchedulerILb0ELb0ELb0ELi64EEEEEEEEEvNT_6ParamsE --------------------------
	.section	.nv.info._ZN7cutlass13device_kernelIN5flash19enable_sm80_to_sm89INS1_16FlashAttnBwdSm80INS1_25CollectiveMainloopBwdSm80ILi1ELi1EN4cute5tupleIJNS5_1CILi64EEES8_NS7_ILi256EEEEEENS_10bfloat16_tEfNS_4arch4Sm80ELb0ELb0ELb0ELb0ELb0ELb0ELb0ELb0ELi2ELi4ELi2ELi2ELb0EEENS1_24CollectiveEpilogueBwdGQAISA_fSD_Li256ELb0ELb0EEENS1_19SingleTileSchedulerILb0ELb0ELb0ELi64EEEEEEEEEvNT_6ParamsE,"",@"SHT_CUDA_INFO"
	.sectionflags	@""
	.align	4


	//----- nvinfo : EIATTR_CUDA_API_VERSION
	.align		4
        /*0000*/ 	.byte	0x04, 0x37
        /*0002*/ 	.short	(.L_442 - .L_441)
.L_441:
        /*0004*/ 	.word	0x00000082


	//----- nvinfo : EIATTR_SW2861232_WAR
	.align		4
.L_442:
        /*0008*/ 	.byte	0x01, 0x35
	.zero		2


	//----- nvinfo : EIATTR_PARAM_CBANK
	.align		4
        /*000c*/ 	.byte	0x04, 0x0a
        /*000e*/ 	.short	(.L_444 - .L_443)
	.align		4
.L_443:
        /*0010*/ 	.word	index@(.nv.constant0._ZN7cutlass13device_kernelIN5flash19enable_sm80_to_sm89INS1_16FlashAttnBwdSm80INS1_25CollectiveMainloopBwdSm80ILi1ELi1EN4cute5tupleIJNS5_1CILi64EEES8_NS7_ILi256EEEEEENS_10bfloat16_tEfNS_4arch4Sm80ELb0ELb0ELb0ELb0ELb0ELb0ELb0ELb0ELi2ELi4ELi2ELi2ELb0EEENS1_24CollectiveEpilogueBwdGQAISA_fSD_Li256ELb0ELb0EEENS1_19SingleTileSchedulerILb0ELb0ELb0ELi64EEEEEEEEEvNT_6ParamsE)
        /*0014*/ 	.short	0x0160
        /*0016*/ 	.short	0x0278


	//----- nvinfo : EIATTR_CBANK_PARAM_SIZE
	.align		4
.L_444:
        /*0018*/ 	.byte	0x03, 0x19
        /*001a*/ 	.short	0x0278


	//----- nvinfo : EIATTR_KPARAM_INFO
	.align		4
        /*001c*/ 	.byte	0x04, 0x17
        /*001e*/ 	.short	(.L_446 - .L_445)
.L_445:
        /*0020*/ 	.word	0x00000000
        /*0024*/ 	.short	0x0000
        /*0026*/ 	.short	0x0000
        /*0028*/ 	.byte	0x00, 0xf0, 0xe1, 0x09


	//----- nvinfo : EIATTR_MAXREG_COUNT
	.align		4
.L_446:
        /*002c*/ 	.byte	0x03, 0x1b
        /*002e*/ 	.short	0x00ff


	//----- nvinfo : EIATTR_NUM_BARRIERS
	.align		4
        /*0030*/ 	.byte	0x02, 0x4c
        /*0032*/ 	.byte	0x02
	.zero		1


	//----- nvinfo : EIATTR_ANNOTATIONS
	.align		4
        /*0034*/ 	.byte	0x04, 0x55
        /*0036*/ 	.short	(.L_448 - .L_447)


	//   ....[0]....
.L_447:
        /* <DEDUP_REMOVED lines=10> */


	//----- nvinfo : EIATTR_MERCURY_ISA_VERSION
	.align		4
.L_448:
        /*00c8*/ 	.byte	0x03, 0x5f
        /*00ca*/ 	.short	0x0000


	//----- nvinfo : EIATTR_EXIT_INSTR_OFFSETS
	.align		4
        /*00cc*/ 	.byte	0x04, 0x1c
        /*00ce*/ 	.short	(.L_450 - .L_449)


	//   ....[0]....
.L_449:
        /*00d0*/ 	.word	0x00000040


	//   ....[1]....
        /*00d4*/ 	.word	0x00006690


	//----- nvinfo : EIATTR_CTAIDZ_USED
	.align		4
.L_450:
        /*00d8*/ 	.byte	0x01, 0x04
	.zero		2


	//----- nvinfo : EIATTR_MAX_THREADS
	.align		4
        /*00dc*/ 	.byte	0x04, 0x05
        /*00de*/ 	.short	(.L_452 - .L_451)
.L_451:
        /*00e0*/ 	.word	0x00000100
        /*00e4*/ 	.word	0x00000001
        /*00e8*/ 	.word	0x00000001
.L_452:


//--------------------- .nv.info._ZN7cutlass13device_kernelIN5flash19enable_sm80_to_sm89INS1_16FlashAttnBwdSm80INS1_25CollectiveMainloopBwdSm80ILi1ELi1EN4cute5tupleIJNS5_1CILi64EEES8_NS7_ILi256EEEEEENS_10bfloat16_tEfNS_4arch4Sm80ELb0ELb0ELb0ELb1ELb0ELb0ELb0ELb0ELi2ELi4ELi2ELi2ELb0EEENS1_21CollectiveEpilogueBwdISA_SB_SD_Li256ELb1ELb0ELi4EEENS1_19SingleTileSchedulerILb1ELb0ELb0ELi64EEEEEEEEEvNT_6ParamsE --------------------------
	.section	.nv.info._ZN7cutlass13device_kernelIN5flash19enable_sm80_to_sm89INS1_16FlashAttnBwdSm80INS1_25CollectiveMainloopBwdSm80ILi1ELi1EN4cute5tupleIJNS5_1CILi64EEES8_NS7_ILi256EEEEEENS_10bfloat16_tEfNS_4arch4Sm80ELb0ELb0ELb0ELb1ELb0ELb0ELb0ELb0ELi2ELi4ELi2ELi2ELb0EEENS1_21CollectiveEpilogueBwdISA_SB_SD_Li256ELb1ELb0ELi4EEENS1_19SingleTileSchedulerILb1ELb0ELb0ELi64EEEEEEEEEvNT_6ParamsE,"",@"SHT_CUDA_INFO"
	.sectionflags	@""
	.align	4


	//----- nvinfo : EIATTR_CUDA_API_VERSION
	.align		4
        /*0000*/ 	.byte	0x04, 0x37
        /*0002*/ 	.short	(.L_454 - .L_453)
.L_453:
        /*0004*/ 	.word	0x00000082


	//----- nvinfo : EIATTR_SW2861232_WAR
	.align		4
.L_454:
        /*0008*/ 	.byte	0x01, 0x35
	.zero		2


	//----- nvinfo : EIATTR_PARAM_CBANK
	.align		4
        /*000c*/ 	.byte	0x04, 0x0a
        /*000e*/ 	.short	(.L_456 - .L_455)
	.align		4
.L_455:
        /*0010*/ 	.word	index@(.nv.constant0._ZN7cutlass13device_kernelIN5flash19enable_sm80_to_sm89INS1_16FlashAttnBwdSm80INS1_25CollectiveMainloopBwdSm80ILi1ELi1EN4cute5tupleIJNS5_1CILi64EEES8_NS7_ILi256EEEEEENS_10bfloat16_tEfNS_4arch4Sm80ELb0ELb0ELb0ELb1ELb0ELb0ELb0ELb0ELi2ELi4ELi2ELi2ELb0EEENS1_21CollectiveEpilogueBwdISA_SB_SD_Li256ELb1ELb0ELi4EEENS1_19SingleTileSchedulerILb1ELb0ELb0ELi64EEEEEEEEEvNT_6ParamsE)
        /*0014*/ 	.short	0x0160
        /*0016*/ 	.short	0x0270


	//----- nvinfo : EIATTR_CBANK_PARAM_SIZE
	.align		4
.L_456:
        /*0018*/ 	.byte	0x03, 0x19
        /*001a*/ 	.short	0x0270


	//----- nvinfo : EIATTR_KPARAM_INFO
	.align		4
        /*001c*/ 	.byte	0x04, 0x17
        /*001e*/ 	.short	(.L_458 - .L_457)
.L_457:
        /*0020*/ 	.word	0x00000000
        /*0024*/ 	.short	0x0000
        /*0026*/ 	.short	0x0000
        /*0028*/ 	.byte	0x00, 0xf0, 0xc1, 0x09


	//----- nvinfo : EIATTR_MAXREG_COUNT
	.align		4
.L_458:
        /*002c*/ 	.byte	0x03, 0x1b
        /*002e*/ 	.short	0x00ff


	//----- nvinfo : EIATTR_NUM_BARRIERS
	.align		4
        /*0030*/ 	.byte	0x02, 0x4c
        /*0032*/ 	.byte	0x02
	.zero		1


	//----- nvinfo : EIATTR_ANNOTATIONS
	.align		4
        /*0034*/ 	.byte	0x04, 0x55
        /*0036*/ 	.short	(.L_460 - .L_459)


	//   ....[0]....
.L_459:
        /* <DEDUP_REMOVED lines=11> */


	//----- nvinfo : EIATTR_MERCURY_ISA_VERSION
	.align		4
.L_460:
        /*00d0*/ 	.byte	0x03, 0x5f
        /*00d2*/ 	.short	0x0000


	//----- nvinfo : EIATTR_COOP_GROUP_MASK_REGIDS
	.align		4
        /*00d4*/ 	.byte	0x04, 0x29
        /*00d6*/ 	.short	(.L_462 - .L_461)


	//   ....[0]....
.L_461:
        /*00d8*/ 	.word	0xffffffff


	//----- nvinfo : EIATTR_COOP_GROUP_INSTR_OFFSETS
	.align		4
.L_462:
        /*00dc*/ 	.byte	0x04, 0x28
        /*00de*/ 	.short	(.L_464 - .L_463)


	//   ....[0]....
.L_463:
        /*00e0*/ 	.word	0x000000a0


	//----- nvinfo : EIATTR_EXIT_INSTR_OFFSETS
	.align		4
.L_464:
        /*00e4*/ 	.byte	0x04, 0x1c
        /*00e6*/ 	.short	(.L_466 - .L_465)


	//   ....[0]....
.L_465:
        /*00e8*/ 	.word	0x00000340


	//   ....[1]....
        /*00ec*/ 	.word	0x00007f70


	//   ....[2]....
        /*00f0*/ 	.word	0x00008030


	//   ....[3]....
        /*00f4*/ 	.word	0x00009280


	//   ....[4]....
        /*00f8*/ 	.word	0x00009340


	//----- nvinfo : EIATTR_CTAIDZ_USED
	.align		4
.L_466:
        /*00fc*/ 	.byte	0x01, 0x04
	.zero		2


	//----- nvinfo : EIATTR_MAX_THREADS
	.align		4
        /*0100*/ 	.byte	0x04, 0x05
        /*0102*/ 	.short	(.L_468 - .L_467)
.L_467:
        /*0104*/ 	.word	0x00000100
        /*0108*/ 	.word	0x00000001
        /*010c*/ 	.word	0x00000001


	//----- nvinfo : EIATTR_CRS_STACK_SIZE
	.align		4
.L_468:
        /*0110*/ 	.byte	0x04, 0x1e
        /*0112*/ 	.short	(.L_470 - .L_469)
.L_469:
        /*0114*/ 	.word	0x00000000
.L_470:


//--------------------- .nv.info._ZN7cutlass13device_kernelIN5flash19enable_sm80_to_sm89INS1_16FlashAttnBwdSm80INS1_25CollectiveMainloopBwdSm80ILi1ELi1EN4cute5tupleIJNS5_1CILi64EEES8_NS7_ILi256EEEEEENS_10bfloat16_tEfNS_4arch4Sm80ELb0ELb0ELb0ELb1ELb0ELb0ELb0ELb0ELi2ELi4ELi2ELi2ELb0EEENS1_24CollectiveEpilogueBwdGQAISA_fSD_Li256ELb1ELb0EEENS1_19SingleTileSchedulerILb1ELb0ELb0ELi64EEEEEEEEEvNT_6ParamsE --------------------------
	.section	.nv.info._ZN7cutlass13device_kernelIN5flash19enable_sm80_to_sm89INS1_16FlashAttnBwdSm80INS1_25CollectiveMainloopBwdSm80ILi1ELi1EN4cute5tupleIJNS5_1CILi64EEES8_NS7_ILi256EEEEEENS_10bfloat16_tEfNS_4arch4Sm80ELb0ELb0ELb0ELb1ELb0ELb0ELb0ELb0ELi2ELi4ELi2ELi2ELb0EEENS1_24CollectiveEpilogueBwdGQAISA_fSD_Li256ELb1ELb0EEENS1_19SingleTileSchedulerILb1ELb0ELb0ELi64EEEEEEEEEvNT_6ParamsE,"",@"SHT_CUDA_INFO"
	.sectionflags	@""
	.align	4


	//----- nvinfo : EIATTR_CUDA_API_VERSION
	.align		4
        /*0000*/ 	.byte	0x04, 0x37
        /*0002*/ 	.short	(.L_472 - .L_471)
.L_471:
        /*0004*/ 	.word	0x00000082


	//----- nvinfo : EIATTR_SW2861232_WAR
	.align		4
.L_472:
        /*0008*/ 	.byte	0x01, 0x35
	.zero		2


	//----- nvinfo : EIATTR_PARAM_CBANK
	.align		4
        /*000c*/ 	.byte	0x04, 0x0a
        /*000e*/ 	.short	(.L_474 - .L_473)
	.align		4
.L_473:
        /*0010*/ 	.word	index@(.nv.constant0._ZN7cutlass13device_kernelIN5flash19enable_sm80_to_sm89INS1_16FlashAttnBwdSm80INS1_25CollectiveMainloopBwdSm80ILi1ELi1EN4cute5tupleIJNS5_1CILi64EEES8_NS7_ILi256EEEEEENS_10bfloat16_tEfNS_4arch4Sm80ELb0ELb0ELb0ELb1ELb0ELb0ELb0ELb0ELi2ELi4ELi2ELi2ELb0EEENS1_24CollectiveEpilogueBwdGQAISA_fSD_Li256ELb1ELb0EEENS1_19SingleTileSchedulerILb1ELb0ELb0ELi64EEEEEEEEEvNT_6ParamsE)
        /*0014*/ 	.short	0x0160
        /*0016*/ 	.short	0x0278


	//----- nvinfo : EIATTR_CBANK_PARAM_SIZE
	.align		4
.L_474:
        /*0018*/ 	.byte	0x03, 0x19
        /*001a*/ 	.short	0x0278


	//----- nvinfo : EIATTR_KPARAM_INFO
	.align		4
        /*001c*/ 	.byte	0x04, 0x17
        /*001e*/ 	.short	(.L_476 - .L_475)
.L_475:
        /*0020*/ 	.word	0x00000000
        /*0024*/ 	.short	0x0000
        /*0026*/ 	.short	0x0000
        /*0028*/ 	.byte	0x00, 0xf0, 0xe1, 0x09


	//----- nvinfo : EIATTR_MAXREG_COUNT
	.align		4
.L_476:
        /*002c*/ 	.byte	0x03, 0x1b
        /*002e*/ 	.short	0x00ff


	//----- nvinfo : EIATTR_NUM_BARRIERS
	.align		4
        /*0030*/ 	.byte	0x02, 0x4c
        /*0032*/ 	.byte	0x02
	.zero		1


	//----- nvinfo : EIATTR_ANNOTATIONS
	.align		4
        /*0034*/ 	.byte	0x04, 0x55
        /*0036*/ 	.short	(.L_478 - .L_477)


	//   ....[0]....
.L_477:
        /* <DEDUP_REMOVED lines=10> */


	//----- nvinfo : EIATTR_MERCURY_ISA_VERSION
	.align		4
.L_478:
        /*00c8*/ 	.byte	0x03, 0x5f
        /*00ca*/ 	.short	0x0000


	//----- nvinfo : EIATTR_COOP_GROUP_MASK_REGIDS
	.align		4
        /*00cc*/ 	.byte	0x04, 0x29
        /*00ce*/ 	.short	(.L_480 - .L_479)


	//   ....[0]....
.L_479:
        /*00d0*/ 	.word	0xffffffff


	//----- nvinfo : EIATTR_COOP_GROUP_INSTR_OFFSETS
	.align		4
.L_480:
        /*00d4*/ 	.byte	0x04, 0x28
        /*00d6*/ 	.short	(.L_482 - .L_481)


	//   ....[0]....
.L_481:
        /*00d8*/ 	.word	0x000000a0


	//----- nvinfo : EIATTR_EXIT_INSTR_OFFSETS
	.align		4
.L_482:
        /*00dc*/ 	.byte	0x04, 0x1c
        /*00de*/ 	.short	(.L_484 - .L_483)


	//   ....[0]....
.L_483:
        /*00e0*/ 	.word	0x00000340


	//   ....[1]....
        /*00e4*/ 	.word	0x00006120


	//   ....[2]....
        /*00e8*/ 	.word	0x00006c60


	//----- nvinfo : EIATTR_CTAIDZ_USED
	.align		4
.L_484:
        /*00ec*/ 	.byte	0x01, 0x04
	.zero		2


	//----- nvinfo : EIATTR_MAX_THREADS
	.align		4
        /*00f0*/ 	.byte	0x04, 0x05
        /*00f2*/ 	.short	(.L_486 - .L_485)
.L_485:
        /*00f4*/ 	.word	0x00000100
        /*00f8*/ 	.word	0x00000001
        /*00fc*/ 	.word	0x00000001
.L_486:


//--------------------- .nv.info._ZN7cutlass13device_kernelIN5flash19enable_sm80_to_sm89INS1_16FlashAttnBwdSm80INS1_25CollectiveMainloopBwdSm80ILi1ELi1EN4cute5tupleIJNS5_1CILi64EEES8_NS7_ILi256EEEEEENS_10bfloat16_tEfNS_4arch4Sm80ELb0ELb1ELb0ELb0ELb0ELb0ELb0ELb0ELi2ELi4ELi2ELi2ELb0EEENS1_21CollectiveEpilogueBwdISA_SB_SD_Li256ELb0ELb0ELi4EEENS1_19SingleTileSchedulerILb0ELb0ELb0ELi64EEEEEEEEEvNT_6ParamsE --------------------------
	.section	.nv.info._ZN7cutlass13device_kernelIN5flash19enable_sm80_to_sm89INS1_16FlashAttnBwdSm80INS1_25CollectiveMainloopBwdSm80ILi1ELi1EN4cute5tupleIJNS5_1CILi64EEES8_NS7_ILi256EEEEEENS_10bfloat16_tEfNS_4arch4Sm80ELb0ELb1ELb0ELb0ELb0ELb0ELb0ELb0ELi2ELi4ELi2ELi2ELb0EEENS1_21CollectiveEpilogueBwdISA_SB_SD_Li256ELb0ELb0ELi4EEENS1_19SingleTileSchedulerILb0ELb0ELb0ELi64EEEEEEEEEvNT_6ParamsE,"",@"SHT_CUDA_INFO"
	.sectionflags	@""
	.align	4


	//----- nvinfo : EIATTR_CUDA_API_VERSION
	.align		4
        /*0000*/ 	.byte	0x04, 0x37
        /*0002*/ 	.short	(.L_488 - .L_487)
.L_487:
        /*0004*/ 	.word	0x00000082


	//----- nvinfo : EIATTR_SW2861232_WAR
	.align		4
.L_488:
        /*0008*/ 	.byte	0x01, 0x35
	.zero		2


	//----- nvinfo : EIATTR_PARAM_CBANK
	.align		4
        /*000c*/ 	.byte	0x04, 0x0a
        /*000e*/ 	.short	(.L_490 - .L_489)
	.align		4
.L_489:
        /*0010*/ 	.word	index@(.nv.constant0._ZN7cutlass13device_kernelIN5flash19enable_sm80_to_sm89INS1_16FlashAttnBwdSm80INS1_25CollectiveMainloopBwdSm80ILi1ELi1EN4cute5tupleIJNS5_1CILi64EEES8_NS7_ILi256EEEEEENS_10bfloat16_tEfNS_4arch4Sm80ELb0ELb1ELb0ELb0ELb0ELb0ELb0ELb0ELi2ELi4ELi2ELi2ELb0EEENS1_21CollectiveEpilogueBwdISA_SB_SD_Li256ELb0ELb0ELi4EEENS1_19SingleTileSchedulerILb0ELb0ELb0ELi64EEEEEEEEEvNT_6ParamsE)
        /*0014*/ 	.short	0x0160
        /*0016*/ 	.short	0x0270


	//----- nvinfo : EIATTR_CBANK_PARAM_SIZE
	.align		4
.L_490:
        /*0018*/ 	.byte	0x03, 0x19
        /*001a*/ 	.short	0x0270


	//----- nvinfo : EIATTR_KPARAM_INFO
	.align		4
        /*001c*/ 	.byte	0x04, 0x17
        /*001e*/ 	.short	(.L_492 - .L_491)
.L_491:
        /*0020*/ 	.word	0x00000000
        /*0024*/ 	.short	0x0000
        /*0026*/ 	.short	0x0000
        /*0028*/ 	.byte	0x00, 0xf0, 0xc1, 0x09


	//----- nvinfo : EIATTR_MAXREG_COUNT
	.align		4
.L_492:
        /*002c*/ 	.byte	0x03, 0x1b
        /*002e*/ 	.short	0x00ff


	//----- nvinfo : EIATTR_NUM_BARRIERS
	.align		4
        /*0030*/ 	.byte	0x02, 0x4c
        /*0032*/ 	.byte	0x02
	.zero		1


	//----- nvinfo : EIATTR_ANNOTATIONS
	.align		4
        /*0034*/ 	.byte	0x04, 0x55
        /*0036*/ 	.short	(.L_494 - .L_493)


	//   ....[0]....
.L_493:
        /* <DEDUP_REMOVED lines=12> */


	//----- nvinfo : EIATTR_MERCURY_ISA_VERSION
	.align		4
.L_494:
        /*00e0*/ 	.byte	0x03, 0x5f
        /*00e2*/ 	.short	0x0000


	//----- nvinfo : EIATTR_EXIT_INSTR_OFFSETS
	.align		4
        /*00e4*/ 	.byte	0x04, 0x1c
        /*00e6*/ 	.short	(.L_496 - .L_495)


	//   ....[0]....
.L_495:
        /*00e8*/ 	.word	0x00000040


	//   ....[1]....
        /*00ec*/ 	.word	0x00008040


	//   ....[2]....
        /*00f0*/ 	.word	0x00008100


	//   ....[3]....
        /*00f4*/ 	.word	0x000091f0


	//   ....[4]....
        /*00f8*/ 	.word	0x000092b0


	//----- nvinfo : EIATTR_CTAIDZ_USED
	.align		4
.L_496:
        /*00fc*/ 	.byte	0x01, 0x04
	.zero		2


	//----- nvinfo : EIATTR_MAX_THREADS
	.align		4
        /*0100*/ 	.byte	0x04, 0x05
        /*0102*/ 	.short	(.L_498 - .L_497)
.L_497:
        /*0104*/ 	.word	0x00000100
        /*0108*/ 	.word	0x00000001
        /*010c*/ 	.word	0x00000001


	//----- nvinfo : EIATTR_CRS_STACK_SIZE
	.align		4
.L_498:
        /*0110*/ 	.byte	0x04, 0x1e
        /*0112*/ 	.short	(.L_500 - .L_499)
.L_499:
        /*0114*/ 	.word	0x00000000
.L_500:


//--------------------- .nv.info._ZN7cutlass13device_kernelIN5flash19enable_sm80_to_sm89INS1_16FlashAttnBwdSm80INS1_25CollectiveMainloopBwdSm80ILi1ELi1EN4cute5tupleIJNS5_1CILi64EEES8_NS7_ILi256EEEEEENS_10bfloat16_tEfNS_4arch4Sm80ELb0ELb1ELb0ELb0ELb0ELb0ELb0ELb0ELi2ELi4ELi2ELi2ELb0EEENS1_24CollectiveEpilogueBwdGQAISA_fSD_Li256ELb0ELb0EEENS1_19SingleTileSchedulerILb0ELb0ELb0ELi64EEEEEEEEEvNT_6ParamsE --------------------------
	.section	.nv.info._ZN7cutlass13device_kernelIN5flash19enable_sm80_to_sm89INS1_16FlashAttnBwdSm80INS1_25CollectiveMainloopBwdSm80ILi1ELi1EN4cute5tupleIJNS5_1CILi64EEES8_NS7_ILi256EEEEEENS_10bfloat16_tEfNS_4arch4Sm80ELb0ELb1ELb0ELb0ELb0ELb0ELb0ELb0ELi2ELi4ELi2ELi2ELb0EEENS1_24CollectiveEpilogueBwdGQAISA_fSD_Li256ELb0ELb0EEENS1_19SingleTileSchedulerILb0ELb0ELb0ELi64EEEEEEEEEvNT_6ParamsE,"",@"SHT_CUDA_INFO"
	.sectionflags	@""
	.align	4


	//----- nvinfo : EIATTR_CUDA_API_VERSION
	.align		4
        /*0000*/ 	.byte	0x04, 0x37
        /*0002*/ 	.short	(.L_502 - .L_501)
.L_501:
        /*0004*/ 	.word	0x00000082


	//----- nvinfo : EIATTR_SW2861232_WAR
	.align		4
.L_502:
        /*0008*/ 	.byte	0x01, 0x35
	.zero		2


	//----- nvinfo : EIATTR_PARAM_CBANK
	.align		4
        /*000c*/ 	.byte	0x04, 0x0a
        /*000e*/ 	.short	(.L_504 - .L_503)
	.align		4
.L_503:
        /*0010*/ 	.word	index@(.nv.constant0._ZN7cutlass13device_kernelIN5flash19enable_sm80_to_sm89INS1_16FlashAttnBwdSm80INS1_25CollectiveMainloopBwdSm80ILi1ELi1EN4cute5tupleIJNS5_1CILi64EEES8_NS7_ILi256EEEEEENS_10bfloat16_tEfNS_4arch4Sm80ELb0ELb1ELb0ELb0ELb0ELb0ELb0ELb0ELi2ELi4ELi2ELi2ELb0EEENS1_24CollectiveEpilogueBwdGQAISA_fSD_Li256ELb0ELb0EEENS1_19SingleTileSchedulerILb0ELb0ELb0ELi64EEEEEEEEEvNT_6ParamsE)
        /*0014*/ 	.short	0x0160
        /*0016*/ 	.short	0x0278


	//----- nvinfo : EIATTR_CBANK_PARAM_SIZE
	.align		4
.L_504:
        /*0018*/ 	.byte	0x03, 0x19
        /*001a*/ 	.short	0x0278


	//----- nvinfo : EIATTR_KPARAM_INFO
	.align		4
        /*001c*/ 	.byte	0x04, 0x17
        /*001e*/ 	.short	(.L_506 - .L_505)
.L_505:
        /*0020*/ 	.word	0x00000000
        /*0024*/ 	.short	0x0000
        /*0026*/ 	.short	0x0000
        /*0028*/ 	.byte	0x00, 0xf0, 0xe1, 0x09


	//----- nvinfo : EIATTR_MAXREG_COUNT
	.align		4
.L_506:
        /*002c*/ 	.byte	0x03, 0x1b
        /*002e*/ 	.short	0x00ff


	//----- nvinfo : EIATTR_NUM_BARRIERS
	.align		4
        /*0030*/ 	.byte	0x02, 0x4c
        /*0032*/ 	.byte	0x02
	.zero		1


	//----- nvinfo : EIATTR_ANNOTATIONS
	.align		4
        /*0034*/ 	.byte	0x04, 0x55
        /*0036*/ 	.short	(.L_508 - .L_507)


	//   ....[0]....
.L_507:
        /* <DEDUP_REMOVED lines=12> */


	//----- nvinfo : EIATTR_MERCURY_ISA_VERSION
	.align		4
.L_508:
        /*00e0*/ 	.byte	0x03, 0x5f
        /*00e2*/ 	.short	0x0000


	//----- nvinfo : EIATTR_EXIT_INSTR_OFFSETS
	.align		4
        /*00e4*/ 	.byte	0x04, 0x1c
        /*00e6*/ 	.short	(.L_510 - .L_509)


	//   ....[0]....
.L_509:
        /*00e8*/ 	.word	0x00000040


	//   ....[1]....
        /*00ec*/ 	.word	0x00006320


	//   ....[2]....
        /*00f0*/ 	.word	0x00006d40


	//----- nvinfo : EIATTR_CTAIDZ_USED
	.align		4
.L_510:
        /*00f4*/ 	.byte	0x01, 0x04
	.zero		2


	//----- nvinfo : EIATTR_MAX_THREADS
	.align		4
        /*00f8*/ 	.byte	0x04, 0x05
        /*00fa*/ 	.short	(.L_512 - .L_511)
.L_511:
        /*00fc*/ 	.word	0x00000100
        /*0100*/ 	.word	0x00000001
        /*0104*/ 	.word	0x00000001


	//----- nvinfo : EIATTR_CRS_STACK_SIZE
	.align		4
.L_512:
        /*0108*/ 	.byte	0x04, 0x1e
        /*010a*/ 	.short	(.L_514 - .L_513)
.L_513:
        /*010c*/ 	.word	0x00000000
.L_514:


//--------------------- .nv.info._ZN7cutlass13device_kernelIN5flash19enable_sm80_to_sm89INS1_16FlashAttnBwdSm80INS1_25CollectiveMainloopBwdSm80ILi1ELi1EN4cute5tupleIJNS5_1CILi64EEES8_NS7_ILi256EEEEEENS_10bfloat16_tEfNS_4arch4Sm80ELb0ELb1ELb0ELb1ELb0ELb0ELb0ELb0ELi2ELi4ELi2ELi2ELb0EEENS1_21CollectiveEpilogueBwdISA_SB_SD_Li256ELb1ELb0ELi4EEENS1_19SingleTileSchedulerILb1ELb0ELb0ELi64EEEEEEEEEvNT_6ParamsE --------------------------
	.section	.nv.info._ZN7cutlass13device_kernelIN5flash19enable_sm80_to_sm89INS1_16FlashAttnBwdSm80INS1_25CollectiveMainloopBwdSm80ILi1ELi1EN4cute5tupleIJNS5_1CILi64EEES8_NS7_ILi256EEEEEENS_10bfloat16_tEfNS_4arch4Sm80ELb0ELb1ELb0ELb1ELb0ELb0ELb0ELb0ELi2ELi4ELi2ELi2ELb0EEENS1_21CollectiveEpilogueBwdISA_SB_SD_Li256ELb1ELb0ELi4EEENS1_19SingleTileSchedulerILb1ELb0ELb0ELi64EEEEEEEEEvNT_6ParamsE,"",@"SHT_CUDA_INFO"
	.sectionflags	@""
	.align	4


	//----- nvinfo : EIATTR_CUDA_API_VERSION
	.align		4
        /*0000*/ 	.byte	0x04, 0x37
        /*0002*/ 	.short	(.L_516 - .L_515)
.L_515:
        /*0004*/ 	.word	0x00000082


	//----- nvinfo : EIATTR_SW2861232_WAR
	.align		4
.L_516:
        /*0008*/ 	.byte	0x01, 0x35
	.zero		2


	//----- nvinfo : EIATTR_PARAM_CBANK
	.align		4
        /*000c*/ 	.byte	0x04, 0x0a
        /*000e*/ 	.short	(.L_518 - .L_517)
	.align		4
.L_517:
        /*0010*/ 	.word	index@(.nv.constant0._ZN7cutlass13device_kernelIN5flash19enable_sm80_to_sm89INS1_16FlashAttnBwdSm80INS1_25CollectiveMainloopBwdSm80ILi1ELi1EN4cute5tupleIJNS5_1CILi64EEES8_NS7_ILi256EEEEEENS_10bfloat16_tEfNS_4arch4Sm80ELb0ELb1ELb0ELb1ELb0ELb0ELb0ELb0ELi2ELi4ELi2ELi2ELb0EEENS1_21CollectiveEpilogueBwdISA_SB_SD_Li256ELb1ELb0ELi4EEENS1_19SingleTileSchedulerILb1ELb0ELb0ELi64EEEEEEEEEvNT_6ParamsE)
        /*0014*/ 	.short	0x0160
        /*0016*/ 	.short	0x0270


	//----- nvinfo : EIATTR_CBANK_PARAM_SIZE
	.align		4
.L_518:
        /*0018*/ 	.byte	0x03, 0x19
        /*001a*/ 	.short	0x0270


	//----- nvinfo : EIATTR_KPARAM_INFO
	.align		4
        /*001c*/ 	.byte	0x04, 0x17
        /*001e*/ 	.short	(.L_520 - .L_519)
.L_519:
        /*0020*/ 	.word	0x00000000
        /*0024*/ 	.short	0x0000
        /*0026*/ 	.short	0x0000
        /*0028*/ 	.byte	0x00, 0xf0, 0xc1, 0x09


	//----- nvinfo : EIATTR_MAXREG_COUNT
	.align		4
.L_520:
        /*002c*/ 	.byte	0x03, 0x1b
        /*002e*/ 	.short	0x00ff


	//----- nvinfo : EIATTR_NUM_BARRIERS
	.align		4
        /*0030*/ 	.byte	0x02, 0x4c
        /*0032*/ 	.byte	0x02
	.zero		1


	//----- nvinfo : EIATTR_ANNOTATIONS
	.align		4
        /*0034*/ 	.byte	0x04, 0x55
        /*0036*/ 	.short	(.L_522 - .L_521)


	//   ....[0]....
.L_521:
        /* <DEDUP_REMOVED lines=14> */


	//----- nvinfo : EIATTR_MERCURY_ISA_VERSION
	.align		4
.L_522:
        /*0100*/ 	.byte	0x03, 0x5f
        /*0102*/ 	.short	0x0000


	//----- nvinfo : EIATTR_COOP_GROUP_MASK_REGIDS
	.align		4
        /*0104*/ 	.byte	0x04, 0x29
        /*0106*/ 	.short	(.L_524 - .L_523)


	//   ....[0]....
.L_523:
        /*0108*/ 	.word	0xffffffff


	//----- nvinfo : EIATTR_COOP_GROUP_INSTR_OFFSETS
	.align		4
.L_524:
        /*010c*/ 	.byte	0x04, 0x28
        /*010e*/ 	.short	(.L_526 - .L_525)


	//   ....[0]....
.L_525:
        /*0110*/ 	.word	0x000000a0


	//----- nvinfo : EIATTR_EXIT_INSTR_OFFSETS
	.align		4
.L_526:
        /*0114*/ 	.byte	0x04, 0x1c
        /*0116*/ 	.short	(.L_528 - .L_527)


	//   ....[0]....
.L_527:
        /*0118*/ 	.word	0x00000340


	//   ....[1]....
        /*011c*/ 	.word	0x00008640


	//   ....[2]....
        /*0120*/ 	.word	0x00008700


	//   ....[3]....
        /*0124*/ 	.word	0x00009950


	//   ....[4]....
        /*0128*/ 	.word	0x00009a10


	//----- nvinfo : EIATTR_CTAIDZ_USED
	.align		4
.L_528:
        /*012c*/ 	.byte	0x01, 0x04
	.zero		2


	//----- nvinfo : EIATTR_MAX_THREADS
	.align		4
        /*0130*/ 	.byte	0x04, 0x05
        /*0132*/ 	.short	(.L_530 - .L_529)
.L_529:
        /*0134*/ 	.word	0x00000100
        /*0138*/ 	.word	0x00000001
        /*013c*/ 	.word	0x00000001


	//----- nvinfo : EIATTR_CRS_STACK_SIZE
	.align		4
.L_530:
        /*0140*/ 	.byte	0x04, 0x1e
        /*0142*/ 	.short	(.L_532 - .L_531)
.L_531:
        /*0144*/ 	.word	0x00000000
.L_532:


//--------------------- .nv.info._ZN7cutlass13device_kernelIN5flash19enable_sm80_to_sm89INS1_16FlashAttnBwdSm80INS1_25CollectiveMainloopBwdSm80ILi1ELi1EN4cute5tupleIJNS5_1CILi64EEES8_NS7_ILi256EEEEEENS_10bfloat16_tEfNS_4arch4Sm80ELb0ELb1ELb0ELb1ELb0ELb0ELb0ELb0ELi2ELi4ELi2ELi2ELb0EEENS1_24CollectiveEpilogueBwdGQAISA_fSD_Li256ELb1ELb0EEENS1_19SingleTileSchedulerILb1ELb0ELb0ELi64EEEEEEEEEvNT_6ParamsE --------------------------
	.section	.nv.info._ZN7cutlass13device_kernelIN5flash19enable_sm80_to_sm89INS1_16FlashAttnBwdSm80INS1_25CollectiveMainloopBwdSm80ILi1ELi1EN4cute5tupleIJNS5_1CILi64EEES8_NS7_ILi256EEEEEENS_10bfloat16_tEfNS_4arch4Sm80ELb0ELb1ELb0ELb1ELb0ELb0ELb0ELb0ELi2ELi4ELi2ELi2ELb0EEENS1_24CollectiveEpilogueBwdGQAISA_fSD_Li256ELb1ELb0EEENS1_19SingleTileSchedulerILb1ELb0ELb0ELi64EEEEEEEEEvNT_6ParamsE,"",@"SHT_CUDA_INFO"
	.sectionflags	@""
	.align	4


	//----- nvinfo : EIATTR_CUDA_API_VERSION
	.align		4
        /*0000*/ 	.byte	0x04, 0x37
        /*0002*/ 	.short	(.L_534 - .L_533)
.L_533:
        /*0004*/ 	.word	0x00000082


	//----- nvinfo : EIATTR_SW2861232_WAR
	.align		4
.L_534:
        /*0008*/ 	.byte	0x01, 0x35
	.zero		2


	//----- nvinfo : EIATTR_PARAM_CBANK
	.align		4
        /*000c*/ 	.byte	0x04, 0x0a
        /*000e*/ 	.short	(.L_536 - .L_535)
	.align		4
.L_535:
        /*0010*/ 	.word	index@(.nv.constant0._ZN7cutlass13device_kernelIN5flash19enable_sm80_to_sm89INS1_16FlashAttnBwdSm80INS1_25CollectiveMainloopBwdSm80ILi1ELi1EN4cute5tupleIJNS5_1CILi64EEES8_NS7_ILi256EEEEEENS_10bfloat16_tEfNS_4arch4Sm80ELb0ELb1ELb0ELb1ELb0ELb0ELb0ELb0ELi2ELi4ELi2ELi2ELb0EEENS1_24CollectiveEpilogueBwdGQAISA_fSD_Li256ELb1ELb0EEENS1_19SingleTileSchedulerILb1ELb0ELb0ELi64EEEEEEEEEvNT_6ParamsE)
        /*0014*/ 	.short	0x0160
        /*0016*/ 	.short	0x0278


	//----- nvinfo : EIATTR_CBANK_PARAM_SIZE
	.align		4
.L_536:
        /*0018*/ 	.byte	0x03, 0x19
        /*001a*/ 	.short	0x0278


	//----- nvinfo : EIATTR_KPARAM_INFO
	.align		4
        /*001c*/ 	.byte	0x04, 0x17
        /*001e*/ 	.short	(.L_538 - .L_537)
.L_537:
        /*0020*/ 	.word	0x00000000
        /*0024*/ 	.short	0x0000
        /*0026*/ 	.short	0x0000
        /*0028*/ 	.byte	0x00, 0xf0, 0xe1, 0x09


	//----- nvinfo : EIATTR_MAXREG_COUNT
	.align		4
.L_538:
        /*002c*/ 	.byte	0x03, 0x1b
        /*002e*/ 	.short	0x00ff


	//----- nvinfo : EIATTR_NUM_BARRIERS
	.align		4
        /*0030*/ 	.byte	0x02, 0x4c
        /*0032*/ 	.byte	0x02
	.zero		1


	//----- nvinfo : EIATTR_ANNOTATIONS
	.align		4
        /*0034*/ 	.byte	0x04, 0x55
        /*0036*/ 	.short	(.L_540 - .L_539)


	//   ....[0]....
.L_539:
        /* <DEDUP_REMOVED lines=13> */


	//----- nvinfo : EIATTR_MERCURY_ISA_VERSION
	.align		4
.L_540:
        /*00f8*/ 	.byte	0x03, 0x5f
        /*00fa*/ 	.short	0x0000


	//----- nvinfo : EIATTR_COOP_GROUP_MASK_REGIDS
	.align		4
        /*00fc*/ 	.byte	0x04, 0x29
        /*00fe*/ 	.short	(.L_542 - .L_541)


	//   ....[0]....
.L_541:
        /*0100*/ 	.word	0xffffffff


	//----- nvinfo : EIATTR_COOP_GROUP_INSTR_OFFSETS
	.align		4
.L_542:
        /*0104*/ 	.byte	0x04, 0x28
        /*0106*/ 	.short	(.L_544 - .L_543)


	//   ....[0]....
.L_543:
        /*0108*/ 	.word	0x000000a0


	//----- nvinfo : EIATTR_EXIT_INSTR_OFFSETS
	.align		4
.L_544:
        /*010c*/ 	.byte	0x04, 0x1c
        /*010e*/ 	.short	(.L_546 - .L_545)


	//   ....[0]....
.L_545:
        /*0110*/ 	.word	0x00000340


	//   ....[1]....
        /*0114*/ 	.word	0x00006780


	//   ....[2]....
        /*0118*/ 	.word	0x000072b0


	//----- nvinfo : EIATTR_CTAIDZ_USED
	.align		4
.L_546:
        /*011c*/ 	.byte	0x01, 0x04
	.zero		2


	//----- nvinfo : EIATTR_MAX_THREADS
	.align		4
        /*0120*/ 	.byte	0x04, 0x05
        /*0122*/ 	.short	(.L_548 - .L_547)
.L_547:
        /*0124*/ 	.word	0x00000100
        /*0128*/ 	.word	0x00000001
        /*012c*/ 	.word	0x00000001


	//----- nvinfo : EIATTR_CRS_STACK_SIZE
	.align		4
.L_548:
        /*0130*/ 	.byte	0x04, 0x1e
        /*0132*/ 	.short	(.L_550 - .L_549)
.L_549:
        /*0134*/ 	.word	0x00000000
.L_550:


//--------------------- .nv.info._ZN7cutlass13device_kernelIN5flash19enable_sm80_to_sm89INS1_16FlashAttnBwdSm80INS1_25CollectiveMainloopBwdSm80ILi1ELi1EN4cute5tupleIJNS5_1CILi64EEES8_NS7_ILi256EEEEEENS_10bfloat16_tEfNS_4arch4Sm80ELb1ELb0ELb0ELb0ELb0ELb0ELb0ELb0ELi2ELi4ELi2ELi2ELb0EEENS1_21CollectiveEpilogueBwdISA_SB_SD_Li256ELb0ELb0ELi4EEENS1_25SingleTileBwdLPTSchedulerILb0ELi64ELb0EEEEEEEEEvNT_6ParamsE --------------------------
	.section	.nv.info._ZN7cutlass13device_kernelIN5flash19enable_sm80_to_sm89INS1_16FlashAttnBwdSm80INS1_25CollectiveMainloopBwdSm80ILi1ELi1EN4cute5tupleIJNS5_1CILi64EEES8_NS7_ILi256EEEEEENS_10bfloat16_tEfNS_4arch4Sm80ELb1ELb0ELb0ELb0ELb0ELb0ELb0ELb0ELi2ELi4ELi2ELi2ELb0EEENS1_21CollectiveEpilogueBwdISA_SB_SD_Li256ELb0ELb0ELi4EEENS1_25SingleTileBwdLPTSchedulerILb0ELi64ELb0EEEEEEEEEvNT_6ParamsE,"",@"SHT_CUDA_INFO"
	.sectionflags	@""
	.align	4


	//----- nvinfo : EIATTR_CUDA_API_VERSION
	.align		4
        /*0000*/ 	.byte	0x04, 0x37
        /*0002*/ 	.short	(.L_552 - .L_551)
.L_551:
        /*0004*/ 	.word	0x00000082


	//----- nvinfo : EIATTR_SW2861232_WAR
	.align		4
.L_552:
        /*0008*/ 	.byte	0x01, 0x35
	.zero		2


	//----- nvinfo : EIATTR_PARAM_CBANK
	.align		4
        /*000c*/ 	.byte	0x04, 0x0a
        /*000e*/ 	.short	(.L_554 - .L_553)
	.align		4
.L_553:
        /*0010*/ 	.word	index@(.nv.constant0._ZN7cutlass13device_kernelIN5flash19enable_sm80_to_sm89INS1_16FlashAttnBwdSm80INS1_25CollectiveMainloopBwdSm80ILi1ELi1EN4cute5tupleIJNS5_1CILi64EEES8_NS7_ILi256EEEEEENS_10bfloat16_tEfNS_4arch4Sm80ELb1ELb0ELb0ELb0ELb0ELb0ELb0ELb0ELi2ELi4ELi2ELi2ELb0EEENS1_21CollectiveEpilogueBwdISA_SB_SD_Li256ELb0ELb0ELi4EEENS1_25SingleTileBwdLPTSchedulerILb0ELi64ELb0EEEEEEEEEvNT_6ParamsE)
        /*0014*/ 	.short	0x0160
        /*0016*/ 	.short	0x0288


	//----- nvinfo : EIATTR_CBANK_PARAM_SIZE
	.align		4
.L_554:
        /*0018*/ 	.byte	0x03, 0x19
        /*001a*/ 	.short	0x0288


	//----- nvinfo : EIATTR_KPARAM_INFO
	.align		4
        /*001c*/ 	.byte	0x04, 0x17
        /*001e*/ 	.short	(.L_556 - .L_555)
.L_555:
        /*0020*/ 	.word	0x00000000
        /*0024*/ 	.short	0x0000
        /*0026*/ 	.short	0x0000
        /*0028*/ 	.byte	0x00, 0xf0, 0x21, 0x0a


	//----- nvinfo : EIATTR_MAXREG_COUNT
	.align		4
.L_556:
        /*002c*/ 	.byte	0x03, 0x1b
        /*002e*/ 	.short	0x00ff


	//----- nvinfo : EIATTR_NUM_BARRIERS
	.align		4
        /*0030*/ 	.byte	0x02, 0x4c
        /*0032*/ 	.byte	0x02
	.zero		1


	//----- nvinfo : EIATTR_ANNOTATIONS
	.align		4
        /*0034*/ 	.byte	0x04, 0x55
        /*0036*/ 	.short	(.L_558 - .L_557)


	//   ....[0]....
.L_557:
        /* <DEDUP_REMOVED lines=13> */


	//----- nvinfo : EIATTR_MERCURY_ISA_VERSION
	.align		4
.L_558:
        /*00f8*/ 	.byte	0x03, 0x5f
        /*00fa*/ 	.short	0x0000


	//----- nvinfo : EIATTR_COOP_GROUP_MASK_REGIDS
	.align		4
        /*00fc*/ 	.byte	0x04, 0x29
        /*00fe*/ 	.short	(.L_560 - .L_559)


	//   ....[0]....
.L_559:
        /*0100*/ 	.word	0xffffffff


	//----- nvinfo : EIATTR_COOP_GROUP_INSTR_OFFSETS
	.align		4
.L_560:
        /*0104*/ 	.byte	0x04, 0x28
        /*0106*/ 	.short	(.L_562 - .L_561)


	//   ....[0]....
.L_561:
        /*0108*/ 	.word	0x00000050


	//----- nvinfo : EIATTR_EXIT_INSTR_OFFSETS
	.align		4
.L_562:
        /*010c*/ 	.byte	0x04, 0x1c
        /*010e*/ 	.short	(.L_564 - .L_563)


	//   ....[0]....
.L_563:
        /*0110*/ 	.word	0x00000540


	//   ....[1]....
        /*0114*/ 	.word	0x00008090


	//   ....[2]....
        /*0118*/ 	.word	0x00008150


	//   ....[3]....
        /*011c*/ 	.word	0x000092a0


	//   ....[4]....
        /*0120*/ 	.word	0x00009350


	//----- nvinfo : EIATTR_MAX_THREADS
	.align		4
.L_564:
        /*0124*/ 	.byte	0x04, 0x05
        /*0126*/ 	.short	(.L_566 - .L_565)
.L_565:
        /*0128*/ 	.word	0x00000100
        /*012c*/ 	.word	0x00000001
        /*0130*/ 	.word	0x00000001


	//----- nvinfo : EIATTR_CRS_STACK_SIZE
	.align		4
.L_566:
        /*0134*/ 	.byte	0x04, 0x1e
        /*0136*/ 	.short	(.L_568 - .L_567)
.L_567:
        /*0138*/ 	.word	0x00000000
.L_568:


//--------------------- .nv.info._ZN7cutlass13device_kernelIN5flash19enable_sm80_to_sm89INS1_16FlashAttnBwdSm80INS1_25CollectiveMainloopBwdSm80ILi1ELi1EN4cute5tupleIJNS5_1CILi64EEES8_NS7_ILi256EEEEEENS_10bfloat16_tEfNS_4arch4Sm80ELb1ELb0ELb0ELb0ELb0ELb0ELb0ELb0ELi2ELi4ELi2ELi2ELb0EEENS1_24CollectiveEpilogueBwdGQAISA_fSD_Li256ELb0ELb0EEENS1_25SingleTileBwdLPTSchedulerILb0ELi64ELb0EEEEEEEEEvNT_6ParamsE --------------------------
	.section	.nv.info._ZN7cutlass13device_kernelIN5flash19enable_sm80_to_sm89INS1_16FlashAttnBwdSm80INS1_25CollectiveMainloopBwdSm80ILi1ELi1EN4cute5tupleIJNS5_1CILi64EEES8_NS7_ILi256EEEEEENS_10bfloat16_tEfNS_4arch4Sm80ELb1ELb0ELb0ELb0ELb0ELb0ELb0ELb0ELi2ELi4ELi2ELi2ELb0EEENS1_24CollectiveEpilogueBwdGQAISA_fSD_Li256ELb0ELb0EEENS1_25SingleTileBwdLPTSchedulerILb0ELi64ELb0EEEEEEEEEvNT_6ParamsE,"",@"SHT_CUDA_INFO"
	.sectionflags	@""
	.align	4


	//----- nvinfo : EIATTR_CUDA_API_VERSION
	.align		4
        /*0000*/ 	.byte	0x04, 0x37
        /*0002*/ 	.short	(.L_570 - .L_569)
.L_569:
        /*0004*/ 	.word	0x00000082


	//----- nvinfo : EIATTR_SW2861232_WAR
	.align		4
.L_570:
        /*0008*/ 	.byte	0x01, 0x35
	.zero		2


	//----- nvinfo : EIATTR_PARAM_CBANK
	.align		4
        /*000c*/ 	.byte	0x04, 0x0a
        /*000e*/ 	.short	(.L_572 - .L_571)
	.align		4
.L_571:
        /*0010*/ 	.word	index@(.nv.constant0._ZN7cutlass13device_kernelIN5flash19enable_sm80_to_sm89INS1_16FlashAttnBwdSm80INS1_25CollectiveMainloopBwdSm80ILi1ELi1EN4cute5tupleIJNS5_1CILi64EEES8_NS7_ILi256EEEEEENS_10bfloat16_tEfNS_4arch4Sm80ELb1ELb0ELb0ELb0ELb0ELb0ELb0ELb0ELi2ELi4ELi2ELi2ELb0EEENS1_24CollectiveEpilogueBwdGQAISA_fSD_Li256ELb0ELb0EEENS1_25SingleTileBwdLPTSchedulerILb0ELi64ELb0EEEEEEEEEvNT_6ParamsE)
        /*0014*/ 	.short	0x0160
        /*0016*/ 	.short	0x0290


	//----- nvinfo : EIATTR_CBANK_PARAM_SIZE
	.align		4
.L_572:
        /*0018*/ 	.byte	0x03, 0x19
        /*001a*/ 	.short	0x0290


	//----- nvinfo : EIATTR_KPARAM_INFO
	.align		4
        /*001c*/ 	.byte	0x04, 0x17
        /*001e*/ 	.short	(.L_574 - .L_573)
.L_573:
        /*0020*/ 	.word	0x00000000
        /*0024*/ 	.short	0x0000
        /*0026*/ 	.short	0x0000
        /*0028*/ 	.byte	0x00, 0xf0, 0x41, 0x0a


	//----- nvinfo : EIATTR_MAXREG_COUNT
	.align		4
.L_574:
        /*002c*/ 	.byte	0x03, 0x1b
        /*002e*/ 	.short	0x00ff


	//----- nvinfo : EIATTR_NUM_BARRIERS
	.align		4
        /*0030*/ 	.byte	0x02, 0x4c
        /*0032*/ 	.byte	0x02
	.zero		1


	//----- nvinfo : EIATTR_ANNOTATIONS
	.align		4
        /*0034*/ 	.byte	0x04, 0x55
        /*0036*/ 	.short	(.L_576 - .L_575)


	//   ....[0]....
.L_575:
        /* <DEDUP_REMOVED lines=12> */


	//----- nvinfo : EIATTR_MERCURY_ISA_VERSION
	.align		4
.L_576:
        /*00e8*/ 	.byte	0x03, 0x5f
        /*00ea*/ 	.short	0x0000


	//----- nvinfo : EIATTR_COOP_GROUP_MASK_REGIDS
	.align		4
        /*00ec*/ 	.byte	0x04, 0x29
        /*00ee*/ 	.short	(.L_578 - .L_577)


	//   ....[0]....
.L_577:
        /*00f0*/ 	.word	0xffffffff


	//----- nvinfo : EIATTR_COOP_GROUP_INSTR_OFFSETS
	.align		4
.L_578:
        /*00f4*/ 	.byte	0x04, 0x28
        /*00f6*/ 	.short	(.L_580 - .L_579)


	//   ....[0]....
.L_579:
        /*00f8*/ 	.word	0x00000050


	//----- nvinfo : EIATTR_EXIT_INSTR_OFFSETS
	.align		4
.L_580:
        /*00fc*/ 	.byte	0x04, 0x1c
        /*00fe*/ 	.short	(.L_582 - .L_581)


	//   ....[0]....
.L_581:
        /*0100*/ 	.word	0x00000540


	//   ....[1]....
        /*0104*/ 	.word	0x00006220


	//   ....[2]....
        /*0108*/ 	.word	0x00006cb0


	//----- nvinfo : EIATTR_MAX_THREADS
	.align		4
.L_582:
        /*010c*/ 	.byte	0x04, 0x05
        /*010e*/ 	.short	(.L_584 - .L_583)
.L_583:
        /*0110*/ 	.word	0x00000100
        /*0114*/ 	.word	0x00000001
        /*0118*/ 	.word	0x00000001
.L_584:


//--------------------- .nv.info._ZN7cutlass13device_kernelIN5flash22FlashAttnBwdPreprocessIN4cute5tupleIJNS3_1CILi64EEENS5_ILi256EEEEEENS_10bfloat16_tEfNS_4arch4Sm80ELb1ELb0EEEEEvNT_6ParamsE --------------------------
	.section	.nv.info._ZN7cutlass13device_kernelIN5flash22FlashAttnBwdPreprocessIN4cute5tupleIJNS3_1CILi64EEENS5_ILi256EEEEEENS_10bfloat16_tEfNS_4arch4Sm80ELb1ELb0EEEEEvNT_6ParamsE,"",@"SHT_CUDA_INFO"
	.sectionflags	@""
	.align	4


	//----- nvinfo : EIATTR_CUDA_API_VERSION
	.align		4
        /*0000*/ 	.byte	0x04, 0x37
        /*0002*/ 	.short	(.L_586 - .L_585)
.L_585:
        /*0004*/ 	.word	0x00000082


	//----- nvinfo : EIATTR_SW2861232_WAR
	.align		4
.L_586:
        /*0008*/ 	.byte	0x01, 0x35
	.zero		2


	//----- nvinfo : EIATTR_PARAM_CBANK
	.align		4
        /*000c*/ 	.byte	0x04, 0x0a
        /*000e*/ 	.short	(.L_588 - .L_587)
	.align		4
.L_587:
        /*0010*/ 	.word	index@(.nv.constant0._ZN7cutlass13device_kernelIN5flash22FlashAttnBwdPreprocessIN4cute5tupleIJNS3_1CILi64EEENS5_ILi256EEEEEENS_10bfloat16_tEfNS_4arch4Sm80ELb1ELb0EEEEEvNT_6ParamsE)
        /*0014*/ 	.short	0x0160
        /*0016*/ 	.short	0x00f0


	//----- nvinfo : EIATTR_CBANK_PARAM_SIZE
	.align		4
.L_588:
        /*0018*/ 	.byte	0x03, 0x19
        /*001a*/ 	.short	0x00f0


	//----- nvinfo : EIATTR_KPARAM_INFO
	.align		4
        /*001c*/ 	.byte	0x04, 0x17
        /*001e*/ 	.short	(.L_590 - .L_589)
.L_589:
        /*0020*/ 	.word	0x00000000
        /*0024*/ 	.short	0x0000
        /*0026*/ 	.short	0x0000
        /*0028*/ 	.byte	0x00, 0xf0, 0xc1, 0x03


	//----- nvinfo : EIATTR_MAXREG_COUNT
	.align		4
.L_590:
        /*002c*/ 	.byte	0x03, 0x1b
        /*002e*/ 	.short	0x0080


	//----- nvinfo : EIATTR_MERCURY_ISA_VERSION
	.align		4
        /*0030*/ 	.byte	0x03, 0x5f
        /*0032*/ 	.short	0x0000


	//----- nvinfo : EIATTR_COOP_GROUP_MASK_REGIDS
	.align		4
        /*0034*/ 	.byte	0x04, 0x29
        /*0036*/ 	.short	(.L_592 - .L_591)


	//   ....[0]....
.L_591:
        /*0038*/ 	.word	0xffffffff


	//   ....[1]....
        /*003c*/ 	.word	0xffffffff


	//   ....[2]....
        /*0040*/ 	.word	0xffffffff


	//   ....[3]....
        /*0044*/ 	.word	0xffffffff


	//   ....[4]....
        /*0048*/ 	.word	0xffffffff


	//   ....[5]....
        /*004c*/ 	.word	0xffffffff


	//   ....[6]....
        /*0050*/ 	.word	0xffffffff


	//   ....[7]....
        /*0054*/ 	.word	0xffffffff


	//   ....[8]....
        /*0058*/ 	.word	0xffffffff


	//   ....[9]....
        /*005c*/ 	.word	0xffffffff


	//   ....[10]....
        /*0060*/ 	.word	0xffffffff


	//   ....[11]....
        /*0064*/ 	.word	0xffffffff


	//   ....[12]....
        /*0068*/ 	.word	0xffffffff


	//   ....[13]....
        /*006c*/ 	.word	0xffffffff


	//   ....[14]....
        /*0070*/ 	.word	0xffffffff


	//   ....[15]....
        /*0074*/ 	.word	0xffffffff


	//----- nvinfo : EIATTR_COOP_GROUP_INSTR_OFFSETS
	.align		4
.L_592:
        /*0078*/ 	.byte	0x04, 0x28
        /*007a*/ 	.short	(.L_594 - .L_593)


	//   ....[0]....
.L_593:
        /*007c*/ 	.word	0x00001d20


	//   ....[1]....
        /*0080*/ 	.word	0x00001d30


	//   ....[2]....
        /*0084*/ 	.word	0x00001d40


	//   ....[3]....
        /*0088*/ 	.word	0x00001d50


	//   ....[4]....
        /*008c*/ 	.word	0x00001d80


	//   ....[5]....
        /*0090*/ 	.word	0x00001da0


	//   ....[6]....
        /*0094*/ 	.word	0x00001dc0


	//   ....[7]....
        /*0098*/ 	.word	0x00001dd0


	//   ....[8]....
        /*009c*/ 	.word	0x00001e00


	//   ....[9]....
        /*00a0*/ 	.word	0x00001e20


	//   ....[10]....
        /*00a4*/ 	.word	0x00001e40


	//   ....[11]....
        /*00a8*/ 	.word	0x00001e50


	//   ....[12]....
        /*00ac*/ 	.word	0x00001e90


	//   ....[13]....
        /*00b0*/ 	.word	0x00001eb0


	//   ....[14]....
        /*00b4*/ 	.word	0x00001ec0


	//   ....[15]....
        /*00b8*/ 	.word	0x00001ed0


	//----- nvinfo : EIATTR_EXIT_INSTR_OFFSETS
	.align		4
.L_594:
        /*00bc*/ 	.byte	0x04, 0x1c
        /*00be*/ 	.short	(.L_596 - .L_595)


	//   ....[0]....
.L_595:
        /*00c0*/ 	.word	0x00002580


	//   ....[1]....
        /*00c4*/ 	.word	0x00002630


	//----- nvinfo : EIATTR_CTAIDZ_USED
	.align		4
.L_596:
        /*00c8*/ 	.byte	0x01, 0x04
	.zero		2


	//----- nvinfo : EIATTR_MAX_THREADS
	.align		4
        /*00cc*/ 	.byte	0x04, 0x05
        /*00ce*/ 	.short	(.L_598 - .L_597)
.L_597:
        /*00d0*/ 	.word	0x00000100
        /*00d4*/ 	.word	0x00000001
        /*00d8*/ 	.word	0x00000001


	//----- nvinfo : EIATTR_CRS_STACK_SIZE
	.align		4
.L_598:
        /*00dc*/ 	.byte	0x04, 0x1e
        /*00de*/ 	.short	(.L_600 - .L_599)
.L_599:
        /*00e0*/ 	.word	0x00000000
.L_600:


//--------------------- .nv.info._ZN7cutlass13device_kernelIN5flash19enable_sm80_to_sm89INS1_16FlashAttnBwdSm80INS1_25CollectiveMainloopBwdSm80ILi1ELi1EN4cute5tupleIJNS5_1CILi64EEES8_NS7_ILi256EEEEEENS_10bfloat16_tEfNS_4arch4Sm80ELb1ELb0ELb0ELb1ELb0ELb0ELb0ELb0ELi2ELi4ELi2ELi2ELb0EEENS1_21CollectiveEpilogueBwdISA_SB_SD_Li256ELb1ELb0ELi4EEENS1_25SingleTileBwdLPTSchedulerILb1ELi64ELb0EEEEEEEEEvNT_6ParamsE --------------------------
	.section	.nv.info._ZN7cutlass13device_kernelIN5flash19enable_sm80_to_sm89INS1_16FlashAttnBwdSm80INS1_25CollectiveMainloopBwdSm80ILi1ELi1EN4cute5tupleIJNS5_1CILi64EEES8_NS7_ILi256EEEEEENS_10bfloat16_tEfNS_4arch4Sm80ELb1ELb0ELb0ELb1ELb0ELb0ELb0ELb0ELi2ELi4ELi2ELi2ELb0EEENS1_21CollectiveEpilogueBwdISA_SB_SD_Li256ELb1ELb0ELi4EEENS1_25SingleTileBwdLPTSchedulerILb1ELi64ELb0EEEEEEEEEvNT_6ParamsE,"",@"SHT_CUDA_INFO"
	.sectionflags	@""
	.align	4


	//----- nvinfo : EIATTR_CUDA_API_VERSION
	.align		4
        /*0000*/ 	.byte	0x04, 0x37
        /*0002*/ 	.short	(.L_602 - .L_601)
.L_601:
        /*0004*/ 	.word	0x00000082


	//----- nvinfo : EIATTR_SW2861232_WAR
	.align		4
.L_602:
        /*0008*/ 	.byte	0x01, 0x35
	.zero		2


	//----- nvinfo : EIATTR_PARAM_CBANK
	.align		4
        /*000c*/ 	.byte	0x04, 0x0a
        /*000e*/ 	.short	(.L_604 - .L_603)
	.align		4
.L_603:
        /*0010*/ 	.word	index@(.nv.constant0._ZN7cutlass13device_kernelIN5flash19enable_sm80_to_sm89INS1_16FlashAttnBwdSm80INS1_25CollectiveMainloopBwdSm80ILi1ELi1EN4cute5tupleIJNS5_1CILi64EEES8_NS7_ILi256EEEEEENS_10bfloat16_tEfNS_4arch4Sm80ELb1ELb0ELb0ELb1ELb0ELb0ELb0ELb0ELi2ELi4ELi2ELi2ELb0EEENS1_21CollectiveEpilogueBwdISA_SB_SD_Li256ELb1ELb0ELi4EEENS1_25SingleTileBwdLPTSchedulerILb1ELi64ELb0EEEEEEEEEvNT_6ParamsE)
        /*0014*/ 	.short	0x0160
        /*0016*/ 	.short	0x0288


	//----- nvinfo : EIATTR_CBANK_PARAM_SIZE
	.align		4
.L_604:
        /*0018*/ 	.byte	0x03, 0x19
        /*001a*/ 	.short	0x0288


	//----- nvinfo : EIATTR_KPARAM_INFO
	.align		4
        /*001c*/ 	.byte	0x04, 0x17
        /*001e*/ 	.short	(.L_606 - .L_605)
.L_605:
        /*0020*/ 	.word	0x00000000
        /*0024*/ 	.short	0x0000
        /*0026*/ 	.short	0x0000
        /*0028*/ 	.byte	0x00, 0xf0, 0x21, 0x0a


	//----- nvinfo : EIATTR_MAXREG_COUNT
	.align		4
.L_606:
        /*002c*/ 	.byte	0x03, 0x1b
        /*002e*/ 	.short	0x00ff


	//----- nvinfo : EIATTR_NUM_BARRIERS
	.align		4
        /*0030*/ 	.byte	0x02, 0x4c
        /*0032*/ 	.byte	0x02
	.zero		1


	//----- nvinfo : EIATTR_ANNOTATIONS
	.align		4
        /*0034*/ 	.byte	0x04, 0x55
        /*0036*/ 	.short	(.L_608 - .L_607)


	//   ....[0]....
.L_607:
        /* <DEDUP_REMOVED lines=10> */


	//----- nvinfo : EIATTR_MERCURY_ISA_VERSION
	.align		4
.L_608:
        /*00c8*/ 	.byte	0x03, 0x5f
        /*00ca*/ 	.short	0x0000


	//----- nvinfo : EIATTR_COOP_GROUP_MASK_REGIDS
	.align		4
        /*00cc*/ 	.byte	0x04, 0x29
        /*00ce*/ 	.short	(.L_610 - .L_609)


	//   ....[0]....
.L_609:
        /*00d0*/ 	.word	0xffffffff


	//----- nvinfo : EIATTR_COOP_GROUP_INSTR_OFFSETS
	.align		4
.L_610:
        /*00d4*/ 	.byte	0x04, 0x28
        /*00d6*/ 	.short	(.L_612 - .L_611)


	//   ....[0]....
.L_611:
        /*00d8*/ 	.word	0x00000060


	//----- nvinfo : EIATTR_EXIT_INSTR_OFFSETS
	.align		4
.L_612:
        /*00dc*/ 	.byte	0x04, 0x1c
        /*00de*/ 	.short	(.L_614 - .L_613)


	//   ....[0]....
.L_613:
        /*00e0*/ 	.word	0x000009d0


	//   ....[1]....
        /*00e4*/ 	.word	0x00008b50


	//   ....[2]....
        /*00e8*/ 	.word	0x00008c10


	//   ....[3]....
        /*00ec*/ 	.word	0x00009f80


	//   ....[4]....
        /*00f0*/ 	.word	0x0000a040


	//----- nvinfo : EIATTR_MAX_THREADS
	.align		4
.L_614:
        /*00f4*/ 	.byte	0x04, 0x05
        /*00f6*/ 	.short	(.L_616 - .L_615)
.L_615:
        /*00f8*/ 	.word	0x00000100
        /*00fc*/ 	.word	0x00000001
        /*0100*/ 	.word	0x00000001


	//----- nvinfo : EIATTR_CRS_STACK_SIZE
	.align		4
.L_616:
        /*0104*/ 	.byte	0x04, 0x1e
        /*0106*/ 	.short	(.L_618 - .L_617)
.L_617:
        /*0108*/ 	.word	0x00000000
.L_618:


//--------------------- .nv.info._ZN7cutlass13device_kernelIN5flash32FlashAttnBwdPostprocessConvertdQIN4cute5tupleIJNS3_1CILi64EEENS5_ILi256EEEEEENS_10bfloat16_tEfNS_4arch4Sm80ELi256ENS3_8TiledMMAINS3_8MMA_AtomIJNS3_30SM80_16x8x16_F32BF16BF16F32_TNEEEENS3_6LayoutINS4_IJNS5_ILi2EEENS5_ILi4EEENS5_ILi1EEEEEENS4_IJSJ_SH_NS5_ILi0EEEEEEEENS4_IJNS5_ILi32EEES6_NS5_ILi16EEEEEEEELb0EEEEEvNT_6ParamsE --------------------------
	.section	.nv.info._ZN7cutlass13device_kernelIN5flash32FlashAttnBwdPostprocessConvertdQIN4cute5tupleIJNS3_1CILi64EEENS5_ILi256EEEEEENS_10bfloat16_tEfNS_4arch4Sm80ELi256ENS3_8TiledMMAINS3_8MMA_AtomIJNS3_30SM80_16x8x16_F32BF16BF16F32_TNEEEENS3_6LayoutINS4_IJNS5_ILi2EEENS5_ILi4EEENS5_ILi1EEEEEENS4_IJSJ_SH_NS5_ILi0EEEEEEEENS4_IJNS5_ILi32EEES6_NS5_ILi16EEEEEEEELb0EEEEEvNT_6ParamsE,"",@"SHT_CUDA_INFO"
	.sectionflags	@""
	.align	4


	//----- nvinfo : EIATTR_CUDA_API_VERSION
	.align		4
        /*0000*/ 	.byte	0x04, 0x37
        /*0002*/ 	.short	(.L_620 - .L_619)
.L_619:
        /*0004*/ 	.word	0x00000082


	//----- nvinfo : EIATTR_SW2861232_WAR
	.align		4
.L_620:
        /*0008*/ 	.byte	0x01, 0x35
	.zero		2


	//----- nvinfo : EIATTR_PARAM_CBANK
	.align		4
        /*000c*/ 	.byte	0x04, 0x0a
        /*000e*/ 	.short	(.L_622 - .L_621)
	.align		4
.L_621:
        /*0010*/ 	.word	index@(.nv.constant0._ZN7cutlass13device_kernelIN5flash32FlashAttnBwdPostprocessConvertdQIN4cute5tupleIJNS3_1CILi64EEENS5_ILi256EEEEEENS_10bfloat16_tEfNS_4arch4Sm80ELi256ENS3_8TiledMMAINS3_8MMA_AtomIJNS3_30SM80_16x8x16_F32BF16BF16F32_TNEEEENS3_6LayoutINS4_IJNS5_ILi2EEENS5_ILi4EEENS5_ILi1EEEEEENS4_IJSJ_SH_NS5_ILi0EEEEEEEENS4_IJNS5_ILi32EEES6_NS5_ILi16EEEEEEEELb0EEEEEvNT_6ParamsE)
        /*0014*/ 	.short	0x0160
        /*0016*/ 	.short	0x0070


	//----- nvinfo : EIATTR_CBANK_PARAM_SIZE
	.align		4
.L_622:
        /*0018*/ 	.byte	0x03, 0x19
        /*001a*/ 	.short	0x0070


	//----- nvinfo : EIATTR_KPARAM_INFO
	.align		4
        /*001c*/ 	.byte	0x04, 0x17
        /*001e*/ 	.short	(.L_624 - .L_623)
.L_623:
        /*0020*/ 	.word	0x00000000
        /*0024*/ 	.short	0x0000
        /*0026*/ 	.short	0x0000
        /*0028*/ 	.byte	0x00, 0xf0, 0xc1, 0x01


	//----- nvinfo : EIATTR_MAXREG_COUNT
	.align		4
.L_624:
        /*002c*/ 	.byte	0x03, 0x1b
        /*002e*/ 	.short	0x0080


	//----- nvinfo : EIATTR_NUM_BARRIERS
	.align		4
        /*0030*/ 	.byte	0x02, 0x4c
        /*0032*/ 	.byte	0x01
	.zero		1


	//----- nvinfo : EIATTR_MERCURY_ISA_VERSION
	.align		4
        /*0034*/ 	.byte	0x03, 0x5f
        /*0036*/ 	.short	0x0000


	//----- nvinfo : EIATTR_EXIT_INSTR_OFFSETS
	.align		4
        /*0038*/ 	.byte	0x04, 0x1c
        /*003a*/ 	.short	(.L_626 - .L_625)


	//   ....[0]....
.L_625:
        /*003c*/ 	.word	0x00000180


	//   ....[1]....
        /*0040*/ 	.word	0x00001d30


	//   ....[2]....
        /*0044*/ 	.word	0x00001de0


	//----- nvinfo : EIATTR_CTAIDZ_USED
	.align		4
.L_626:
        /*0048*/ 	.byte	0x01, 0x04
	.zero		2


	//----- nvinfo : EIATTR_MAX_THREADS
	.align		4
        /*004c*/ 	.byte	0x04, 0x05
        /*004e*/ 	.short	(.L_628 - .L_627)
.L_627:
        /*0050*/ 	.word	0x00000100
        /*0054*/ 	.word	0x00000001
        /*0058*/ 	.word	0x00000001


	//----- nvinfo : EIATTR_CRS_STACK_SIZE
	.align		4
.L_628:
        /*005c*/ 	.byte	0x04, 0x1e
        /*005e*/ 	.short	(.L_630 - .L_629)
.L_629:
        /*0060*/ 	.word	0x00000000
.L_630:


//--------------------- .nv.info._ZN7cutlass13device_kernelIN5flash19enable_sm80_to_sm89INS1_16FlashAttnBwdSm80INS1_25CollectiveMainloopBwdSm80ILi1ELi1EN4cute5tupleIJNS5_1CILi64EEES8_NS7_ILi256EEEEEENS_10bfloat16_tEfNS_4arch4Sm80ELb1ELb0ELb0ELb1ELb0ELb0ELb0ELb0ELi2ELi4ELi2ELi2ELb0EEENS1_24CollectiveEpilogueBwdGQAISA_fSD_Li256ELb1ELb0EEENS1_25SingleTileBwdLPTSchedulerILb1ELi64ELb0EEEEEEEEEvNT_6ParamsE --------------------------
	.section	.nv.info._ZN7cutlass13device_kernelIN5flash19enable_sm80_to_sm89INS1_16FlashAttnBwdSm80INS1_25CollectiveMainloopBwdSm80ILi1ELi1EN4cute5tupleIJNS5_1CILi64EEES8_NS7_ILi256EEEEEENS_10bfloat16_tEfNS_4arch4Sm80ELb1ELb0ELb0ELb1ELb0ELb0ELb0ELb0ELi2ELi4ELi2ELi2ELb0EEENS1_24CollectiveEpilogueBwdGQAISA_fSD_Li256ELb1ELb0EEENS1_25SingleTileBwdLPTSchedulerILb1ELi64ELb0EEEEEEEEEvNT_6ParamsE,"",@"SHT_CUDA_INFO"
	.sectionflags	@""
	.align	4


	//----- nvinfo : EIATTR_CUDA_API_VERSION
	.align		4
        /*0000*/ 	.byte	0x04, 0x37
        /*0002*/ 	.short	(.L_632 - .L_631)
.L_631:
        /*0004*/ 	.word	0x00000082


	//----- nvinfo : EIATTR_SW2861232_WAR
	.align		4
.L_632:
        /*0008*/ 	.byte	0x01, 0x35
	.zero		2


	//----- nvinfo : EIATTR_PARAM_CBANK
	.align		4
        /*000c*/ 	.byte	0x04, 0x0a
        /*000e*/ 	.short	(.L_634 - .L_633)
	.align		4
.L_633:
        /*0010*/ 	.word	index@(.nv.constant0._ZN7cutlass13device_kernelIN5flash19enable_sm80_to_sm89INS1_16FlashAttnBwdSm80INS1_25CollectiveMainloopBwdSm80ILi1ELi1EN4cute5tupleIJNS5_1CILi64EEES8_NS7_ILi256EEEEEENS_10bfloat16_tEfNS_4arch4Sm80ELb1ELb0ELb0ELb1ELb0ELb0ELb0ELb0ELi2ELi4ELi2ELi2ELb0EEENS1_24CollectiveEpilogueBwdGQAISA_fSD_Li256ELb1ELb0EEENS1_25SingleTileBwdLPTSchedulerILb1ELi64ELb0EEEEEEEEEvNT_6ParamsE)
        /*0014*/ 	.short	0x0160
        /*0016*/ 	.short	0x0290


	//----- nvinfo : EIATTR_CBANK_PARAM_SIZE
	.align		4
.L_634:
        /*0018*/ 	.byte	0x03, 0x19
        /*001a*/ 	.short	0x0290


	//----- nvinfo : EIATTR_KPARAM_INFO
	.align		4
        /*001c*/ 	.byte	0x04, 0x17
        /*001e*/ 	.short	(.L_636 - .L_635)
.L_635:
        /*0020*/ 	.word	0x00000000
        /*0024*/ 	.short	0x0000
        /*0026*/ 	.short	0x0000
        /*0028*/ 	.byte	0x00, 0xf0, 0x41, 0x0a


	//----- nvinfo : EIATTR_MAXREG_COUNT
	.align		4
.L_636:
        /*002c*/ 	.byte	0x03, 0x1b
        /*002e*/ 	.short	0x00ff


	//----- nvinfo : EIATTR_NUM_BARRIERS
	.align		4
        /*0030*/ 	.byte	0x02, 0x4c
        /*0032*/ 	.byte	0x02
	.zero		1


	//----- nvinfo : EIATTR_ANNOTATIONS
	.align		4
        /*0034*/ 	.byte	0x04, 0x55
        /*0036*/ 	.short	(.L_638 - .L_637)


	//   ....[0]....
.L_637:
        /* <DEDUP_REMOVED lines=10> */


	//----- nvinfo : EIATTR_MERCURY_ISA_VERSION
	.align		4
.L_638:
        /*00c8*/ 	.byte	0x03, 0x5f
        /*00ca*/ 	.short	0x0000


	//----- nvinfo : EIATTR_COOP_GROUP_MASK_REGIDS
	.align		4
        /*00cc*/ 	.byte	0x04, 0x29
        /*00ce*/ 	.short	(.L_640 - .L_639)


	//   ....[0]....
.L_639:
        /*00d0*/ 	.word	0xffffffff


	//----- nvinfo : EIATTR_COOP_GROUP_INSTR_OFFSETS
	.align		4
.L_640:
        /*00d4*/ 	.byte	0x04, 0x28
        /*00d6*/ 	.short	(.L_642 - .L_641)


	//   ....[0]....
.L_641:
        /*00d8*/ 	.word	0x00000060


	//----- nvinfo : EIATTR_EXIT_INSTR_OFFSETS
	.align		4
.L_642:
        /*00dc*/ 	.byte	0x04, 0x1c
        /*00de*/ 	.short	(.L_644 - .L_643)


	//   ....[0]....
.L_643:
        /*00e0*/ 	.word	0x000009d0


	//   ....[1]....
        /*00e4*/ 	.word	0x00006b40


	//   ....[2]....
        /*00e8*/ 	.word	0x00007760


	//----- nvinfo : EIATTR_MAX_THREADS
	.align		4
.L_644:
        /*00ec*/ 	.byte	0x04, 0x05
        /*00ee*/ 	.short	(.L_646 - .L_645)
.L_645:
        /*00f0*/ 	.word	0x00000100
        /*00f4*/ 	.word	0x00000001
        /*00f8*/ 	.word	0x00000001
.L_646:


//--------------------- .nv.info._ZN7cutlass13device_kernelIN5flash22FlashAttnBwdPreprocessIN4cute5tupleIJNS3_1CILi64EEENS5_ILi256EEEEEENS_10bfloat16_tEfNS_4arch4Sm80ELb1ELb1EEEEEvNT_6ParamsE --------------------------
	.section	.nv.info._ZN7cutlass13device_kernelIN5flash22FlashAttnBwdPreprocessIN4cute5tupleIJNS3_1CILi64EEENS5_ILi256EEEEEENS_10bfloat16_tEfNS_4arch4Sm80ELb1ELb1EEEEEvNT_6ParamsE,"",@"SHT_CUDA_INFO"
	.sectionflags	@""
	.align	4


	//----- nvinfo : EIATTR_CUDA_API_VERSION
	.align		4
        /*0000*/ 	.byte	0x04, 0x37
        /*0002*/ 	.short	(.L_648 - .L_647)
.L_647:
        /*0004*/ 	.word	0x00000082


	//----- nvinfo : EIATTR_SW2861232_WAR
	.align		4
.L_648:
        /*0008*/ 	.byte	0x01, 0x35
	.zero		2


	//----- nvinfo : EIATTR_PARAM_CBANK
	.align		4
        /*000c*/ 	.byte	0x04, 0x0a
        /*000e*/ 	.short	(.L_650 - .L_649)
	.align		4
.L_649:
        /*0010*/ 	.word	index@(.nv.constant0._ZN7cutlass13device_kernelIN5flash22FlashAttnBwdPreprocessIN4cute5tupleIJNS3_1CILi64EEENS5_ILi256EEEEEENS_10bfloat16_tEfNS_4arch4Sm80ELb1ELb1EEEEEvNT_6ParamsE)
        /*0014*/ 	.short	0x0160
        /*0016*/ 	.short	0x00f0


	//----- nvinfo : EIATTR_CBANK_PARAM_SIZE
	.align		4
.L_650:
        /*0018*/ 	.byte	0x03, 0x19
        /*001a*/ 	.short	0x00f0


	//----- nvinfo : EIATTR_KPARAM_INFO
	.align		4
        /*001c*/ 	.byte	0x04, 0x17
        /*001e*/ 	.short	(.L_652 - .L_651)
.L_651:
        /*0020*/ 	.word	0x00000000
        /*0024*/ 	.short	0x0000
        /*0026*/ 	.short	0x0000
        /*0028*/ 	.byte	0x00, 0xf0, 0xc1, 0x03


	//----- nvinfo : EIATTR_MAXREG_COUNT
	.align		4
.L_652:
        /*002c*/ 	.byte	0x03, 0x1b
        /*002e*/ 	.short	0x0080


	//----- nvinfo : EIATTR_MERCURY_ISA_VERSION
	.align		4
        /*0030*/ 	.byte	0x03, 0x5f
        /*0032*/ 	.short	0x0000


	//----- nvinfo : EIATTR_COOP_GROUP_MASK_REGIDS
	.align		4
        /*0034*/ 	.byte	0x04, 0x29
        /*0036*/ 	.short	(.L_654 - .L_653)


	//   ....[0]....
.L_653:
        /*0038*/ 	.word	0xffffffff


	//   ....[1]....
        /*003c*/ 	.word	0xffffffff


	//   ....[2]....
        /*0040*/ 	.word	0xffffffff


	//   ....[3]....
        /*0044*/ 	.word	0xffffffff


	//   ....[4]....
        /*0048*/ 	.word	0xffffffff


	//   ....[5]....
        /*004c*/ 	.word	0xffffffff


	//   ....[6]....
        /*0050*/ 	.word	0xffffffff


	//   ....[7]....
        /*0054*/ 	.word	0xffffffff


	//   ....[8]....
        /*0058*/ 	.word	0xffffffff


	//   ....[9]....
        /*005c*/ 	.word	0xffffffff


	//   ....[10]....
        /*0060*/ 	.word	0xffffffff


	//   ....[11]....
        /*0064*/ 	.word	0xffffffff


	//   ....[12]....
        /*0068*/ 	.word	0xffffffff


	//   ....[13]....
        /*006c*/ 	.word	0xffffffff


	//   ....[14]....
        /*0070*/ 	.word	0xffffffff


	//   ....[15]....
        /*0074*/ 	.word	0xffffffff


	//----- nvinfo : EIATTR_COOP_GROUP_INSTR_OFFSETS
	.align		4
.L_654:
        /*0078*/ 	.byte	0x04, 0x28
        /*007a*/ 	.short	(.L_656 - .L_655)


	//   ....[0]....
.L_655:
        /*007c*/ 	.word	0x00002590


	//   ....[1]....
        /*0080*/ 	.word	0x000025a0


	//   ....[2]....
        /*0084*/ 	.word	0x000025b0


	//   ....[3]....
        /*0088*/ 	.word	0x000025c0


	//   ....[4]....
        /*008c*/ 	.word	0x00002600


	//   ....[5]....
        /*0090*/ 	.word	0x00002620


	//   ....[6]....
        /*0094*/ 	.word	0x00002630


	//   ....[7]....
        /*0098*/ 	.word	0x00002640


	//   ....[8]....
        /*009c*/ 	.word	0x00002670


	//   ....[9]....
        /*00a0*/ 	.word	0x00002690


	//   ....[10]....
        /*00a4*/ 	.word	0x000026b0


	//   ....[11]....
        /*00a8*/ 	.word	0x000026c0


	//   ....[12]....
        /*00ac*/ 	.word	0x000026f0


	//   ....[13]....
        /*00b0*/ 	.word	0x00002720


	//   ....[14]....
        /*00b4*/ 	.word	0x00002730


	//   ....[15]....
        /*00b8*/ 	.word	0x00002740


	//----- nvinfo : EIATTR_EXIT_INSTR_OFFSETS
	.align		4
.L_656:
        /*00bc*/ 	.byte	0x04, 0x1c
        /*00be*/ 	.short	(.L_658 - .L_657)


	//   ....[0]....
.L_657:
        /*00c0*/ 	.word	0x00000340


	//   ....[1]....
        /*00c4*/ 	.word	0x00002e90


	//   ....[2]....
        /*00c8*/ 	.word	0x00002f30


	//----- nvinfo : EIATTR_CTAIDZ_USED
	.align		4
.L_658:
        /*00cc*/ 	.byte	0x01, 0x04
	.zero		2


	//----- nvinfo : EIATTR_MAX_THREADS
	.align		4
        /*00d0*/ 	.byte	0x04, 0x05
        /*00d2*/ 	.short	(.L_660 - .L_659)
.L_659:
        /*00d4*/ 	.word	0x00000100
        /*00d8*/ 	.word	0x00000001
        /*00dc*/ 	.word	0x00000001


	//----- nvinfo : EIATTR_CRS_STACK_SIZE
	.align		4
.L_660:
        /*00e0*/ 	.byte	0x04, 0x1e
        /*00e2*/ 	.short	(.L_662 - .L_661)
.L_661:
        /*00e4*/ 	.word	0x00000000
.L_662:


//--------------------- .nv.callgraph             --------------------------
	.section	.nv.callgraph,"",@"SHT_CUDA_CALLGRAPH"
	.align	4
	.sectionentsize	8
	.align		4
        /*0000*/ 	.word	0x00000000
	.align		4
        /*0004*/ 	.word	0xffffffff
	.align		4
        /*0008*/ 	.word	0x00000000
	.align		4
        /*000c*/ 	.word	0xfffffffe
	.align		4
        /*0010*/ 	.word	0x00000000
	.align		4
        /*0014*/ 	.word	0xfffffffd
	.align		4
        /*0018*/ 	.word	0x00000000
	.align		4
        /*001c*/ 	.word	0xfffffffc


//--------------------- .nv.rel.action            --------------------------
	.section	.nv.rel.action,"",@"SHT_CUDA_RELOCINFO"
	.align	8
	.sectionentsize	8
        /*0000*/ 	.byte	0x73, 0x00, 0x00, 0x00, 0x00, 0x00, 0x00, 0x00, 0x00, 0x00, 0x00, 0x11, 0x25, 0x00, 0x05, 0x36


//--------------------- .nv.constant4             --------------------------
	.section	.nv.constant4,"a",@progbits
	.align	8
	.align		8
.nv.constant4:
        /*0000*/ 	.dword	_ZN66_INTERNAL_53a03d1d_30_flash_bwd_hdim256_bf16_sm80_cu_49158569_28514cuda3std3__45__cpo5beginE
	.align		8
        /*0008*/ 	.dword	_ZN66_INTERNAL_53a03d1d_30_flash_bwd_hdim256_bf16_sm80_cu_49158569_28514cuda3std3__45__cpo3endE
	.align		8
        /*0010*/ 	.dword	_ZN66_INTERNAL_53a03d1d_30_flash_bwd_hdim256_bf16_sm80_cu_49158569_28514cuda3std3__45__cpo6cbeginE
	.align		8
        /*0018*/ 	.dword	_ZN66_INTERNAL_53a03d1d_30_flash_bwd_hdim256_bf16_sm80_cu_49158569_28514cuda3std3__45__cpo4cendE
	.align		8
        /*0020*/ 	.dword	_ZN66_INTERNAL_53a03d1d_30_flash_bwd_hdim256_bf16_sm80_cu_49158569_28514cuda3std3__468_GLOBAL__N__53a03d1d_30_flash_bwd_hdim256_bf16_sm80_cu_49158569_28516ignoreE
	.align		8
        /*0028*/ 	.dword	_ZN66_INTERNAL_53a03d1d_30_flash_bwd_hdim256_bf16_sm80_cu_49158569_28514cuda3std3__419piecewise_constructE
	.align		8
        /*0030*/ 	.dword	_ZN66_INTERNAL_53a03d1d_30_flash_bwd_hdim256_bf16_sm80_cu_49158569_28514cuda3std3__48in_placeE
	.align		8
        /*0038*/ 	.dword	_ZN66_INTERNAL_53a03d1d_30_flash_bwd_hdim256_bf16_sm80_cu_49158569_28514cuda3std6ranges3__45__cpo4swapE
	.align		8
        /*0040*/ 	.dword	_ZN66_INTERNAL_53a03d1d_30_flash_bwd_hdim256_bf16_sm80_cu_49158569_28514cuda3std6ranges3__45__cpo9iter_moveE
	.align		8
        /*0048*/ 	.dword	_ZN66_INTERNAL_53a03d1d_30_flash_bwd_hdim256_bf16_sm80_cu_49158569_28514cute7productE
	.align		8
        /*0050*/ 	.dword	_ZN66_INTERNAL_53a03d1d_30_flash_bwd_hdim256_bf16_sm80_cu_49158569_28514cute1_E


//--------------------- .nv.constant0._ZN7cutlass13device_kernelIN5flash19enable_sm80_to_sm89INS1_16FlashAttnBwdSm80INS1_25CollectiveMainloopBwdSm80ILi1ELi1EN4cute5tupleIJNS5_1CILi32EEENS7_ILi64EEENS7_ILi256EEEEEENS_10bfloat16_tEfNS_4arch4Sm80ELb0ELb0ELb0ELb0ELb0ELb0ELb0ELb0ELi2ELi2ELi2ELi1ELb1EEENS1_21CollectiveEpilogueBwdISB_SC_SE_Li256ELb0ELb0ELi4EEENS1_19SingleTileSchedulerILb0ELb0ELb0ELi64EEEEEEEEEvNT_6ParamsE --------------------------
	.section	.nv.constant0._ZN7cutlass13device_kernelIN5flash19enable_sm80_to_sm89INS1_16FlashAttnBwdSm80INS1_25CollectiveMainloopBwdSm80ILi1ELi1EN4cute5tupleIJNS5_1CILi32EEENS7_ILi64EEENS7_ILi256EEEEEENS_10bfloat16_tEfNS_4arch4Sm80ELb0ELb0ELb0ELb0ELb0ELb0ELb0ELb0ELi2ELi2ELi2ELi1ELb1EEENS1_21CollectiveEpilogueBwdISB_SC_SE_Li256ELb0ELb0ELi4EEENS1_19SingleTileSchedulerILb0ELb0ELb0ELi64EEEEEEEEEvNT_6ParamsE,"a",@progbits
	.sectionflags	@""
	.align	4
.nv.constant0._ZN7cutlass13device_kernelIN5flash19enable_sm80_to_sm89INS1_16FlashAttnBwdSm80INS1_25CollectiveMainloopBwdSm80ILi1ELi1EN4cute5tupleIJNS5_1CILi32EEENS7_ILi64EEENS7_ILi256EEEEEENS_10bfloat16_tEfNS_4arch4Sm80ELb0ELb0ELb0ELb0ELb0ELb0ELb0ELb0ELi2ELi2ELi2ELi1ELb1EEENS1_21CollectiveEpilogueBwdISB_SC_SE_Li256ELb0ELb0ELi4EEENS1_19SingleTileSchedulerILb0ELb0ELb0ELi64EEEEEEEEEvNT_6ParamsE:
	.zero		976


//--------------------- .nv.constant0._ZN7cutlass13device_kernelIN5flash19enable_sm80_to_sm89INS1_16FlashAttnBwdSm80INS1_25CollectiveMainloopBwdSm80ILi1ELi1EN4cute5tupleIJNS5_1CILi32EEENS7_ILi64EEENS7_ILi256EEEEEENS_10bfloat16_tEfNS_4arch4Sm80ELb0ELb0ELb0ELb0ELb0ELb0ELb0ELb0ELi2ELi2ELi2ELi1ELb1EEENS1_24CollectiveEpilogueBwdGQAISB_fSE_Li256ELb0ELb0EEENS1_19SingleTileSchedulerILb0ELb0ELb0ELi64EEEEEEEEEvNT_6ParamsE --------------------------
	.section	.nv.constant0._ZN7cutlass13device_kernelIN5flash19enable_sm80_to_sm89INS1_16FlashAttnBwdSm80INS1_25CollectiveMainloopBwdSm80ILi1ELi1EN4cute5tupleIJNS5_1CILi32EEENS7_ILi64EEENS7_ILi256EEEEEENS_10bfloat16_tEfNS_4arch4Sm80ELb0ELb0ELb0ELb0ELb0ELb0ELb0ELb0ELi2ELi2ELi2ELi1ELb1EEENS1_24CollectiveEpilogueBwdGQAISB_fSE_Li256ELb0ELb0EEENS1_19SingleTileSchedulerILb0ELb0ELb0ELi64EEEEEEEEEvNT_6ParamsE,"a",@progbits
	.sectionflags	@""
	.align	4
.nv.constant0._ZN7cutlass13device_kernelIN5flash19enable_sm80_to_sm89INS1_16FlashAttnBwdSm80INS1_25CollectiveMainloopBwdSm80ILi1ELi1EN4cute5tupleIJNS5_1CILi32EEENS7_ILi64EEENS7_ILi256EEEEEENS_10bfloat16_tEfNS_4arch4Sm80ELb0ELb0ELb0ELb0ELb0ELb0ELb0ELb0ELi2ELi2ELi2ELi1ELb1EEENS1_24CollectiveEpilogueBwdGQAISB_fSE_Li256ELb0ELb0EEENS1_19SingleTileSchedulerILb0ELb0ELb0ELi64EEEEEEEEEvNT_6ParamsE:
	.zero		984


//--------------------- .nv.constant0._ZN7cutlass13device_kernelIN5flash19enable_sm80_to_sm89INS1_16FlashAttnBwdSm80INS1_25CollectiveMainloopBwdSm80ILi1ELi1EN4cute5tupleIJNS5_1CILi32EEENS7_ILi64EEENS7_ILi256EEEEEENS_10bfloat16_tEfNS_4arch4Sm80ELb0ELb0ELb0ELb1ELb0ELb0ELb0ELb0ELi2ELi2ELi2ELi1ELb1EEENS1_21CollectiveEpilogueBwdISB_SC_SE_Li256ELb1ELb0ELi4EEENS1_19SingleTileSchedulerILb1ELb0ELb0ELi64EEEEEEEEEvNT_6ParamsE --------------------------
	.section	.nv.constant0._ZN7cutlass13device_kernelIN5flash19enable_sm80_to_sm89INS1_16FlashAttnBwdSm80INS1_25CollectiveMainloopBwdSm80ILi1ELi1EN4cute5tupleIJNS5_1CILi32EEENS7_ILi64EEENS7_ILi256EEEEEENS_10bfloat16_tEfNS_4arch4Sm80ELb0ELb0ELb0ELb1ELb0ELb0ELb0ELb0ELi2ELi2ELi2ELi1ELb1EEENS1_21CollectiveEpilogueBwdISB_SC_SE_Li256ELb1ELb0ELi4EEENS1_19SingleTileSchedulerILb1ELb0ELb0ELi64EEEEEEEEEvNT_6ParamsE,"a",@progbits
	.sectionflags	@""
	.align	4
.nv.constant0._ZN7cutlass13device_kernelIN5flash19enable_sm80_to_sm89INS1_16FlashAttnBwdSm80INS1_25CollectiveMainloopBwdSm80ILi1ELi1EN4cute5tupleIJNS5_1CILi32EEENS7_ILi64EEENS7_ILi256EEEEEENS_10bfloat16_tEfNS_4arch4Sm80ELb0ELb0ELb0ELb1ELb0ELb0ELb0ELb0ELi2ELi2ELi2ELi1ELb1EEENS1_21CollectiveEpilogueBwdISB_SC_SE_Li256ELb1ELb0ELi4EEENS1_19SingleTileSchedulerILb1ELb0ELb0ELi64EEEEEEEEEvNT_6ParamsE:
	.zero		976


//--------------------- .nv.constant0._ZN7cutlass13device_kernelIN5flash19enable_sm80_to_sm89INS1_16FlashAttnBwdSm80INS1_25CollectiveMainloopBwdSm80ILi1ELi1EN4cute5tupleIJNS5_1CILi32EEENS7_ILi64EEENS7_ILi256EEEEEENS_10bfloat16_tEfNS_4arch4Sm80ELb0ELb0ELb0ELb1ELb0ELb0ELb0ELb0ELi2ELi2ELi2ELi1ELb1EEENS1_24CollectiveEpilogueBwdGQAISB_fSE_Li256ELb1ELb0EEENS1_19SingleTileSchedulerILb1ELb0ELb0ELi64EEEEEEEEEvNT_6ParamsE --------------------------
	.section	.nv.constant0._ZN7cutlass13device_kernelIN5flash19enable_sm80_to_sm89INS1_16FlashAttnBwdSm80INS1_25CollectiveMainloopBwdSm80ILi1ELi1EN4cute5tupleIJNS5_1CILi32EEENS7_ILi64EEENS7_ILi256EEEEEENS_10bfloat16_tEfNS_4arch4Sm80ELb0ELb0ELb0ELb1ELb0ELb0ELb0ELb0ELi2ELi2ELi2ELi1ELb1EEENS1_24CollectiveEpilogueBwdGQAISB_fSE_Li256ELb1ELb0EEENS1_19SingleTileSchedulerILb1ELb0ELb0ELi64EEEEEEEEEvNT_6ParamsE,"a",@progbits
	.sectionflags	@""
	.align	4
.nv.constant0._ZN7cutlass13device_kernelIN5flash19enable_sm80_to_sm89INS1_16FlashAttnBwdSm80INS1_25CollectiveMainloopBwdSm80ILi1ELi1EN4cute5tupleIJNS5_1CILi32EEENS7_ILi64EEENS7_ILi256EEEEEENS_10bfloat16_tEfNS_4arch4Sm80ELb0ELb0ELb0ELb1ELb0ELb0ELb0ELb0ELi2ELi2ELi2ELi1ELb1EEENS1_24CollectiveEpilogueBwdGQAISB_fSE_Li256ELb1ELb0EEENS1_19SingleTileSchedulerILb1ELb0ELb0ELi64EEEEEEEEEvNT_6ParamsE:
	.zero		984


//--------------------- .nv.constant0._ZN7cutlass13device_kernelIN5flash19enable_sm80_to_sm89INS1_16FlashAttnBwdSm80INS1_25CollectiveMainloopBwdSm80ILi1ELi1EN4cute5tupleIJNS5_1CILi32EEENS7_ILi64EEENS7_ILi256EEEEEENS_10bfloat16_tEfNS_4arch4Sm80ELb0ELb1ELb0ELb0ELb0ELb0ELb0ELb0ELi2ELi2ELi2ELi1ELb1EEENS1_21CollectiveEpilogueBwdISB_SC_SE_Li256ELb0ELb0ELi4EEENS1_19SingleTileSchedulerILb0ELb0ELb0ELi64EEEEEEEEEvNT_6ParamsE --------------------------
	.section	.nv.constant0._ZN7cutlass13device_kernelIN5flash19enable_sm80_to_sm89INS1_16FlashAttnBwdSm80INS1_25CollectiveMainloopBwdSm80ILi1ELi1EN4cute5tupleIJNS5_1CILi32EEENS7_ILi64EEENS7_ILi256EEEEEENS_10bfloat16_tEfNS_4arch4Sm80ELb0ELb1ELb0ELb0ELb0ELb0ELb0ELb0ELi2ELi2ELi2ELi1ELb1EEENS1_21CollectiveEpilogueBwdISB_SC_SE_Li256ELb0ELb0ELi4EEENS1_19SingleTileSchedulerILb0ELb0ELb0ELi64EEEEEEEEEvNT_6ParamsE,"a",@progbits
	.sectionflags	@""
	.align	4
.nv.constant0._ZN7cutlass13device_kernelIN5flash19enable_sm80_to_sm89INS1_16FlashAttnBwdSm80INS1_25CollectiveMainloopBwdSm80ILi1ELi1EN4cute5tupleIJNS5_1CILi32EEENS7_ILi64EEENS7_ILi256EEEEEENS_10bfloat16_tEfNS_4arch4Sm80ELb0ELb1ELb0ELb0ELb0ELb0ELb0ELb0ELi2ELi2ELi2ELi1ELb1EEENS1_21CollectiveEpilogueBwdISB_SC_SE_Li256ELb0ELb0ELi4EEENS1_19SingleTileSchedulerILb0ELb0ELb0ELi64EEEEEEEEEvNT_6ParamsE:
	.zero		976


//--------------------- .nv.constant0._ZN7cutlass13device_kernelIN5flash19enable_sm80_to_sm89INS1_16FlashAttnBwdSm80INS1_25CollectiveMainloopBwdSm80ILi1ELi1EN4cute5tupleIJNS5_1CILi32EEENS7_ILi64EEENS7_ILi256EEEEEENS_10bfloat16_tEfNS_4arch4Sm80ELb0ELb1ELb0ELb0ELb0ELb0ELb0ELb0ELi2ELi2ELi2ELi1ELb1EEENS1_24CollectiveEpilogueBwdGQAISB_fSE_Li256ELb0ELb0EEENS1_19SingleTileSchedulerILb0ELb0ELb0ELi64EEEEEEEEEvNT_6ParamsE --------------------------
	.section	.nv.constant0._ZN7cutlass13device_kernelIN5flash19enable_sm80_to_sm89INS1_16FlashAttnBwdSm80INS1_25CollectiveMainloopBwdSm80ILi1ELi1EN4cute5tupleIJNS5_1CILi32EEENS7_ILi64EEENS7_ILi256EEEEEENS_10bfloat16_tEfNS_4arch4Sm80ELb0ELb1ELb0ELb0ELb0ELb0ELb0ELb0ELi2ELi2ELi2ELi1ELb1EEENS1_24CollectiveEpilogueBwdGQAISB_fSE_Li256ELb0ELb0EEENS1_19SingleTileSchedulerILb0ELb0ELb0ELi64EEEEEEEEEvNT_6ParamsE,"a",@progbits
	.sectionflags	@""
	.align	4
.nv.constant0._ZN7cutlass13device_kernelIN5flash19enable_sm80_to_sm89INS1_16FlashAttnBwdSm80INS1_25CollectiveMainloopBwdSm80ILi1ELi1EN4cute5tupleIJNS5_1CILi32EEENS7_ILi64EEENS7_ILi256EEEEEENS_10bfloat16_tEfNS_4arch4Sm80ELb0ELb1ELb0ELb0ELb0ELb0ELb0ELb0ELi2ELi2ELi2ELi1ELb1EEENS1_24CollectiveEpilogueBwdGQAISB_fSE_Li256ELb0ELb0EEENS1_19SingleTileSchedulerILb0ELb0ELb0ELi64EEEEEEEEEvNT_6ParamsE:
	.zero		984


//--------------------- .nv.constant0._ZN7cutlass13device_kernelIN5flash19enable_sm80_to_sm89INS1_16FlashAttnBwdSm80INS1_25CollectiveMainloopBwdSm80ILi1ELi1EN4cute5tupleIJNS5_1CILi32EEENS7_ILi64EEENS7_ILi256EEEEEENS_10bfloat16_tEfNS_4arch4Sm80ELb0ELb1ELb0ELb1ELb0ELb0ELb0ELb0ELi2ELi2ELi2ELi1ELb1EEENS1_21CollectiveEpilogueBwdISB_SC_SE_Li256ELb1ELb0ELi4EEENS1_19SingleTileSchedulerILb1ELb0ELb0ELi64EEEEEEEEEvNT_6ParamsE --------------------------
	.section	.nv.constant0._ZN7cutlass13device_kernelIN5flash19enable_sm80_to_sm89INS1_16FlashAttnBwdSm80INS1_25CollectiveMainloopBwdSm80ILi1ELi1EN4cute5tupleIJNS5_1CILi32EEENS7_ILi64EEENS7_ILi256EEEEEENS_10bfloat16_tEfNS_4arch4Sm80ELb0ELb1ELb0ELb1ELb0ELb0ELb0ELb0ELi2ELi2ELi2ELi1ELb1EEENS1_21CollectiveEpilogueBwdISB_SC_SE_Li256ELb1ELb0ELi4EEENS1_19SingleTileSchedulerILb1ELb0ELb0ELi64EEEEEEEEEvNT_6ParamsE,"a",@progbits
	.sectionflags	@""
	.align	4
.nv.constant0._ZN7cutlass13device_kernelIN5flash19enable_sm80_to_sm89INS1_16FlashAttnBwdSm80INS1_25CollectiveMainloopBwdSm80ILi1ELi1EN4cute5tupleIJNS5_1CILi32EEENS7_ILi64EEENS7_ILi256EEEEEENS_10bfloat16_tEfNS_4arch4Sm80ELb0ELb1ELb0ELb1ELb0ELb0ELb0ELb0ELi2ELi2ELi2ELi1ELb1EEENS1_21CollectiveEpilogueBwdISB_SC_SE_Li256ELb1ELb0ELi4EEENS1_19SingleTileSchedulerILb1ELb0ELb0ELi64EEEEEEEEEvNT_6ParamsE:
	.zero		976


//--------------------- .nv.constant0._ZN7cutlass13device_kernelIN5flash19enable_sm80_to_sm89INS1_16FlashAttnBwdSm80INS1_25CollectiveMainloopBwdSm80ILi1ELi1EN4cute5tupleIJNS5_1CILi32EEENS7_ILi64EEENS7_ILi256EEEEEENS_10bfloat16_tEfNS_4arch4Sm80ELb0ELb1ELb0ELb1ELb0ELb0ELb0ELb0ELi2ELi2ELi2ELi1ELb1EEENS1_24CollectiveEpilogueBwdGQAISB_fSE_Li256ELb1ELb0EEENS1_19SingleTileSchedulerILb1ELb0ELb0ELi64EEEEEEEEEvNT_6ParamsE --------------------------
	.section	.nv.constant0._ZN7cutlass13device_kernelIN5flash19enable_sm80_to_sm89INS1_16FlashAttnBwdSm80INS1_25CollectiveMainloopBwdSm80ILi1ELi1EN4cute5tupleIJNS5_1CILi32EEENS7_ILi64EEENS7_ILi256EEEEEENS_10bfloat16_tEfNS_4arch4Sm80ELb0ELb1ELb0ELb1ELb0ELb0ELb0ELb0ELi2ELi2ELi2ELi1ELb1EEENS1_24CollectiveEpilogueBwdGQAISB_fSE_Li256ELb1ELb0EEENS1_19SingleTileSchedulerILb1ELb0ELb0ELi64EEEEEEEEEvNT_6ParamsE,"a",@progbits
	.sectionflags	@""
	.align	4
.nv.constant0._ZN7cutlass13device_kernelIN5flash19enable_sm80_to_sm89INS1_16FlashAttnBwdSm80INS1_25CollectiveMainloopBwdSm80ILi1ELi1EN4cute5tupleIJNS5_1CILi32EEENS7_ILi64EEENS7_ILi256EEEEEENS_10bfloat16_tEfNS_4arch4Sm80ELb0ELb1ELb0ELb1ELb0ELb0ELb0ELb0ELi2ELi2ELi2ELi1ELb1EEENS1_24CollectiveEpilogueBwdGQAISB_fSE_Li256ELb1ELb0EEENS1_19SingleTileSchedulerILb1ELb0ELb0ELi64EEEEEEEEEvNT_6ParamsE:
	.zero		984


//--------------------- .nv.constant0._ZN7cutlass13device_kernelIN5flash19enable_sm80_to_sm89INS1_16FlashAttnBwdSm80INS1_25CollectiveMainloopBwdSm80ILi1ELi1EN4cute5tupleIJNS5_1CILi32EEENS7_ILi64EEENS7_ILi256EEEEEENS_10bfloat16_tEfNS_4arch4Sm80ELb1ELb0ELb0ELb0ELb0ELb0ELb0ELb0ELi2ELi2ELi2ELi1ELb1EEENS1_21CollectiveEpilogueBwdISB_SC_SE_Li256ELb0ELb0ELi4EEENS1_25SingleTileBwdLPTSchedulerILb0ELi64ELb0EEEEEEEEEvNT_6ParamsE --------------------------
	.section	.nv.constant0._ZN7cutlass13device_kernelIN5flash19enable_sm80_to_sm89INS1_16FlashAttnBwdSm80INS1_25CollectiveMainloopBwdSm80ILi1ELi1EN4cute5tupleIJNS5_1CILi32EEENS7_ILi64EEENS7_ILi256EEEEEENS_10bfloat16_tEfNS_4arch4Sm80ELb1ELb0ELb0ELb0ELb0ELb0ELb0ELb0ELi2ELi2ELi2ELi1ELb1EEENS1_21CollectiveEpilogueBwdISB_SC_SE_Li256ELb0ELb0ELi4EEENS1_25SingleTileBwdLPTSchedulerILb0ELi64ELb0EEEEEEEEEvNT_6ParamsE,"a",@progbits
	.sectionflags	@""
	.align	4
.nv.constant0._ZN7cutlass13device_kernelIN5flash19enable_sm80_to_sm89INS1_16FlashAttnBwdSm80INS1_25CollectiveMainloopBwdSm80ILi1ELi1EN4cute5tupleIJNS5_1CILi32EEENS7_ILi64EEENS7_ILi256EEEEEENS_10bfloat16_tEfNS_4arch4Sm80ELb1ELb0ELb0ELb0ELb0ELb0ELb0ELb0ELi2ELi2ELi2ELi1ELb1EEENS1_21CollectiveEpilogueBwdISB_SC_SE_Li256ELb0ELb0ELi4EEENS1_25SingleTileBwdLPTSchedulerILb0ELi64ELb0EEEEEEEEEvNT_6ParamsE:
	.zero		1000


//--------------------- .nv.constant0._ZN7cutlass13device_kernelIN5flash19enable_sm80_to_sm89INS1_16FlashAttnBwdSm80INS1_25CollectiveMainloopBwdSm80ILi1ELi1EN4cute5tupleIJNS5_1CILi32EEENS7_ILi64EEENS7_ILi256EEEEEENS_10bfloat16_tEfNS_4arch4Sm80ELb1ELb0ELb0ELb0ELb0ELb0ELb0ELb0ELi2ELi2ELi2ELi1ELb1EEENS1_24CollectiveEpilogueBwdGQAISB_fSE_Li256ELb0ELb0EEENS1_25SingleTileBwdLPTSchedulerILb0ELi64ELb0EEEEEEEEEvNT_6ParamsE --------------------------
	.section	.nv.constant0._ZN7cutlass13device_kernelIN5flash19enable_sm80_to_sm89INS1_16FlashAttnBwdSm80INS1_25CollectiveMainloopBwdSm80ILi1ELi1EN4cute5tupleIJNS5_1CILi32EEENS7_ILi64EEENS7_ILi256EEEEEENS_10bfloat16_tEfNS_4arch4Sm80ELb1ELb0ELb0ELb0ELb0ELb0ELb0ELb0ELi2ELi2ELi2ELi1ELb1EEENS1_24CollectiveEpilogueBwdGQAISB_fSE_Li256ELb0ELb0EEENS1_25SingleTileBwdLPTSchedulerILb0ELi64ELb0EEEEEEEEEvNT_6ParamsE,"a",@progbits
	.sectionflags	@""
	.align	4
.nv.constant0._ZN7cutlass13device_kernelIN5flash19enable_sm80_to_sm89INS1_16FlashAttnBwdSm80INS1_25CollectiveMainloopBwdSm80ILi1ELi1EN4cute5tupleIJNS5_1CILi32EEENS7_ILi64EEENS7_ILi256EEEEEENS_10bfloat16_tEfNS_4arch4Sm80ELb1ELb0ELb0ELb0ELb0ELb0ELb0ELb0ELi2ELi2ELi2ELi1ELb1EEENS1_24CollectiveEpilogueBwdGQAISB_fSE_Li256ELb0ELb0EEENS1_25SingleTileBwdLPTSchedulerILb0ELi64ELb0EEEEEEEEEvNT_6ParamsE:
	.zero		1008


//--------------------- .nv.constant0._ZN7cutlass13device_kernelIN5flash22FlashAttnBwdPreprocessIN4cute5tupleIJNS3_1CILi32EEENS5_ILi256EEEEEENS_10bfloat16_tEfNS_4arch4Sm80ELb1ELb0EEEEEvNT_6ParamsE --------------------------
	.section	.nv.constant0._ZN7cutlass13device_kernelIN5flash22FlashAttnBwdPreprocessIN4cute5tupleIJNS3_1CILi32EEENS5_ILi256EEEEEENS_10bfloat16_tEfNS_4arch4Sm80ELb1ELb0EEEEEvNT_6ParamsE,"a",@progbits
	.sectionflags	@""
	.align	4
.nv.constant0._ZN7cutlass13device_kernelIN5flash22FlashAttnBwdPreprocessIN4cute5tupleIJNS3_1CILi32EEENS5_ILi256EEEEEENS_10bfloat16_tEfNS_4arch4Sm80ELb1ELb0EEEEEvNT_6ParamsE:
	.zero		592


//--------------------- .nv.constant0._ZN7cutlass13device_kernelIN5flash19enable_sm80_to_sm89INS1_16FlashAttnBwdSm80INS1_25CollectiveMainloopBwdSm80ILi1ELi1EN4cute5tupleIJNS5_1CILi32EEENS7_ILi64EEENS7_ILi256EEEEEENS_10bfloat16_tEfNS_4arch4Sm80ELb1ELb0ELb0ELb1ELb0ELb0ELb0ELb0ELi2ELi2ELi2ELi1ELb1EEENS1_21CollectiveEpilogueBwdISB_SC_SE_Li256ELb1ELb0ELi4EEENS1_25SingleTileBwdLPTSchedulerILb1ELi64ELb0EEEEEEEEEvNT_6ParamsE --------------------------
	.section	.nv.constant0._ZN7cutlass13device_kernelIN5flash19enable_sm80_to_sm89INS1_16FlashAttnBwdSm80INS1_25CollectiveMainloopBwdSm80ILi1ELi1EN4cute5tupleIJNS5_1CILi32EEENS7_ILi64EEENS7_ILi256EEEEEENS_10bfloat16_tEfNS_4arch4Sm80ELb1ELb0ELb0ELb1ELb0ELb0ELb0ELb0ELi2ELi2ELi2ELi1ELb1EEENS1_21CollectiveEpilogueBwdISB_SC_SE_Li256ELb1ELb0ELi4EEENS1_25SingleTileBwdLPTSchedulerILb1ELi64ELb0EEEEEEEEEvNT_6ParamsE,"a",@progbits
	.sectionflags	@""
	.align	4
.nv.constant0._ZN7cutlass13device_kernelIN5flash19enable_sm80_to_sm89INS1_16FlashAttnBwdSm80INS1_25CollectiveMainloopBwdSm80ILi1ELi1EN4cute5tupleIJNS5_1CILi32EEENS7_ILi64EEENS7_ILi256EEEEEENS_10bfloat16_tEfNS_4arch4Sm80ELb1ELb0ELb0ELb1ELb0ELb0ELb0ELb0ELi2ELi2ELi2ELi1ELb1EEENS1_21CollectiveEpilogueBwdISB_SC_SE_Li256ELb1ELb0ELi4EEENS1_25SingleTileBwdLPTSchedulerILb1ELi64ELb0EEEEEEEEEvNT_6ParamsE:
	.zero		1000


//--------------------- .nv.constant0._ZN7cutlass13device_kernelIN5flash32FlashAttnBwdPostprocessConvertdQIN4cute5tupleIJNS3_1CILi32EEENS5_ILi256EEEEEENS_10bfloat16_tEfNS_4arch4Sm80ELi256ENS3_8TiledMMAINS3_8MMA_AtomIJNS3_30SM80_16x8x16_F32BF16BF16F32_TNEEEENS3_6LayoutINS4_IJNS5_ILi1EEENS5_ILi8EEESH_EEENS4_IJNS5_ILi0EEESH_SK_EEEEENS4_IJNS5_ILi16EEENS5_ILi128EEESN_EEEEELb0EEEEEvNT_6ParamsE --------------------------
	.section	.nv.constant0._ZN7cutlass13device_kernelIN5flash32FlashAttnBwdPostprocessConvertdQIN4cute5tupleIJNS3_1CILi32EEENS5_ILi256EEEEEENS_10bfloat16_tEfNS_4arch4Sm80ELi256ENS3_8TiledMMAINS3_8MMA_AtomIJNS3_30SM80_16x8x16_F32BF16BF16F32_TNEEEENS3_6LayoutINS4_IJNS5_ILi1EEENS5_ILi8EEESH_EEENS4_IJNS5_ILi0EEESH_SK_EEEEENS4_IJNS5_ILi16EEENS5_ILi128EEESN_EEEEELb0EEEEEvNT_6ParamsE,"a",@progbits
	.sectionflags	@""
	.align	4
.nv.constant0._ZN7cutlass13device_kernelIN5flash32FlashAttnBwdPostprocessConvertdQIN4cute5tupleIJNS3_1CILi32EEENS5_ILi256EEEEEENS_10bfloat16_tEfNS_4arch4Sm80ELi256ENS3_8TiledMMAINS3_8MMA_AtomIJNS3_30SM80_16x8x16_F32BF16BF16F32_TNEEEENS3_6LayoutINS4_IJNS5_ILi1EEENS5_ILi8EEESH_EEENS4_IJNS5_ILi0EEESH_SK_EEEEENS4_IJNS5_ILi16EEENS5_ILi128EEESN_EEEEELb0EEEEEvNT_6ParamsE:
	.zero		464


//--------------------- .nv.constant0._ZN7cutlass13device_kernelIN5flash19enable_sm80_to_sm89INS1_16FlashAttnBwdSm80INS1_25CollectiveMainloopBwdSm80ILi1ELi1EN4cute5tupleIJNS5_1CILi32EEENS7_ILi64EEENS7_ILi256EEEEEENS_10bfloat16_tEfNS_4arch4Sm80ELb1ELb0ELb0ELb1ELb0ELb0ELb0ELb0ELi2ELi2ELi2ELi1ELb1EEENS1_24CollectiveEpilogueBwdGQAISB_fSE_Li256ELb1ELb0EEENS1_25SingleTileBwdLPTSchedulerILb1ELi64ELb0EEEEEEEEEvNT_6ParamsE --------------------------
	.section	.nv.constant0._ZN7cutlass13device_kernelIN5flash19enable_sm80_to_sm89INS1_16FlashAttnBwdSm80INS1_25CollectiveMainloopBwdSm80ILi1ELi1EN4cute5tupleIJNS5_1CILi32EEENS7_ILi64EEENS7_ILi256EEEEEENS_10bfloat16_tEfNS_4arch4Sm80ELb1ELb0ELb0ELb1ELb0ELb0ELb0ELb0ELi2ELi2ELi2ELi1ELb1EEENS1_24CollectiveEpilogueBwdGQAISB_fSE_Li256ELb1ELb0EEENS1_25SingleTileBwdLPTSchedulerILb1ELi64ELb0EEEEEEEEEvNT_6ParamsE,"a",@progbits
	.sectionflags	@""
	.align	4
.nv.constant0._ZN7cutlass13device_kernelIN5flash19enable_sm80_to_sm89INS1_16FlashAttnBwdSm80INS1_25CollectiveMainloopBwdSm80ILi1ELi1EN4cute5tupleIJNS5_1CILi32EEENS7_ILi64EEENS7_ILi256EEEEEENS_10bfloat16_tEfNS_4arch4Sm80ELb1ELb0ELb0ELb1ELb0ELb0ELb0ELb0ELi2ELi2ELi2ELi1ELb1EEENS1_24CollectiveEpilogueBwdGQAISB_fSE_Li256ELb1ELb0EEENS1_25SingleTileBwdLPTSchedulerILb1ELi64ELb0EEEEEEEEEvNT_6ParamsE:
	.zero		1008


//--------------------- .nv.constant0._ZN7cutlass13device_kernelIN5flash22FlashAttnBwdPreprocessIN4cute5tupleIJNS3_1CILi32EEENS5_ILi256EEEEEENS_10bfloat16_tEfNS_4arch4Sm80ELb1ELb1EEEEEvNT_6ParamsE --------------------------
	.section	.nv.constant0._ZN7cutlass13device_kernelIN5flash22FlashAttnBwdPreprocessIN4cute5tupleIJNS3_1CILi32EEENS5_ILi256EEEEEENS_10bfloat16_tEfNS_4arch4Sm80ELb1ELb1EEEEEvNT_6ParamsE,"a",@progbits
	.sectionflags	@""
	.align	4
.nv.constant0._ZN7cutlass13device_kernelIN5flash22FlashAttnBwdPreprocessIN4cute5tupleIJNS3_1CILi32EEENS5_ILi256EEEEEENS_10bfloat16_tEfNS_4arch4Sm80ELb1ELb1EEEEEvNT_6ParamsE:
	.zero		592


//--------------------- .nv.constant0._ZN7cutlass13device_kernelIN5flash19enable_sm80_to_sm89INS1_16FlashAttnBwdSm80INS1_25CollectiveMainloopBwdSm80ILi1ELi1EN4cute5tupleIJNS5_1CILi64EEES8_NS7_ILi256EEEEEENS_10bfloat16_tEfNS_4arch4Sm80ELb0ELb0ELb0ELb0ELb0ELb0ELb0ELb0ELi2ELi4ELi2ELi2ELb0EEENS1_21CollectiveEpilogueBwdISA_SB_SD_Li256ELb0ELb0ELi4EEENS1_19SingleTileSchedulerILb0ELb0ELb0ELi64EEEEEEEEEvNT_6ParamsE --------------------------
	.section	.nv.constant0._ZN7cutlass13device_kernelIN5flash19enable_sm80_to_sm89INS1_16FlashAttnBwdSm80INS1_25CollectiveMainloopBwdSm80ILi1ELi1EN4cute5tupleIJNS5_1CILi64EEES8_NS7_ILi256EEEEEENS_10bfloat16_tEfNS_4arch4Sm80ELb0ELb0ELb0ELb0ELb0ELb0ELb0ELb0ELi2ELi4ELi2ELi2ELb0EEENS1_21CollectiveEpilogueBwdISA_SB_SD_Li256ELb0ELb0ELi4EEENS1_19SingleTileSchedulerILb0ELb0ELb0ELi64EEEEEEEEEvNT_6ParamsE,"a",@progbits
	.sectionflags	@""
	.align	4
.nv.constant0._ZN7cutlass13device_kernelIN5flash19enable_sm80_to_sm89INS1_16FlashAttnBwdSm80INS1_25CollectiveMainloopBwdSm80ILi1ELi1EN4cute5tupleIJNS5_1CILi64EEES8_NS7_ILi256EEEEEENS_10bfloat16_tEfNS_4arch4Sm80ELb0ELb0ELb0ELb0ELb0ELb0ELb0ELb0ELi2ELi4ELi2ELi2ELb0EEENS1_21CollectiveEpilogueBwdISA_SB_SD_Li256ELb0ELb0ELi4EEENS1_19SingleTileSchedulerILb0ELb0ELb0ELi64EEEEEEEEEvNT_6ParamsE:
	.zero		976


//--------------------- .nv.constant0._ZN7cutlass13device_kernelIN5flash19enable_sm80_to_sm89INS1_16FlashAttnBwdSm80INS1_25CollectiveMainloopBwdSm80ILi1ELi1EN4cute5tupleIJNS5_1CILi64EEES8_NS7_ILi256EEEEEENS_10bfloat16_tEfNS_4arch4Sm80ELb0ELb0ELb0ELb0ELb0ELb0ELb0ELb0ELi2ELi4ELi2ELi2ELb0EEENS1_24CollectiveEpilogueBwdGQAISA_fSD_Li256ELb0ELb0EEENS1_19SingleTileSchedulerILb0ELb0ELb0ELi64EEEEEEEEEvNT_6ParamsE --------------------------
	.section	.nv.constant0._ZN7cutlass13device_kernelIN5flash19enable_sm80_to_sm89INS1_16FlashAttnBwdSm80INS1_25CollectiveMainloopBwdSm80ILi1ELi1EN4cute5tupleIJNS5_1CILi64EEES8_NS7_ILi256EEEEEENS_10bfloat16_tEfNS_4arch4Sm80ELb0ELb0ELb0ELb0ELb0ELb0ELb0ELb0ELi2ELi4ELi2ELi2ELb0EEENS1_24CollectiveEpilogueBwdGQAISA_fSD_Li256ELb0ELb0EEENS1_19SingleTileSchedulerILb0ELb0ELb0ELi64EEEEEEEEEvNT_6ParamsE,"a",@progbits
	.sectionflags	@""
	.align	4
.nv.constant0._ZN7cutlass13device_kernelIN5flash19enable_sm80_to_sm89INS1_16FlashAttnBwdSm80INS1_25CollectiveMainloopBwdSm80ILi1ELi1EN4cute5tupleIJNS5_1CILi64EEES8_NS7_ILi256EEEEEENS_10bfloat16_tEfNS_4arch4Sm80ELb0ELb0ELb0ELb0ELb0ELb0ELb0ELb0ELi2ELi4ELi2ELi2ELb0EEENS1_24CollectiveEpilogueBwdGQAISA_fSD_Li256ELb0ELb0EEENS1_19SingleTileSchedulerILb0ELb0ELb0ELi64EEEEEEEEEvNT_6ParamsE:
	.zero		984


//--------------------- .nv.constant0._ZN7cutlass13device_kernelIN5flash19enable_sm80_to_sm89INS1_16FlashAttnBwdSm80INS1_25CollectiveMainloopBwdSm80ILi1ELi1EN4cute5tupleIJNS5_1CILi64EEES8_NS7_ILi256EEEEEENS_10bfloat16_tEfNS_4arch4Sm80ELb0ELb0ELb0ELb1ELb0ELb0ELb0ELb0ELi2ELi4ELi2ELi2ELb0EEENS1_21CollectiveEpilogueBwdISA_SB_SD_Li256ELb1ELb0ELi4EEENS1_19SingleTileSchedulerILb1ELb0ELb0ELi64EEEEEEEEEvNT_6ParamsE --------------------------
	.section	.nv.constant0._ZN7cutlass13device_kernelIN5flash19enable_sm80_to_sm89INS1_16FlashAttnBwdSm80INS1_25CollectiveMainloopBwdSm80ILi1ELi1EN4cute5tupleIJNS5_1CILi64EEES8_NS7_ILi256EEEEEENS_10bfloat16_tEfNS_4arch4Sm80ELb0ELb0ELb0ELb1ELb0ELb0ELb0ELb0ELi2ELi4ELi2ELi2ELb0EEENS1_21CollectiveEpilogueBwdISA_SB_SD_Li256ELb1ELb0ELi4EEENS1_19SingleTileSchedulerILb1ELb0ELb0ELi64EEEEEEEEEvNT_6ParamsE,"a",@progbits
	.sectionflags	@""
	.align	4
.nv.constant0._ZN7cutlass13device_kernelIN5flash19enable_sm80_to_sm89INS1_16FlashAttnBwdSm80INS1_25CollectiveMainloopBwdSm80ILi1ELi1EN4cute5tupleIJNS5_1CILi64EEES8_NS7_ILi256EEEEEENS_10bfloat16_tEfNS_4arch4Sm80ELb0ELb0ELb0ELb1ELb0ELb0ELb0ELb0ELi2ELi4ELi2ELi2ELb0EEENS1_21CollectiveEpilogueBwdISA_SB_SD_Li256ELb1ELb0ELi4EEENS1_19SingleTileSchedulerILb1ELb0ELb0ELi64EEEEEEEEEvNT_6ParamsE:
	.zero		976


//--------------------- .nv.constant0._ZN7cutlass13device_kernelIN5flash19enable_sm80_to_sm89INS1_16FlashAttnBwdSm80INS1_25CollectiveMainloopBwdSm80ILi1ELi1EN4cute5tupleIJNS5_1CILi64EEES8_NS7_ILi256EEEEEENS_10bfloat16_tEfNS_4arch4Sm80ELb0ELb0ELb0ELb1ELb0ELb0ELb0ELb0ELi2ELi4ELi2ELi2ELb0EEENS1_24CollectiveEpilogueBwdGQAISA_fSD_Li256ELb1ELb0EEENS1_19SingleTileSchedulerILb1ELb0ELb0ELi64EEEEEEEEEvNT_6ParamsE --------------------------
	.section	.nv.constant0._ZN7cutlass13device_kernelIN5flash19enable_sm80_to_sm89INS1_16FlashAttnBwdSm80INS1_25CollectiveMainloopBwdSm80ILi1ELi1EN4cute5tupleIJNS5_1CILi64EEES8_NS7_ILi256EEEEEENS_10bfloat16_tEfNS_4arch4Sm80ELb0ELb0ELb0ELb1ELb0ELb0ELb0ELb0ELi2ELi4ELi2ELi2ELb0EEENS1_24CollectiveEpilogueBwdGQAISA_fSD_Li256ELb1ELb0EEENS1_19SingleTileSchedulerILb1ELb0ELb0ELi64EEEEEEEEEvNT_6ParamsE,"a",@progbits
	.sectionflags	@""
	.align	4
.nv.constant0._ZN7cutlass13device_kernelIN5flash19enable_sm80_to_sm89INS1_16FlashAttnBwdSm80INS1_25CollectiveMainloopBwdSm80ILi1ELi1EN4cute5tupleIJNS5_1CILi64EEES8_NS7_ILi256EEEEEENS_10bfloat16_tEfNS_4arch4Sm80ELb0ELb0ELb0ELb1ELb0ELb0ELb0ELb0ELi2ELi4ELi2ELi2ELb0EEENS1_24CollectiveEpilogueBwdGQAISA_fSD_Li256ELb1ELb0EEENS1_19SingleTileSchedulerILb1ELb0ELb0ELi64EEEEEEEEEvNT_6ParamsE:
	.zero		984


//--------------------- .nv.constant0._ZN7cutlass13device_kernelIN5flash19enable_sm80_to_sm89INS1_16FlashAttnBwdSm80INS1_25CollectiveMainloopBwdSm80ILi1ELi1EN4cute5tupleIJNS5_1CILi64EEES8_NS7_ILi256EEEEEENS_10bfloat16_tEfNS_4arch4Sm80ELb0ELb1ELb0ELb0ELb0ELb0ELb0ELb0ELi2ELi4ELi2ELi2ELb0EEENS1_21CollectiveEpilogueBwdISA_SB_SD_Li256ELb0ELb0ELi4EEENS1_19SingleTileSchedulerILb0ELb0ELb0ELi64EEEEEEEEEvNT_6ParamsE --------------------------
	.section	.nv.constant0._ZN7cutlass13device_kernelIN5flash19enable_sm80_to_sm89INS1_16FlashAttnBwdSm80INS1_25CollectiveMainloopBwdSm80ILi1ELi1EN4cute5tupleIJNS5_1CILi64EEES8_NS7_ILi256EEEEEENS_10bfloat16_tEfNS_4arch4Sm80ELb0ELb1ELb0ELb0ELb0ELb0ELb0ELb0ELi2ELi4ELi2ELi2ELb0EEENS1_21CollectiveEpilogueBwdISA_SB_SD_Li256ELb0ELb0ELi4EEENS1_19SingleTileSchedulerILb0ELb0ELb0ELi64EEEEEEEEEvNT_6ParamsE,"a",@progbits
	.sectionflags	@""
	.align	4
.nv.constant0._ZN7cutlass13device_kernelIN5flash19enable_sm80_to_sm89INS1_16FlashAttnBwdSm80INS1_25CollectiveMainloopBwdSm80ILi1ELi1EN4cute5tupleIJNS5_1CILi64EEES8_NS7_ILi256EEEEEENS_10bfloat16_tEfNS_4arch4Sm80ELb0ELb1ELb0ELb0ELb0ELb0ELb0ELb0ELi2ELi4ELi2ELi2ELb0EEENS1_21CollectiveEpilogueBwdISA_SB_SD_Li256ELb0ELb0ELi4EEENS1_19SingleTileSchedulerILb0ELb0ELb0ELi64EEEEEEEEEvNT_6ParamsE:
	.zero		976


//--------------------- .nv.constant0._ZN7cutlass13device_kernelIN5flash19enable_sm80_to_sm89INS1_16FlashAttnBwdSm80INS1_25CollectiveMainloopBwdSm80ILi1ELi1EN4cute5tupleIJNS5_1CILi64EEES8_NS7_ILi256EEEEEENS_10bfloat16_tEfNS_4arch4Sm80ELb0ELb1ELb0ELb0ELb0ELb0ELb0ELb0ELi2ELi4ELi2ELi2ELb0EEENS1_24CollectiveEpilogueBwdGQAISA_fSD_Li256ELb0ELb0EEENS1_19SingleTileSchedulerILb0ELb0ELb0ELi64EEEEEEEEEvNT_6ParamsE --------------------------
	.section	.nv.constant0._ZN7cutlass13device_kernelIN5flash19enable_sm80_to_sm89INS1_16FlashAttnBwdSm80INS1_25CollectiveMainloopBwdSm80ILi1ELi1EN4cute5tupleIJNS5_1CILi64EEES8_NS7_ILi256EEEEEENS_10bfloat16_tEfNS_4arch4Sm80ELb0ELb1ELb0ELb0ELb0ELb0ELb0ELb0ELi2ELi4ELi2ELi2ELb0EEENS1_24CollectiveEpilogueBwdGQAISA_fSD_Li256ELb0ELb0EEENS1_19SingleTileSchedulerILb0ELb0ELb0ELi64EEEEEEEEEvNT_6ParamsE,"a",@progbits
	.sectionflags	@""
	.align	4
.nv.constant0._ZN7cutlass13device_kernelIN5flash19enable_sm80_to_sm89INS1_16FlashAttnBwdSm80INS1_25CollectiveMainloopBwdSm80ILi1ELi1EN4cute5tupleIJNS5_1CILi64EEES8_NS7_ILi256EEEEEENS_10bfloat16_tEfNS_4arch4Sm80ELb0ELb1ELb0ELb0ELb0ELb0ELb0ELb0ELi2ELi4ELi2ELi2ELb0EEENS1_24CollectiveEpilogueBwdGQAISA_fSD_Li256ELb0ELb0EEENS1_19SingleTileSchedulerILb0ELb0ELb0ELi64EEEEEEEEEvNT_6ParamsE:
	.zero		984


//--------------------- .nv.constant0._ZN7cutlass13device_kernelIN5flash19enable_sm80_to_sm89INS1_16FlashAttnBwdSm80INS1_25CollectiveMainloopBwdSm80ILi1ELi1EN4cute5tupleIJNS5_1CILi64EEES8_NS7_ILi256EEEEEENS_10bfloat16_tEfNS_4arch4Sm80ELb0ELb1ELb0ELb1ELb0ELb0ELb0ELb0ELi2ELi4ELi2ELi2ELb0EEENS1_21CollectiveEpilogueBwdISA_SB_SD_Li256ELb1ELb0ELi4EEENS1_19SingleTileSchedulerILb1ELb0ELb0ELi64EEEEEEEEEvNT_6ParamsE --------------------------
	.section	.nv.constant0._ZN7cutlass13device_kernelIN5flash19enable_sm80_to_sm89INS1_16FlashAttnBwdSm80INS1_25CollectiveMainloopBwdSm80ILi1ELi1EN4cute5tupleIJNS5_1CILi64EEES8_NS7_ILi256EEEEEENS_10bfloat16_tEfNS_4arch4Sm80ELb0ELb1ELb0ELb1ELb0ELb0ELb0ELb0ELi2ELi4ELi2ELi2ELb0EEENS1_21CollectiveEpilogueBwdISA_SB_SD_Li256ELb1ELb0ELi4EEENS1_19SingleTileSchedulerILb1ELb0ELb0ELi64EEEEEEEEEvNT_6ParamsE,"a",@progbits
	.sectionflags	@""
	.align	4
.nv.constant0._ZN7cutlass13device_kernelIN5flash19enable_sm80_to_sm89INS1_16FlashAttnBwdSm80INS1_25CollectiveMainloopBwdSm80ILi1ELi1EN4cute5tupleIJNS5_1CILi64EEES8_NS7_ILi256EEEEEENS_10bfloat16_tEfNS_4arch4Sm80ELb0ELb1ELb0ELb1ELb0ELb0ELb0ELb0ELi2ELi4ELi2ELi2ELb0EEENS1_21CollectiveEpilogueBwdISA_SB_SD_Li256ELb1ELb0ELi4EEENS1_19SingleTileSchedulerILb1ELb0ELb0ELi64EEEEEEEEEvNT_6ParamsE:
	.zero		976


//--------------------- .nv.constant0._ZN7cutlass13device_kernelIN5flash19enable_sm80_to_sm89INS1_16FlashAttnBwdSm80INS1_25CollectiveMainloopBwdSm80ILi1ELi1EN4cute5tupleIJNS5_1CILi64EEES8_NS7_ILi256EEEEEENS_10bfloat16_tEfNS_4arch4Sm80ELb0ELb1ELb0ELb1ELb0ELb0ELb0ELb0ELi2ELi4ELi2ELi2ELb0EEENS1_24CollectiveEpilogueBwdGQAISA_fSD_Li256ELb1ELb0EEENS1_19SingleTileSchedulerILb1ELb0ELb0ELi64EEEEEEEEEvNT_6ParamsE --------------------------
	.section	.nv.constant0._ZN7cutlass13device_kernelIN5flash19enable_sm80_to_sm89INS1_16FlashAttnBwdSm80INS1_25CollectiveMainloopBwdSm80ILi1ELi1EN4cute5tupleIJNS5_1CILi64EEES8_NS7_ILi256EEEEEENS_10bfloat16_tEfNS_4arch4Sm80ELb0ELb1ELb0ELb1ELb0ELb0ELb0ELb0ELi2ELi4ELi2ELi2ELb0EEENS1_24CollectiveEpilogueBwdGQAISA_fSD_Li256ELb1ELb0EEENS1_19SingleTileSchedulerILb1ELb0ELb0ELi64EEEEEEEEEvNT_6ParamsE,"a",@progbits
	.sectionflags	@""
	.align	4
.nv.constant0._ZN7cutlass13device_kernelIN5flash19enable_sm80_to_sm89INS1_16FlashAttnBwdSm80INS1_25CollectiveMainloopBwdSm80ILi1ELi1EN4cute5tupleIJNS5_1CILi64EEES8_NS7_ILi256EEEEEENS_10bfloat16_tEfNS_4arch4Sm80ELb0ELb1ELb0ELb1ELb0ELb0ELb0ELb0ELi2ELi4ELi2ELi2ELb0EEENS1_24CollectiveEpilogueBwdGQAISA_fSD_Li256ELb1ELb0EEENS1_19SingleTileSchedulerILb1ELb0ELb0ELi64EEEEEEEEEvNT_6ParamsE:
	.zero		984


//--------------------- .nv.constant0._ZN7cutlass13device_kernelIN5flash19enable_sm80_to_sm89INS1_16FlashAttnBwdSm80INS1_25CollectiveMainloopBwdSm80ILi1ELi1EN4cute5tupleIJNS5_1CILi64EEES8_NS7_ILi256EEEEEENS_10bfloat16_tEfNS_4arch4Sm80ELb1ELb0ELb0ELb0ELb0ELb0ELb0ELb0ELi2ELi4ELi2ELi2ELb0EEENS1_21CollectiveEpilogueBwdISA_SB_SD_Li256ELb0ELb0ELi4EEENS1_25SingleTileBwdLPTSchedulerILb0ELi64ELb0EEEEEEEEEvNT_6ParamsE --------------------------
	.section	.nv.constant0._ZN7cutlass13device_kernelIN5flash19enable_sm80_to_sm89INS1_16FlashAttnBwdSm80INS1_25CollectiveMainloopBwdSm80ILi1ELi1EN4cute5tupleIJNS5_1CILi64EEES8_NS7_ILi256EEEEEENS_10bfloat16_tEfNS_4arch4Sm80ELb1ELb0ELb0ELb0ELb0ELb0ELb0ELb0ELi2ELi4ELi2ELi2ELb0EEENS1_21CollectiveEpilogueBwdISA_SB_SD_Li256ELb0ELb0ELi4EEENS1_25SingleTileBwdLPTSchedulerILb0ELi64ELb0EEEEEEEEEvNT_6ParamsE,"a",@progbits
	.sectionflags	@""
	.align	4
.nv.constant0._ZN7cutlass13device_kernelIN5flash19enable_sm80_to_sm89INS1_16FlashAttnBwdSm80INS1_25CollectiveMainloopBwdSm80ILi1ELi1EN4cute5tupleIJNS5_1CILi64EEES8_NS7_ILi256EEEEEENS_10bfloat16_tEfNS_4arch4Sm80ELb1ELb0ELb0ELb0ELb0ELb0ELb0ELb0ELi2ELi4ELi2ELi2ELb0EEENS1_21CollectiveEpilogueBwdISA_SB_SD_Li256ELb0ELb0ELi4EEENS1_25SingleTileBwdLPTSchedulerILb0ELi64ELb0EEEEEEEEEvNT_6ParamsE:
	.zero		1000


//--------------------- .nv.constant0._ZN7cutlass13device_kernelIN5flash19enable_sm80_to_sm89INS1_16FlashAttnBwdSm80INS1_25CollectiveMainloopBwdSm80ILi1ELi1EN4cute5tupleIJNS5_1CILi64EEES8_NS7_ILi256EEEEEENS_10bfloat16_tEfNS_4arch4Sm80ELb1ELb0ELb0ELb0ELb0ELb0ELb0ELb0ELi2ELi4ELi2ELi2ELb0EEENS1_24CollectiveEpilogueBwdGQAISA_fSD_Li256ELb0ELb0EEENS1_25SingleTileBwdLPTSchedulerILb0ELi64ELb0EEEEEEEEEvNT_6ParamsE --------------------------
	.section	.nv.constant0._ZN7cutlass13device_kernelIN5flash19enable_sm80_to_sm89INS1_16FlashAttnBwdSm80INS1_25CollectiveMainloopBwdSm80ILi1ELi1EN4cute5tupleIJNS5_1CILi64EEES8_NS7_ILi256EEEEEENS_10bfloat16_tEfNS_4arch4Sm80ELb1ELb0ELb0ELb0ELb0ELb0ELb0ELb0ELi2ELi4ELi2ELi2ELb0EEENS1_24CollectiveEpilogueBwdGQAISA_fSD_Li256ELb0ELb0EEENS1_25SingleTileBwdLPTSchedulerILb0ELi64ELb0EEEEEEEEEvNT_6ParamsE,"a",@progbits
	.sectionflags	@""
	.align	4
.nv.constant0._ZN7cutlass13device_kernelIN5flash19enable_sm80_to_sm89INS1_16FlashAttnBwdSm80INS1_25CollectiveMainloopBwdSm80ILi1ELi1EN4cute5tupleIJNS5_1CILi64EEES8_NS7_ILi256EEEEEENS_10bfloat16_tEfNS_4arch4Sm80ELb1ELb0ELb0ELb0ELb0ELb0ELb0ELb0ELi2ELi4ELi2ELi2ELb0EEENS1_24CollectiveEpilogueBwdGQAISA_fSD_Li256ELb0ELb0EEENS1_25SingleTileBwdLPTSchedulerILb0ELi64ELb0EEEEEEEEEvNT_6ParamsE:
	.zero		1008


//--------------------- .nv.constant0._ZN7cutlass13device_kernelIN5flash22FlashAttnBwdPreprocessIN4cute5tupleIJNS3_1CILi64EEENS5_ILi256EEEEEENS_10bfloat16_tEfNS_4arch4Sm80ELb1ELb0EEEEEvNT_6ParamsE --------------------------
	.section	.nv.constant0._ZN7cutlass13device_kernelIN5flash22FlashAttnBwdPreprocessIN4cute5tupleIJNS3_1CILi64EEENS5_ILi256EEEEEENS_10bfloat16_tEfNS_4arch4Sm80ELb1ELb0EEEEEvNT_6ParamsE,"a",@progbits
	.sectionflags	@""
	.align	4
.nv.constant0._ZN7cutlass13device_kernelIN5flash22FlashAttnBwdPreprocessIN4cute5tupleIJNS3_1CILi64EEENS5_ILi256EEEEEENS_10bfloat16_tEfNS_4arch4Sm80ELb1ELb0EEEEEvNT_6ParamsE:
	.zero		592


//--------------------- .nv.constant0._ZN7cutlass13device_kernelIN5flash19enable_sm80_to_sm89INS1_16FlashAttnBwdSm80INS1_25CollectiveMainloopBwdSm80ILi1ELi1EN4cute5tupleIJNS5_1CILi64EEES8_NS7_ILi256EEEEEENS_10bfloat16_tEfNS_4arch4Sm80ELb1ELb0ELb0ELb1ELb0ELb0ELb0ELb0ELi2ELi4ELi2ELi2ELb0EEENS1_21CollectiveEpilogueBwdISA_SB_SD_Li256ELb1ELb0ELi4EEENS1_25SingleTileBwdLPTSchedulerILb1ELi64ELb0EEEEEEEEEvNT_6ParamsE --------------------------
	.section	.nv.constant0._ZN7cutlass13device_kernelIN5flash19enable_sm80_to_sm89INS1_16FlashAttnBwdSm80INS1_25CollectiveMainloopBwdSm80ILi1ELi1EN4cute5tupleIJNS5_1CILi64EEES8_NS7_ILi256EEEEEENS_10bfloat16_tEfNS_4arch4Sm80ELb1ELb0ELb0ELb1ELb0ELb0ELb0ELb0ELi2ELi4ELi2ELi2ELb0EEENS1_21CollectiveEpilogueBwdISA_SB_SD_Li256ELb1ELb0ELi4EEENS1_25SingleTileBwdLPTSchedulerILb1ELi64ELb0EEEEEEEEEvNT_6ParamsE,"a",@progbits
	.sectionflags	@""
	.align	4
.nv.constant0._ZN7cutlass13device_kernelIN5flash19enable_sm80_to_sm89INS1_16FlashAttnBwdSm80INS1_25CollectiveMainloopBwdSm80ILi1ELi1EN4cute5tupleIJNS5_1CILi64EEES8_NS7_ILi256EEEEEENS_10bfloat16_tEfNS_4arch4Sm80ELb1ELb0ELb0ELb1ELb0ELb0ELb0ELb0ELi2ELi4ELi2ELi2ELb0EEENS1_21CollectiveEpilogueBwdISA_SB_SD_Li256ELb1ELb0ELi4EEENS1_25SingleTileBwdLPTSchedulerILb1ELi64ELb0EEEEEEEEEvNT_6ParamsE:
	.zero		1000


//--------------------- .nv.constant0._ZN7cutlass13device_kernelIN5flash32FlashAttnBwdPostprocessConvertdQIN4cute5tupleIJNS3_1CILi64EEENS5_ILi256EEEEEENS_10bfloat16_tEfNS_4arch4Sm80ELi256ENS3_8TiledMMAINS3_8MMA_AtomIJNS3_30SM80_16x8x16_F32BF16BF16F32_TNEEEENS3_6LayoutINS4_IJNS5_ILi2EEENS5_ILi4EEENS5_ILi1EEEEEENS4_IJSJ_SH_NS5_ILi0EEEEEEEENS4_IJNS5_ILi32EEES6_NS5_ILi16EEEEEEEELb0EEEEEvNT_6ParamsE --------------------------
	.section	.nv.constant0._ZN7cutlass13device_kernelIN5flash32FlashAttnBwdPostprocessConvertdQIN4cute5tupleIJNS3_1CILi64EEENS5_ILi256EEEEEENS_10bfloat16_tEfNS_4arch4Sm80ELi256ENS3_8TiledMMAINS3_8MMA_AtomIJNS3_30SM80_16x8x16_F32BF16BF16F32_TNEEEENS3_6LayoutINS4_IJNS5_ILi2EEENS5_ILi4EEENS5_ILi1EEEEEENS4_IJSJ_SH_NS5_ILi0EEEEEEEENS4_IJNS5_ILi32EEES6_NS5_ILi16EEEEEEEELb0EEEEEvNT_6ParamsE,"a",@progbits
	.sectionflags	@""
	.align	4
.nv.constant0._ZN7cutlass13device_kernelIN5flash32FlashAttnBwdPostprocessConvertdQIN4cute5tupleIJNS3_1CILi64EEENS5_ILi256EEEEEENS_10bfloat16_tEfNS_4arch4Sm80ELi256ENS3_8TiledMMAINS3_8MMA_AtomIJNS3_30SM80_16x8x16_F32BF16BF16F32_TNEEEENS3_6LayoutINS4_IJNS5_ILi2EEENS5_ILi4EEENS5_ILi1EEEEEENS4_IJSJ_SH_NS5_ILi0EEEEEEEENS4_IJNS5_ILi32EEES6_NS5_ILi16EEEEEEEELb0EEEEEvNT_6ParamsE:
	.zero		464


//--------------------- .nv.constant0._ZN7cutlass13device_kernelIN5flash19enable_sm80_to_sm89INS1_16FlashAttnBwdSm80INS1_25CollectiveMainloopBwdSm80ILi1ELi1EN4cute5tupleIJNS5_1CILi64EEES8_NS7_ILi256EEEEEENS_10bfloat16_tEfNS_4arch4Sm80ELb1ELb0ELb0ELb1ELb0ELb0ELb0ELb0ELi2ELi4ELi2ELi2ELb0EEENS1_24CollectiveEpilogueBwdGQAISA_fSD_Li256ELb1ELb0EEENS1_25SingleTileBwdLPTSchedulerILb1ELi64ELb0EEEEEEEEEvNT_6ParamsE --------------------------
	.section	.nv.constant0._ZN7cutlass13device_kernelIN5flash19enable_sm80_to_sm89INS1_16FlashAttnBwdSm80INS1_25CollectiveMainloopBwdSm80ILi1ELi1EN4cute5tupleIJNS5_1CILi64EEES8_NS7_ILi256EEEEEENS_10bfloat16_tEfNS_4arch4Sm80ELb1ELb0ELb0ELb1ELb0ELb0ELb0ELb0ELi2ELi4ELi2ELi2ELb0EEENS1_24CollectiveEpilogueBwdGQAISA_fSD_Li256ELb1ELb0EEENS1_25SingleTileBwdLPTSchedulerILb1ELi64ELb0EEEEEEEEEvNT_6ParamsE,"a",@progbits
	.sectionflags	@""
	.align	4
.nv.constant0._ZN7cutlass13device_kernelIN5flash19enable_sm80_to_sm89INS1_16FlashAttnBwdSm80INS1_25CollectiveMainloopBwdSm80ILi1ELi1EN4cute5tupleIJNS5_1CILi64EEES8_NS7_ILi256EEEEEENS_10bfloat16_tEfNS_4arch4Sm80ELb1ELb0ELb0ELb1ELb0ELb0ELb0ELb0ELi2ELi4ELi2ELi2ELb0EEENS1_24CollectiveEpilogueBwdGQAISA_fSD_Li256ELb1ELb0EEENS1_25SingleTileBwdLPTSchedulerILb1ELi64ELb0EEEEEEEEEvNT_6ParamsE:
	.zero		1008


//--------------------- .nv.constant0._ZN7cutlass13device_kernelIN5flash22FlashAttnBwdPreprocessIN4cute5tupleIJNS3_1CILi64EEENS5_ILi256EEEEEENS_10bfloat16_tEfNS_4arch4Sm80ELb1ELb1EEEEEvNT_6ParamsE --------------------------
	.section	.nv.constant0._ZN7cutlass13device_kernelIN5flash22FlashAttnBwdPreprocessIN4cute5tupleIJNS3_1CILi64EEENS5_ILi256EEEEEENS_10bfloat16_tEfNS_4arch4Sm80ELb1ELb1EEEEEvNT_6ParamsE,"a",@progbits
	.sectionflags	@""
	.align	4
.nv.constant0._ZN7cutlass13device_kernelIN5flash22FlashAttnBwdPreprocessIN4cute5tupleIJNS3_1CILi64EEENS5_ILi256EEEEEENS_10bfloat16_tEfNS_4arch4Sm80ELb1ELb1EEEEEvNT_6ParamsE:
	.zero		592


//--------------------- .text._ZN7cutlass13device_kernelIN5flash19enable_sm80_to_sm89INS1_16FlashAttnBwdSm80INS1_25CollectiveMainloopBwdSm80ILi1ELi1EN4cute5tupleIJNS5_1CILi32EEENS7_ILi64EEENS7_ILi256EEEEEENS_10bfloat16_tEfNS_4arch4Sm80ELb0ELb0ELb0ELb0ELb0ELb0ELb0ELb0ELi2ELi2ELi2ELi1ELb1EEENS1_21CollectiveEpilogueBwdISB_SC_SE_Li256ELb0ELb0ELi4EEENS1_19SingleTileSchedulerILb0ELb0ELb0ELi64EEEEEEEEEvNT_6ParamsE --------------------------
	.section	.text._ZN7cutlass13device_kernelIN5flash19enable_sm80_to_sm89INS1_16FlashAttnBwdSm80INS1_25CollectiveMainloopBwdSm80ILi1ELi1EN4cute5tupleIJNS5_1CILi32EEENS7_ILi64EEENS7_ILi256EEEEEENS_10bfloat16_tEfNS_4arch4Sm80ELb0ELb0ELb0ELb0ELb0ELb0ELb0ELb0ELi2ELi2ELi2ELi1ELb1EEENS1_21CollectiveEpilogueBwdISB_SC_SE_Li256ELb0ELb0ELi4EEENS1_19SingleTileSchedulerILb0ELb0ELb0ELi64EEEEEEEEEvNT_6ParamsE,"ax",@progbits
	.sectioninfo	@"SHI_REGISTERS=255"
	.align	128
.text._ZN7cutlass13device_kernelIN5flash19enable_sm80_to_sm89INS1_16FlashAttnBwdSm80INS1_25CollectiveMainloopBwdSm80ILi1ELi1EN4cute5tupleIJNS5_1CILi32EEENS7_ILi64EEENS7_ILi256EEEEEENS_10bfloat16_tEfNS_4arch4Sm80ELb0ELb0ELb0ELb0ELb0ELb0ELb0ELb0ELi2ELi2ELi2ELi1ELb1EEENS1_21CollectiveEpilogueBwdISB_SC_SE_Li256ELb0ELb0ELi4EEENS1_19SingleTileSchedulerILb0ELb0ELb0ELi64EEEEEEEEEvNT_6ParamsE:
        .type           _ZN7cutlass13device_kernelIN5flash19enable_sm80_to_sm89INS1_16FlashAttnBwdSm80INS1_25CollectiveMainloopBwdSm80ILi1ELi1EN4cute5tupleIJNS5_1CILi32EEENS7_ILi64EEENS7_ILi256EEEEEENS_10bfloat16_tEfNS_4arch4Sm80ELb0ELb0ELb0ELb0ELb0ELb0ELb0ELb0ELi2ELi2ELi2ELi1ELb1EEENS1_21CollectiveEpilogueBwdISB_SC_SE_Li256ELb0ELb0ELi4EEENS1_19SingleTileSchedulerILb0ELb0ELb0ELi64EEEEEEEEEvNT_6ParamsE,@function
        .size           _ZN7cutlass13device_kernelIN5flash19enable_sm80_to_sm89INS1_16FlashAttnBwdSm80INS1_25CollectiveMainloopBwdSm80ILi1ELi1EN4cute5tupleIJNS5_1CILi32EEENS7_ILi64EEENS7_ILi256EEEEEENS_10bfloat16_tEfNS_4arch4Sm80ELb0ELb0ELb0ELb0ELb0ELb0ELb0ELb0ELi2ELi2ELi2ELi1ELb1EEENS1_21CollectiveEpilogueBwdISB_SC_SE_Li256ELb0ELb0ELi4EEENS1_19SingleTileSchedulerILb0ELb0ELb0ELi64EEEEEEEEEvNT_6ParamsE,(.L_x_1146 - _ZN7cutlass13device_kernelIN5flash19enable_sm80_to_sm89INS1_16FlashAttnBwdSm80INS1_25CollectiveMainloopBwdSm80ILi1ELi1EN4cute5tupleIJNS5_1CILi32EEENS7_ILi64EEENS7_ILi256EEEEEENS_10bfloat16_tEfNS_4arch4Sm80ELb0ELb0ELb0ELb0ELb0ELb0ELb0ELb0ELi2ELi2ELi2ELi1ELb1EEENS1_21CollectiveEpilogueBwdISB_SC_SE_Li256ELb0ELb0ELi4EEENS1_19SingleTileSchedulerILb0ELb0ELb0ELi64EEEEEEEEEvNT_6ParamsE)
        .other          _ZN7cutlass13device_kernelIN5flash19enable_sm80_to_sm89INS1_16FlashAttnBwdSm80INS1_25CollectiveMainloopBwdSm80ILi1ELi1EN4cute5tupleIJNS5_1CILi32EEENS7_ILi64EEENS7_ILi256EEEEEENS_10bfloat16_tEfNS_4arch4Sm80ELb0ELb0ELb0ELb0ELb0ELb0ELb0ELb0ELi2ELi2ELi2ELi1ELb1EEENS1_21CollectiveEpilogueBwdISB_SC_SE_Li256ELb0ELb0ELi4EEENS1_19SingleTileSchedulerILb0ELb0ELb0ELi64EEEEEEEEEvNT_6ParamsE,@"STO_CUDA_ENTRY STV_DEFAULT"
_ZN7cutlass13device_kernelIN5flash19enable_sm80_to_sm89INS1_16FlashAttnBwdSm80INS1_25CollectiveMainloopBwdSm80ILi1ELi1EN4cute5tupleIJNS5_1CILi32EEENS7_ILi64EEENS7_ILi256EEEEEENS_10bfloat16_tEfNS_4arch4Sm80ELb0ELb0ELb0ELb0ELb0ELb0ELb0ELb0ELi2ELi2ELi2ELi1ELb1EEENS1_21CollectiveEpilogueBwdISB_SC_SE_Li256ELb0ELb0ELi4EEENS1_19SingleTileSchedulerILb0ELb0ELb0ELi64EEEEEEEEEvNT_6ParamsE:
[----:B------:R-:W-:-:S03]  /*0000*/  MOV R1, c[0x0][0x28] ;  /* 0x00000a0000017a02 */ /* 0x000fc60000000f00 */
[----:B------:R-:W1:Y:S01]  /*0010*/  S2UR UR12, SR_CTAID.Z ;  /* 0x00000000000c79c3 */ /* 0x000e620000002700 */
[----:B------:R-:W-:Y:S02]  /*0020*/  IADD3 R1, R1, -0xb8, RZ ;  /* 0xffffff4801017810 */ /* 0x000fe40007ffe0ff */
[----:B-1----:R-:W-:-:S13]  /*0030*/  ISETP.LE.AND P0, PT, RZ, UR12, PT ;  /* 0x0000000cff007c0c */ /* 0x002fda000bf03270 */
[----:B------:R-:W-:Y:S05]  /*0040*/  @!P0 EXIT ;  /* 0x000000000000894d */ /* 0x000fea0003800000 */
[----:B------:R-:W1:Y:S01]  /*0050*/  S2R R2, SR_TID.X ;  /* 0x0000000000027919 */ /* 0x000e620000002100 */
[----:B------:R-:W2:Y:S01]  /*0060*/  S2UR UR11, SR_CTAID.Y ;  /* 0x00000000000b79c3 */ /* 0x000ea20000002600 */
[----:B------:R-:W-:Y:S01]  /*0070*/  ULDC.64 UR6, c[0x0][0x248] ;  /* 0x0000920000067ab9 */ /* 0x000fe20000000a00 */
[----:B------:R-:W-:Y:S01]  /*0080*/  IMAD.MOV.U32 R149, RZ, RZ, R3 ;  /* 0x000000ffff957224 */ /* 0x000fe200078e0003 */
[----:B------:R-:W-:Y:S01]  /*0090*/  USHF.R.S32.HI UR10, URZ, 0x1f, UR12 ;  /* 0x0000001f3f0a7899 */ /* 0x000fe2000801140c */
[----:B------:R-:W3:Y:S01]  /*00a0*/  S2R R9, SR_CTAID.X ;  /* 0x0000000000097919 */ /* 0x000ee20000002500 */
[----:B------:R-:W-:Y:S01]  /*00b0*/  UISETP.NE.AND UP0, UPT, UR6, 0x1, UPT ;  /* 0x000000010600788c */ /* 0x000fe2000bf05270 */
[----:B------:R-:W-:Y:S01]  /*00c0*/  IMAD.U32 R8, RZ, RZ, UR12 ;  /* 0x0000000cff087e24 */ /* 0x000fe2000f8e00ff */
[----:B------:R-:W-:Y:S01]  /*00d0*/  ULDC.64 UR4, c[0x0][0x1e8] ;  /* 0x00007a0000047ab9 */ /* 0x000fe20000000a00 */
[----:B------:R-:W-:Y:S01]  /*00e0*/  IMAD.MOV.U32 R36, RZ, RZ, -0x40 ;  /* 0xffffffc0ff247424 */ /* 0x000fe200078e00ff */
[----:B------:R-:W-:Y:S01]  /*00f0*/  UIMAD UR4, UR10, UR4, URZ ;  /* 0x000000040a0472a4 */ /* 0x000fe2000f8e023f */
[----:B------:R-:W-:Y:S01]  /*0100*/  IMAD.MOV.U32 R37, RZ, RZ, 0x20 ;  /* 0x00000020ff257424 */ /* 0x000fe200078e00ff */
[----:B------:R-:W-:-:S02]  /*0110*/  ULDC.64 UR18, c[0x0][0x118] ;  /* 0x0000460000127ab9 */ /* 0x000fc40000000a00 */
[----:B------:R-:W-:-:S03]  /*0120*/  UIMAD UR13, UR12, UR5, UR4 ;  /* 0x000000050c0d72a4 */ /* 0x000fc6000f8e0204 */
[----:B------:R-:W-:Y:S02]  /*0130*/  ULDC.64 UR4, c[0x0][0x278] ;  /* 0x00009e0000047ab9 */ /* 0x000fe40000000a00 */
[----:B------:R-:W-:Y:S02]  /*0140*/  UIMAD UR8, UR10, UR4, URZ ;  /* 0x000000040a0872a4 */ /* 0x000fe4000f8e023f */
[----:B------:R-:W-:Y:S02]  /*0150*/  UIMAD.WIDE.U32 UR14, UR12, UR4, URZ ;  /* 0x000000040c0e72a5 */ /* 0x000fe4000f8e003f */
[----:B------:R-:W-:Y:S01]  /*0160*/  UIMAD UR8, UR12, UR5, UR8 ;  /* 0x000000050c0872a4 */ /* 0x000fe2000f8e0208 */
[--C-:B-1----:R-:W-:Y:S01]  /*0170*/  IMAD.MOV.U32 R148, RZ, RZ, R2.reuse ;  /* 0x000000ffff947224 */ /* 0x102fe200078e0002 */
[----:B--2---:R-:W-:Y:S01]  /*0180*/  UIMAD.WIDE.U32 UR16, UR11, UR7, URZ ;  /* 0x000000070b1072a5 */ /* 0x004fe2000f8e003f */
[----:B------:R-:W-:Y:S01]  /*0190*/  IMAD.MOV.U32 R148, RZ, RZ, R2 ;  /* 0x000000ffff947224 */ /* 0x000fe200078e0002 */
[----:B------:R-:W-:Y:S01]  /*01a0*/  UMOV UR6, UR11 ;  /* 0x0000000b00067c82 */ /* 0x000fe20008000000 */
[----:B------:R1:W-:Y:S01]  /*01b0*/  STL [R1+0x70], R2 ;  /* 0x0000700201007387 */ /* 0x0003e20000100800 */
[----:B------:R-:W-:Y:S01]  /*01c0*/  ULDC UR7, c[0x0][0x250] ;  /* 0x0000940000077ab9 */ /* 0x000fe20000000800 */
[----:B------:R-:W-:Y:S01]  /*01d0*/  IMAD.SHL.U32 R4, R148, 0x4, RZ ;  /* 0x0000000494047824 */ /* 0x000fe200078e00ff */
[----:B------:R-:W-:Y:S01]  /*01e0*/  SHF.R.S32.HI R33, RZ, 0x1f, R148 ;  /* 0x0000001fff217819 */ /* 0x000fe20000011494 */
[----:B------:R-:W-:Y:S01]  /*01f0*/  @UP0 USHF.R.U32.HI UR6, URZ, UR7, UR17 ;  /* 0x000000073f060299 */ /* 0x000fe20008011611 */
[----:B------:R-:W-:Y:S01]  /*0200*/  IMAD.U32 R3, RZ, RZ, UR11 ;  /* 0x0000000bff037e24 */ /* 0x000fe2000f8e00ff */
[----:B------:R-:W-:Y:S01]  /*0210*/  ULDC.64 UR4, c[0x0][0x1e0] ;  /* 0x0000780000047ab9 */ /* 0x000fe20000000a00 */
[----:B------:R-:W-:Y:S01]  /*0220*/  LEA.HI R30, R33, R148, RZ, 0x3 ;  /* 0x00000094211e7211 */ /* 0x000fe200078f18ff */
[----:B------:R-:W-:Y:S01]  /*0230*/  USHF.R.S32.HI UR9, URZ, 0x1f, UR6 ;  /* 0x0000001f3f097899 */ /* 0x000fe20008011406 */
[----:B------:R-:W-:Y:S01]  /*0240*/  SHF.R.S32.HI R5, RZ, 0x1f, R4 ;  /* 0x0000001fff057819 */ /* 0x000fe20000011404 */
[----:B------:R-:W-:Y:S01]  /*0250*/  UIADD3 UR8, UR15, UR8, URZ ;  /* 0x000000080f087290 */ /* 0x000fe2000fffe03f */
[----:B------:R-:W-:Y:S01]  /*0260*/  LOP3.LUT R0, R30, 0xfffffff8, RZ, 0xc0, !PT ;  /* 0xfffffff81e007812 */ /* 0x000fe200078ec0ff */
[----:B------:R-:W-:Y:S01]  /*0270*/  UIMAD UR4, UR9, UR4, URZ ;  /* 0x00000004090472a4 */ /* 0x000fe2000f8e023f */
[----:B------:R-:W-:Y:S01]  /*0280*/  SHF.R.S32.HI R42, RZ, 0x3, R30 ;  /* 0x00000003ff2a7819 */ /* 0x000fe2000001141e */
[----:B------:R2:W-:Y:S01]  /*0290*/  STL.64 [R1+0x78], R4 ;  /* 0x0000780401007387 */ /* 0x0005e20000100a00 */
[----:B------:R-:W-:Y:S01]  /*02a0*/  IMAD.WIDE.U32 R20, R3, c[0x0][0x288], R4 ;  /* 0x0000a20003147a25 */ /* 0x000fe200078e0004 */
[----:B------:R-:W-:Y:S01]  /*02b0*/  UIMAD UR7, UR6, UR5, UR4 ;  /* 0x00000005060772a4 */ /* 0x000fe2000f8e0204 */
[----:B------:R-:W-:-:S02]  /*02c0*/  SHF.R.S32.HI R43, RZ, 0x1f, R42 ;  /* 0x0000001fff2b7819 */ /* 0x000fc4000001142a */
[----:B------:R-:W-:Y:S01]  /*02d0*/  IMAD.IADD R19, R148, 0x1, -R0 ;  /* 0x0000000194137824 */ /* 0x000fe200078e0a00 */
[----:B------:R-:W-:Y:S01]  /*02e0*/  ULDC.64 UR4, c[0x0][0x1b0] ;  /* 0x00006c0000047ab9 */ /* 0x000fe20000000a00 */
[----:B------:R-:W-:Y:S01]  /*02f0*/  IMAD.U32 R0, RZ, RZ, UR6 ;  /* 0x00000006ff007e24 */ /* 0x000fe2000f8e00ff */
[----:B------:R-:W-:Y:S01]  /*0300*/  UIMAD UR4, UR9, UR4, URZ ;  /* 0x00000004090472a4 */ /* 0x000fe2000f8e023f */
[----:B------:R-:W-:Y:S01]  /*0310*/  IMAD.SHL.U32 R14, R19, 0x8, RZ ;  /* 0x00000008130e7824 */ /* 0x000fe200078e00ff */
[----:B------:R-:W-:Y:S01]  /*0320*/  USHF.R.S32.HI UR9, URZ, 0x1f, UR11 ;  /* 0x0000001f3f097899 */ /* 0x000fe2000801140b */
[----:B-1----:R-:W-:Y:S01]  /*0330*/  IMAD.U32 R2, RZ, RZ, UR11 ;  /* 0x0000000bff027e24 */ /* 0x002fe2000f8e00ff */
[----:B------:R-:W-:Y:S01]  /*0340*/  UIMAD UR16, UR6, UR5, UR4 ;  /* 0x00000005061072a4 */ /* 0x000fe2000f8e0204 */
[----:B---3--:R-:W-:Y:S01]  /*0350*/  IMAD R36, R9, R36, c[0x0][0x198] ;  /* 0x0000660009247624 */ /* 0x008fe200078e0224 */
[----:B------:R-:W-:Y:S01]  /*0360*/  SHF.R.S32.HI R15, RZ, 0x1f, R14 ;  /* 0x0000001fff0f7819 */ /* 0x000fe2000001140e */
[----:B------:R-:W-:Y:S01]  /*0370*/  IMAD.WIDE.U32 R6, R2, c[0x0][0x270], R4 ;  /* 0x00009c0002067a25 */ /* 0x000fe200078e0004 */
[----:B------:R-:W-:Y:S01]  /*0380*/  ULDC.64 UR4, c[0x0][0x1b8] ;  /* 0x00006e0000047ab9 */ /* 0x000fe20000000a00 */
[----:B------:R-:W-:Y:S01]  /*0390*/  IADD3 R29, R14, 0x40, RZ ;  /* 0x000000400e1d7810 */ /* 0x000fe20007ffe0ff */
[----:B------:R-:W-:Y:S01]  /*03a0*/  UIMAD UR4, UR10, UR4, URZ ;  /* 0x000000040a0472a4 */ /* 0x000fe2000f8e023f */
[--C-:B------:R-:W-:Y:S01]  /*03b0*/  IMAD.WIDE.U32 R2, R0, c[0x0][0x1b0], R14.reuse ;  /* 0x00006c0000027a25 */ /* 0x100fe200078e000e */
[----:B------:R-:W-:Y:S01]  /*03c0*/  IADD3 R12, P0, R6, UR14, RZ ;  /* 0x0000000e060c7c10 */ /* 0x000fe2000ff1e0ff */
[----:B------:R-:W-:Y:S01]  /*03d0*/  STL.64 [R1+0x58], R42 ;  /* 0x0000582a01007387 */ /* 0x000fe20000100a00 */
[----:B------:R-:W-:Y:S01]  /*03e0*/  UIMAD UR4, UR12, UR5, UR4 ;  /* 0x000000050c0472a4 */ /* 0x000fe2000f8e0204 */
[----:B------:R-:W-:Y:S01]  /*03f0*/  IMAD.SHL.U32 R6, R42, 0x40, RZ ;  /* 0x000000402a067824 */ /* 0x000fe200078e00ff */
[----:B------:R-:W-:Y:S01]  /*0400*/  IADD3 R3, R3, UR16, RZ ;  /* 0x0000001003037c10 */ /* 0x000fe2000fffe0ff */
[----:B------:R-:W-:Y:S01]  /*0410*/  IMAD.U32 R24, RZ, RZ, UR11 ;  /* 0x0000000bff187e24 */ /* 0x000fe2000f8e00ff */
[----:B------:R-:W-:Y:S01]  /*0420*/  LEA R26, P2, R12, c[0x0][0x258], 0x2 ;  /* 0x000096000c1a7a11 */ /* 0x000fe200078410ff */
[----:B--2---:R-:W-:Y:S01]  /*0430*/  IMAD.WIDE.U32 R4, R0, c[0x0][0x1e0], R14 ;  /* 0x0000780000047a25 */ /* 0x004fe200078e000e */
[----:B------:R-:W-:-:S02]  /*0440*/  ISETP.GE.AND P4, PT, R14, c[0x0][0x1cc], PT ;  /* 0x000073000e007a0c */ /* 0x000fc40003f86270 */
[----:B------:R-:W-:Y:S01]  /*0450*/  ISETP.GE.AND P3, PT, R29, c[0x0][0x1cc], PT ;  /* 0x000073001d007a0c */ /* 0x000fe20003f66270 */
[----:B------:R-:W-:Y:S01]  /*0460*/  IMAD.U32 R0, RZ, RZ, UR12 ;  /* 0x0000000cff007e24 */ /* 0x000fe2000f8e00ff */
[----:B------:R-:W-:Y:S01]  /*0470*/  IADD3 R5, R5, UR7, RZ ;  /* 0x0000000705057c10 */ /* 0x000fe2000fffe0ff */
[----:B------:R-:W-:Y:S01]  /*0480*/  ULDC.64 UR6, c[0x0][0x270] ;  /* 0x00009c0000067ab9 */ /* 0x000fe20000000a00 */
[----:B------:R-:W-:Y:S01]  /*0490*/  IMAD.WIDE.U32 R2, R8, c[0x0][0x1b8], R2 ;  /* 0x00006e0008027a25 */ /* 0x000fe200078e0002 */
[----:B------:R-:W-:Y:S01]  /*04a0*/  UIMAD UR6, UR9, UR6, URZ ;  /* 0x00000006090672a4 */ /* 0x000fe2000f8e023f */
[----:B------:R-:W-:Y:S02]  /*04b0*/  IADD3 R28, R14, 0x80, RZ ;  /* 0x000000800e1c7810 */ /* 0x000fe40007ffe0ff */
[----:B------:R-:W-:Y:S01]  /*04c0*/  IMAD.WIDE.U32 R4, R0, c[0x0][0x1e8], R4 ;  /* 0x00007a0000047a25 */ /* 0x000fe200078e0004 */
[----:B------:R-:W-:Y:S01]  /*04d0*/  UIMAD UR6, UR11, UR7, UR6 ;  /* 0x000000070b0672a4 */ /* 0x000fe2000f8e0206 */
[----:B------:R-:W-:Y:S01]  /*04e0*/  IADD3 R3, R3, UR4, RZ ;  /* 0x0000000403037c10 */ /* 0x000fe2000fffe0ff */
[----:B------:R-:W-:Y:S01]  /*04f0*/  ULDC.64 UR4, c[0x0][0x288] ;  /* 0x0000a20000047ab9 */ /* 0x000fe20000000a00 */
[----:B------:R-:W-:Y:S01]  /*0500*/  IMAD.WIDE R8, R9, 0x40, R42 ;  /* 0x0000004009087825 */ /* 0x000fe200078e022a */
[----:B------:R-:W-:Y:S01]  /*0510*/  IADD3 R5, R5, UR13, RZ ;  /* 0x0000000d05057c10 */ /* 0x000fe2000fffe0ff */
[----:B------:R-:W-:Y:S01]  /*0520*/  UIMAD UR4, UR9, UR4, URZ ;  /* 0x00000004090472a4 */ /* 0x000fe2000f8e023f */
[----:B------:R-:W-:Y:S01]  /*0530*/  IADD3 R31, R14, 0xc0, RZ ;  /* 0x000000c00e1f7810 */ /* 0x000fe20007ffe0ff */
[----:B------:R-:W-:Y:S01]  /*0540*/  IMAD.U32 R0, RZ, RZ, UR6 ;  /* 0x00000006ff007e24 */ /* 0x000fe2000f8e00ff */
[----:B------:R-:W-:Y:S01]  /*0550*/  ULDC.64 UR6, c[0x0][0x290] ;  /* 0x0000a40000067ab9 */ /* 0x000fe20000000a00 */
[C---:B------:R-:W-:Y:S01]  /*0560*/  IMAD R10, R9.reuse, c[0x0][0x1d8], RZ ;  /* 0x00007600090a7a24 */ /* 0x040fe200078e02ff */
[----:B------:R-:W-:Y:S01]  /*0570*/  UIMAD UR13, UR10, UR6, URZ ;  /* 0x000000060a0d72a4 */ /* 0x000fe2000f8e023f */
[----:B------:R-:W-:Y:S01]  /*0580*/  IMAD R11, R9, c[0x0][0x1a8], RZ ;  /* 0x00006a00090b7a24 */ /* 0x000fe200078e02ff */
[----:B------:R-:W-:Y:S01]  /*0590*/  IADD3.X R13, R7, UR8, R0, P0, !PT ;  /* 0x00000008070d7c10 */ /* 0x000fe200087fe400 */
[C---:B------:R-:W-:Y:S01]  /*05a0*/  IMAD R10, R8.reuse, c[0x0][0x1dc], R10 ;  /* 0x00007700080a7a24 */ /* 0x040fe200078e020a */
[----:B------:R-:W-:Y:S01]  /*05b0*/  LEA.HI R0, R33, R148, RZ, 0x6 ;  /* 0x0000009421007211 */ /* 0x000fe200078f30ff */
[----:B------:R-:W-:Y:S01]  /*05c0*/  IMAD R11, R8, c[0x0][0x1ac], R11 ;  /* 0x00006b00080b7a24 */ /* 0x000fe200078e020b */
[----:B------:R-:W-:Y:S01]  /*05d0*/  LEA.HI.X R27, R12, c[0x0][0x25c], R13, 0x2, P2 ;  /* 0x000097000c1b7a11 */ /* 0x000fe200010f140d */
[----:B------:R-:W-:Y:S01]  /*05e0*/  UIMAD.WIDE.U32 UR16, UR12, UR6, URZ ;  /* 0x000000060c1072a5 */ /* 0x000fe2000f8e003f */
[----:B------:R-:W-:Y:S01]  /*05f0*/  SHF.R.S32.HI R23, RZ, 0x6, R0 ;  /* 0x00000006ff177819 */ /* 0x000fe20000011400 */
[----:B------:R-:W-:Y:S01]  /*0600*/  UIMAD UR5, UR11, UR5, UR4 ;  /* 0x000000050b0572a4 */ /* 0x000fe2000f8e0204 */
[----:B------:R-:W-:Y:S01]  /*0610*/  LOP3.LUT R0, R6, 0x1c0, RZ, 0xc0, !PT ;  /* 0x000001c006007812 */ /* 0x000fe200078ec0ff */
[----:B------:R-:W-:Y:S01]  /*0620*/  IMAD.WIDE.U32 R6, R8, c[0x0][0x1d8], R4 ;  /* 0x0000760008067a25 */ /* 0x000fe200078e0004 */
[----:B------:R-:W-:Y:S01]  /*0630*/  ISETP.GE.AND P2, PT, R28, c[0x0][0x1cc], PT ;  /* 0x000073001c007a0c */ /* 0x000fe20003f46270 */
[----:B------:R-:W-:Y:S01]  /*0640*/  UIMAD UR6, UR12, UR7, UR13 ;  /* 0x000000070c0672a4 */ /* 0x000fe2000f8e020d */
[----:B------:R-:W-:Y:S01]  /*0650*/  LOP3.LUT R9, R0, 0x38, R14, 0xf8, !PT ;  /* 0x0000003800097812 */ /* 0x000fe200078ef80e */
[----:B------:R-:W-:Y:S01]  /*0660*/  IMAD.WIDE.U32 R4, R8, c[0x0][0x1a8], R2 ;  /* 0x00006a0008047a25 */ /* 0x000fe200078e0002 */
[----:B------:R-:W-:Y:S01]  /*0670*/  SHF.R.U32.HI R3, RZ, 0x3, R0 ;  /* 0x00000003ff037819 */ /* 0x000fe20000011600 */
[----:B------:R-:W-:Y:S01]  /*0680*/  UIADD3 UR6, UR17, UR6, URZ ;  /* 0x0000000611067290 */ /* 0x000fe2000fffe03f */
[----:B------:R-:W-:Y:S01]  /*0690*/  LEA R2, P1, R6, c[0x0][0x1c0], 0x1 ;  /* 0x0000700006027a11 */ /* 0x000fe200078208ff */
[----:B------:R-:W-:Y:S01]  /*06a0*/  IMAD.SHL.U32 R22, R23, 0x200, RZ ;  /* 0x0000020017167824 */ /* 0x000fe200078e00ff */
[----:B------:R-:W-:Y:S01]  /*06b0*/  LEA R8, P0, R4, c[0x0][0x190], 0x1 ;  /* 0x0000640004087a11 */ /* 0x000fe200078008ff */
[----:B------:R-:W-:-:S02]  /*06c0*/  IMAD.IADD R0, R7, 0x1, R10 ;  /* 0x0000000107007824 */ /* 0x000fc400078e020a */
[----:B------:R-:W-:Y:S01]  /*06d0*/  IMAD.IADD R5, R5, 0x1, R11 ;  /* 0x0000000105057824 */ /* 0x000fe200078e020b */
[----:B------:R-:W-:Y:S01]  /*06e0*/  LOP3.LUT R10, R22, R9, R3, 0xf6, !PT ;  /* 0x00000009160a7212 */ /* 0x000fe200078ef603 */
[----:B------:R-:W-:Y:S01]  /*06f0*/  IMAD.MOV.U32 R7, RZ, RZ, c[0x0][0x1dc] ;  /* 0x00007700ff077624 */ /* 0x000fe200078e00ff */
[----:B------:R-:W-:Y:S01]  /*0700*/  LEA.HI.X R3, R6, c[0x0][0x1c4], R0, 0x1, P1 ;  /* 0x0000710006037a11 */ /* 0x000fe200008f0c00 */
[----:B------:R-:W-:Y:S01]  /*0710*/  IMAD.MOV.U32 R0, RZ, RZ, c[0x0][0x1a8] ;  /* 0x00006a00ff007624 */ /* 0x000fe200078e00ff */
[----:B------:R-:W-:Y:S01]  /*0720*/  LEA.HI.X R9, R4, c[0x0][0x194], R5, 0x1, P0 ;  /* 0x0000650004097a11 */ /* 0x000fe200000f0c05 */
[----:B------:R-:W-:Y:S02]  /*0730*/  IMAD.MOV.U32 R6, RZ, RZ, c[0x0][0x1ac] ;  /* 0x00006b00ff067624 */ /* 0x000fe400078e00ff */
[----:B------:R-:W-:Y:S01]  /*0740*/  IMAD.MOV.U32 R5, RZ, RZ, c[0x0][0x1d8] ;  /* 0x00007600ff057624 */ /* 0x000fe200078e00ff */
[----:B------:R-:W-:Y:S01]  /*0750*/  LEA R12, P0, R0, R8, 0x6 ;  /* 0x00000008000c7211 */ /* 0x000fe200078030ff */
[----:B------:R-:W-:-:S02]  /*0760*/  IMAD.SHL.U32 R38, R10, 0x2, RZ ;  /* 0x000000020a267824 */ /* 0x000fc400078e00ff */
[----:B------:R-:W-:Y:S01]  /*0770*/  IMAD.U32 R18, RZ, RZ, UR5 ;  /* 0x00000005ff127e24 */ /* 0x000fe2000f8e00ff */
[----:B------:R-:W-:Y:S01]  /*0780*/  LEA.HI.X R13, R0, R9, R6, 0x6, P0 ;  /* 0x00000009000d7211 */ /* 0x000fe200000f3406 */
[----:B------:R-:W-:Y:S01]  /*0790*/  IMAD.IADD R0, R36, 0x1, -R42 ;  /* 0x0000000124007824 */ /* 0x000fe200078e0a2a */
[----:B------:R-:W-:Y:S01]  /*07a0*/  LEA R4, P1, R5, R2, 0x6 ;  /* 0x0000000205047211 */ /* 0x000fe200078230ff */
[----:B------:R-:W-:Y:S01]  /*07b0*/  ULDC.64 UR4, c[0x0][0x180] ;  /* 0x0000600000047ab9 */ /* 0x000fe20000000a00 */
[----:B------:R-:W-:Y:S01]  /*07c0*/  IADD3 R25, P0, R20, UR16, RZ ;  /* 0x0000001014197c10 */ /* 0x000fe2000ff1e0ff */
[----:B------:R-:W-:Y:S01]  /*07d0*/  IMAD R6, R43, c[0x0][0x208], RZ ;  /* 0x000082002b067a24 */ /* 0x000fe200078e02ff */
[----:B------:R-:W-:Y:S01]  /*07e0*/  LEA.HI.X R5, R5, R3, R7, 0x6, P1 ;  /* 0x0000000305057211 */ /* 0x000fe200008f3407 */
[----:B------:R-:W-:Y:S01]  /*07f0*/  IMAD R7, R43, c[0x0][0x178], RZ ;  /* 0x00005e002b077a24 */ /* 0x000fe200078e02ff */
[C---:B------:R-:W-:Y:S01]  /*0800*/  ISETP.LT.OR P1, PT, R0.reuse, 0x1, P4 ;  /* 0x000000010000780c */ /* 0x040fe20002721670 */
[----:B------:R-:W-:Y:S01]  /*0810*/  UIMAD UR4, UR9, UR4, URZ ;  /* 0x00000004090472a4 */ /* 0x000fe2000f8e023f */
[----:B------:R-:W-:Y:S01]  /*0820*/  ISETP.LT.OR P5, PT, R0, 0x1, P3 ;  /* 0x000000010000780c */ /* 0x000fe20001fa1670 */
[----:B------:R-:W-:Y:S01]  /*0830*/  IMAD R16, R42, c[0x0][0x17c], R7 ;  /* 0x00005f002a107a24 */ /* 0x000fe200078e0207 */
[----:B------:R-:W-:Y:S01]  /*0840*/  ISETP.LT.OR P6, PT, R0, 0x1, P2 ;  /* 0x000000010000780c */ /* 0x000fe200017c1670 */
[----:B------:R-:W-:Y:S01]  /*0850*/  IMAD R17, R42, c[0x0][0x20c], R6 ;  /* 0x000083002a117a24 */ /* 0x000fe200078e0206 */
[----:B------:R-:W-:Y:S01]  /*0860*/  ISETP.LT.OR P4, PT, R0, 0x21, P4 ;  /* 0x000000210000780c */ /* 0x000fe20002781670 */
[--C-:B------:R-:W-:Y:S01]  /*0870*/  IMAD.WIDE.U32 R6, R42, c[0x0][0x208], R14.reuse ;  /* 0x000082002a067a25 */ /* 0x100fe200078e000e */
[C---:B------:R-:W-:Y:S01]  /*0880*/  ISETP.LT.OR P3, PT, R0.reuse, 0x21, P3 ;  /* 0x000000210000780c */ /* 0x040fe20001f61670 */
[----:B------:R-:W-:Y:S01]  /*0890*/  UIMAD UR7, UR11, UR5, UR4 ;  /* 0x000000050b0772a4 */ /* 0x000fe2000f8e0204 */
[----:B------:R-:W-:Y:S01]  /*08a0*/  ISETP.LT.OR P2, PT, R0, 0x21, P2 ;  /* 0x000000210000780c */ /* 0x000fe20001741670 */
[----:B------:R-:W-:Y:S01]  /*08b0*/  IMAD.WIDE.U32 R10, R42, c[0x0][0x178], R14 ;  /* 0x00005e002a0a7a25 */ /* 0x000fe200078e000e */
[----:B------:R-:W-:Y:S01]  /*08c0*/  IADD3.X R32, R21, UR6, R18, P0, !PT ;  /* 0x0000000615207c10 */ /* 0x000fe200087fe412 */
[----:B------:R1:W-:Y:S01]  /*08d0*/  LDGSTS.E.BYPASS.LTC128B.128 [R38+0x8080], [R2.64], !P1 ;  /* 0x0808000002267fae */ /* 0x0003e2000c901d52 */
[----:B------:R-:W-:Y:S01]  /*08e0*/  ISETP.GE.AND P1, PT, R31, c[0x0][0x1cc], PT ;  /* 0x000073001f007a0c */ /* 0x000fe20003f26270 */
[----:B------:R-:W-:Y:S01]  /*08f0*/  ULDC.64 UR4, c[0x0][0x210] ;  /* 0x0000840000047ab9 */ /* 0x000fe20000000a00 */
[-C--:B------:R-:W-:Y:S01]  /*0900*/  LEA.HI R18, R33, R148.reuse, RZ, 0x4 ;  /* 0x0000009421127211 */ /* 0x080fe200078f20ff */
[----:B------:R1:W-:Y:S01]  /*0910*/  LDGSTS.E.BYPASS.LTC128B.128 [R38+0xa080], [R2.64+0x80], !P5 ;  /* 0x0a08008002267fae */ /* 0x0003e2000e901d52 */
[C---:B------:R-:W-:Y:S01]  /*0920*/  ISETP.LT.OR P5, PT, R0.reuse, 0x1, P1 ;  /* 0x000000010000780c */ /* 0x040fe20000fa1670 */
[----:B------:R-:W-:Y:S01]  /*0930*/  IMAD.IADD R7, R7, 0x1, R17 ;  /* 0x0000000107077824 */ /* 0x000fe200078e0211 */
[----:B------:R-:W-:Y:S01]  /*0940*/  ISETP.LT.OR P1, PT, R0, 0x21, P1 ;  /* 0x000000210000780c */ /* 0x000fe20000f21670 */
[----:B------:R1:W-:Y:S01]  /*0950*/  LDGSTS.E.BYPASS.LTC128B.128 [R38+0xc080], [R2.64+0x100], !P6 ;  /* 0x0c08010002267fae */ /* 0x0003e2000f101d52 */
[----:B------:R-:W-:Y:S01]  /*0960*/  LEA.HI R20, R33, R148, RZ, 0x2 ;  /* 0x0000009421147211 */ /* 0x000fe200078f10ff */
[----:B------:R-:W-:Y:S01]  /*0970*/  UIMAD UR4, UR9, UR4, URZ ;  /* 0x00000004090472a4 */ /* 0x000fe2000f8e023f */
[----:B------:R-:W-:Y:S01]  /*0980*/  IMAD.U32 R17, RZ, RZ, UR11 ;  /* 0x0000000bff117e24 */ /* 0x000fe2000f8e00ff */
[----:B------:R-:W-:Y:S01]  /*0990*/  STL [R1+0x50], R38 ;  /* 0x0000502601007387 */ /* 0x000fe20000100800 */
[----:B------:R-:W-:Y:S01]  /*09a0*/  IMAD.IADD R11, R11, 0x1, R16 ;  /* 0x000000010b0b7824 */ /* 0x000fe200078e0210 */
[----:B------:R-:W-:Y:S01]  /*09b0*/  UIMAD UR4, UR11, UR5, UR4 ;  /* 0x000000050b0472a4 */ /* 0x000fe2000f8e0204 */
[----:B------:R-:W-:-:S02]  /*09c0*/  ISETP.GE.AND P6, PT, R28, c[0x0][0x1fc], PT ;  /* 0x00007f001c007a0c */ /* 0x000fc40003fc6270 */
[----:B------:R-:W-:Y:S01]  /*09d0*/  IMAD.WIDE.U32 R10, R24, c[0x0][0x180], R10 ;  /* 0x00006000180a7a25 */ /* 0x000fe200078e000a */
[----:B------:R1:W-:Y:S01]  /*09e0*/  LDGSTS.E.BYPASS.LTC128B.128 [R38+0xe080], [R2.64+0x180], !P5 ;  /* 0x0e08018002267fae */ /* 0x0003e2000e901d52 */
[----:B------:R-:W-:-:S03]  /*09f0*/  ISETP.GE.AND P5, PT, R14, c[0x0][0x19c], PT ;  /* 0x000067000e007a0c */ /* 0x000fc60003fa6270 */
[----:B------:R2:W-:Y:S01]  /*0a00*/  LDGSTS.E.BYPASS.LTC128B.128 [R38+0x9080], [R4.64], !P4 ;  /* 0x0908000004267fae */ /* 0x0005e2000e101d52 */
[----:B------:R-:W-:-:S03]  /*0a10*/  ISETP.GE.AND P4, PT, R29, c[0x0][0x19c], PT ;  /* 0x000067001d007a0c */ /* 0x000fc60003f86270 */
[----:B------:R2:W-:Y:S01]  /*0a20*/  LDGSTS.E.BYPASS.LTC128B.128 [R38+0xb080], [R4.64+0x80], !P3 ;  /* 0x0b08008004267fae */ /* 0x0005e2000d901d52 */
[----:B------:R-:W-:Y:S02]  /*0a30*/  ISETP.LT.OR P0, PT, R0, 0x1, P4 ;  /* 0x000000010000780c */ /* 0x000fe40002701670 */
[----:B------:R-:W-:Y:S01]  /*0a40*/  ISETP.GE.AND P3, PT, R28, c[0x0][0x19c], PT ;  /* 0x000067001c007a0c */ /* 0x000fe20003f66270 */
[----:B------:R2:W-:Y:S01]  /*0a50*/  LDGSTS.E.BYPASS.LTC128B.128 [R38+0xd080], [R4.64+0x100], !P2 ;  /* 0x0d08010004267fae */ /* 0x0005e2000d101d52 */
[C---:B------:R-:W-:Y:S02]  /*0a60*/  ISETP.LT.OR P2, PT, R0.reuse, 0x1, P5 ;  /* 0x000000010000780c */ /* 0x040fe40002f41670 */
[C---:B------:R-:W-:Y:S01]  /*0a70*/  ISETP.LT.OR P5, PT, R0.reuse, 0x21, P5 ;  /* 0x000000210000780c */ /* 0x040fe20002fa1670 */
[----:B------:R2:W-:Y:S01]  /*0a80*/  LDGSTS.E.BYPASS.LTC128B.128 [R38+0xf080], [R4.64+0x180], !P1 ;  /* 0x0f08018004267fae */ /* 0x0005e2000c901d52 */
[----:B------:R-:W-:Y:S02]  /*0a90*/  ISETP.GE.AND P1, PT, R31, c[0x0][0x19c], PT ;  /* 0x000067001f007a0c */ /* 0x000fe40003f26270 */
[C---:B------:R-:W-:Y:S01]  /*0aa0*/  ISETP.LT.OR P4, PT, R0.reuse, 0x21, P4 ;  /* 0x000000210000780c */ /* 0x040fe20002781670 */
[----:B------:R-:W0:Y:S06]  /*0ab0*/  LDGDEPBAR ;  /* 0x00000000000079af */ /* 0x000e2c0000000000 */
[----:B------:R3:W-:Y:S01]  /*0ac0*/  LDGSTS.E.BYPASS.LTC128B.128 [R38+0x80], [R8.64], !P2 ;  /* 0x0008000008267fae */ /* 0x0007e2000d101d52 */
[----:B------:R-:W-:-:S02]  /*0ad0*/  ISETP.LT.OR P2, PT, R0, 0x1, P3 ;  /* 0x000000010000780c */ /* 0x000fc40001f41670 */
[C---:B------:R-:W-:Y:S01]  /*0ae0*/  ISETP.LT.OR P3, PT, R0.reuse, 0x21, P3 ;  /* 0x000000210000780c */ /* 0x040fe20001f61670 */
[----:B------:R3:W-:Y:S01]  /*0af0*/  LDGSTS.E.BYPASS.LTC128B.128 [R38+0x2080], [R8.64+0x80], !P0 ;  /* 0x0208008008267fae */ /* 0x0007e2000c101d52 */
[C---:B------:R-:W-:Y:S02]  /*0b00*/  ISETP.LT.OR P0, PT, R0.reuse, 0x1, P1 ;  /* 0x000000010000780c */ /* 0x040fe40000f01670 */
[----:B------:R-:W-:Y:S01]  /*0b10*/  ISETP.LT.OR P1, PT, R0, 0x21, P1 ;  /* 0x000000210000780c */ /* 0x000fe20000f21670 */
[----:B------:R-:W-:Y:S01]  /*0b20*/  IMAD.SHL.U32 R0, R19, 0x40, RZ ;  /* 0x0000004013007824 */ /* 0x000fe200078e00ff */
[----:B-1----:R-:W-:-:S05]  /*0b30*/  SHF.R.S32.HI R2, RZ, 0x1f, R20 ;  /* 0x0000001fff027819 */ /* 0x002fca0000011414 */
[----:B------:R3:W-:Y:S01]  /*0b40*/  LDGSTS.E.BYPASS.LTC128B.128 [R38+0x4080], [R8.64+0x100], !P2 ;  /* 0x0408010008267fae */ /* 0x0007e2000d101d52 */
[----:B------:R-:W-:Y:S02]  /*0b50*/  LOP3.LUT P2, RZ, R19, 0x4, RZ, 0xc0, !PT ;  /* 0x0000000413ff7812 */ /* 0x000fe4000784c0ff */
[----:B--2---:R-:W-:Y:S01]  /*0b60*/  SHF.R.S32.HI R5, RZ, 0x4, R18 ;  /* 0x00000004ff057819 */ /* 0x004fe20000011412 */
[----:B------:R3:W-:Y:S01]  /*0b70*/  LDGSTS.E.BYPASS.LTC128B.128 [R38+0x6080], [R8.64+0x180], !P0 ;  /* 0x0608018008267fae */ /* 0x0007e2000c101d52 */
[----:B------:R-:W-:Y:S02]  /*0b80*/  SHF.R.S32.HI R4, RZ, 0x2, R20 ;  /* 0x00000002ff047819 */ /* 0x000fe40000011414 */
[----:B------:R-:W-:Y:S01]  /*0b90*/  LEA.HI R3, R18, R5, RZ, 0x1 ;  /* 0x0000000512037211 */ /* 0x000fe200078f08ff */
[----:B------:R1:W-:Y:S01]  /*0ba0*/  LDGSTS.E.BYPASS.LTC128B.128 [R38+0x1080], [R12.64], !P5 ;  /* 0x010800000c267fae */ /* 0x0003e2000e901d52 */
[----:B------:R-:W-:Y:S02]  /*0bb0*/  LEA.HI R2, R2, R4, RZ, 0x3 ;  /* 0x0000000402027211 */ /* 0x000fe400078f18ff */
[----:B------:R-:W-:Y:S01]  /*0bc0*/  LOP3.LUT R16, R3, 0xfffffffe, RZ, 0xc0, !PT ;  /* 0xfffffffe03107812 */ /* 0x000fe200078ec0ff */
[----:B------:R1:W-:Y:S01]  /*0bd0*/  LDGSTS.E.BYPASS.LTC128B.128 [R38+0x3080], [R12.64+0x80], !P4 ;  /* 0x030800800c267fae */ /* 0x0003e2000e101d52 */
[----:B------:R-:W-:Y:S01]  /*0be0*/  LOP3.LUT R15, R2, 0xfffffff8, RZ, 0xc0, !PT ;  /* 0xfffffff8020f7812 */ /* 0x000fe200078ec0ff */
[----:B------:R-:W-:Y:S01]  /*0bf0*/  IMAD.WIDE.U32 R2, R17, c[0x0][0x210], R6 ;  /* 0x0000840011027a25 */ /* 0x000fe200078e0006 */
[----:B------:R-:W-:Y:S01]  /*0c00*/  LOP3.LUT P0, RZ, R19, 0x2, RZ, 0xc0, !PT ;  /* 0x0000000213ff7812 */ /* 0x000fe2000780c0ff */
[----:B------:R1:W-:Y:S01]  /*0c10*/  LDGSTS.E.BYPASS.LTC128B.128 [R38+0x5080], [R12.64+0x100], !P3 ;  /* 0x050801000c267fae */ /* 0x0003e2000d901d52 */
[----:B------:R-:W-:Y:S01]  /*0c20*/  ISETP.GE.AND P4, PT, R14, c[0x0][0x16c], PT ;  /* 0x00005b000e007a0c */ /* 0x000fe20003f86270 */
[----:B------:R-:W-:Y:S01]  /*0c30*/  IMAD.IADD R16, R5, 0x1, -R16 ;  /* 0x0000000105107824 */ /* 0x000fe200078e0a10 */
[----:B------:R-:W-:Y:S01]  /*0c40*/  IADD3 R3, R3, UR4, RZ ;  /* 0x0000000403037c10 */ /* 0x000fe2000fffe0ff */
[----:B------:R1:W-:Y:S01]  /*0c50*/  LDGSTS.E.BYPASS.LTC128B.128 [R38+0x7080], [R12.64+0x180], !P1 ;  /* 0x070801800c267fae */ /* 0x0003e2000c901d52 */
[----:B------:R-:W-:Y:S01]  /*0c60*/  ULDC.64 UR4, c[0x0][0x188] ;  /* 0x0000620000047ab9 */ /* 0x000fe20000000a00 */
[----:B------:R-:W-:Y:S01]  /*0c70*/  IMAD.IADD R21, R4, 0x1, -R15 ;  /* 0x0000000104157824 */ /* 0x000fe200078e0a0f */
[----:B------:R-:W-:Y:S01]  /*0c80*/  UIMAD UR4, UR10, UR4, URZ ;  /* 0x000000040a0472a4 */ /* 0x000fe2000f8e023f */
[----:B------:R-:W0:Y:S01]  /*0c90*/  LDGDEPBAR ;  /* 0x00000000000079af */ /* 0x000e220000000000 */
[----:B------:R-:W-:Y:S01]  /*0ca0*/  IADD3 R5, R11, UR7, RZ ;  /* 0x000000070b057c10 */ /* 0x000fe2000fffe0ff */
[----:B------:R-:W-:Y:S01]  /*0cb0*/  IMAD.MOV.U32 R4, RZ, RZ, R10 ;  /* 0x000000ffff047224 */ /* 0x000fe200078e000a */
[----:B------:R-:W-:Y:S01]  /*0cc0*/  UIMAD UR7, UR12, UR5, UR4 ;  /* 0x000000050c0772a4 */ /* 0x000fe2000f8e0204 */
[----:B------:R-:W-:-:S02]  /*0cd0*/  IMAD.U32 R6, RZ, RZ, UR12 ;  /* 0x0000000cff067e24 */ /* 0x000fc4000f8e00ff */
[----:B------:R-:W-:Y:S01]  /*0ce0*/  ULDC.64 UR4, c[0x0][0x218] ;  /* 0x0000860000047ab9 */ /* 0x000fe20000000a00 */
[----:B---3--:R-:W-:Y:S01]  /*0cf0*/  IMAD.U32 R8, RZ, RZ, UR12 ;  /* 0x0000000cff087e24 */ /* 0x008fe2000f8e00ff */
[----:B------:R-:W-:Y:S01]  /*0d00*/  LOP3.LUT R9, R0, 0x1c0, RZ, 0xc0, !PT ;  /* 0x000001c000097812 */ /* 0x000fe200078ec0ff */
[----:B------:R-:W-:Y:S01]  /*0d10*/  IMAD.WIDE.U32 R6, R6, c[0x0][0x188], R4 ;  /* 0x0000620006067a25 */ /* 0x000fe200078e0004 */
[----:B------:R-:W-:Y:S02]  /*0d20*/  UIMAD UR4, UR10, UR4, URZ ;  /* 0x000000040a0472a4 */ /* 0x000fe4000f8e023f */
[----:B------:R-:W-:Y:S01]  /*0d30*/  SHF.R.U32.HI R15, RZ, 0x3, R9 ;  /* 0x00000003ff0f7819 */ /* 0x000fe20000011609 */
[----:B------:R-:W-:Y:S01]  /*0d40*/  IMAD.WIDE.U32 R4, R8, c[0x0][0x218], R2 ;  /* 0x0000860008047a25 */ /* 0x000fe200078e0002 */
[----:B------:R-:W-:Y:S01]  /*0d50*/  LOP3.LUT R2, R9, 0x8, R30, 0xf8, !PT ;  /* 0x0000000809027812 */ /* 0x000fe200078ef81e */
[----:B------:R-:W-:Y:S01]  /*0d60*/  UIMAD UR4, UR12, UR5, UR4 ;  /* 0x000000050c0472a4 */ /* 0x000fe2000f8e0204 */
[----:B------:R-:W-:Y:S01]  /*0d70*/  IADD3 R3, R7, UR7, RZ ;  /* 0x0000000707037c10 */ /* 0x000fe2000fffe0ff */
[----:B------:R-:W-:Y:S01]  /*0d80*/  IMAD R0, R16, 0x800, R22 ;  /* 0x0000080010007824 */ /* 0x000fe200078e0216 */
[----:B------:R-:W-:-:S02]  /*0d90*/  LOP3.LUT R2, R2, R15, RZ, 0x3c, !PT ;  /* 0x0000000f02027212 */ /* 0x000fc400078e3cff */
[----:B------:R-:W-:Y:S02]  /*0da0*/  LEA R34, P3, R6, c[0x0][0x160], 0x1 ;  /* 0x0000580006227a11 */ /* 0x000fe400078608ff */
[----:B------:R-:W-:Y:S01]  /*0db0*/  LEA R40, P1, R4, c[0x0][0x1f0], 0x1 ;  /* 0x00007c0004287a11 */ /* 0x000fe200078208ff */
[----:B------:R-:W-:Y:S01]  /*0dc0*/  IMAD.IADD R2, R0, 0x1, R2 ;  /* 0x0000000100027824 */ /* 0x000fe200078e0202 */
[----:B------:R-:W-:-:S04]  /*0dd0*/  DEPBAR.LE SB0, 0x1 ;  /* 0x000080400000791a */ /* 0x000fc80000000000 */
[----:B------:R-:W-:Y:S01]  /*0de0*/  IADD3 R0, R5, UR4, RZ ;  /* 0x0000000405007c10 */ /* 0x000fe2000fffe0ff */
[----:B------:R-:W-:Y:S01]  /*0df0*/  IMAD.SHL.U32 R2, R2, 0x2, RZ ;  /* 0x0000000202027824 */ /* 0x000fe200078e00ff */
[----:B------:R-:W-:Y:S01]  /*0e00*/  BAR.SYNC.DEFER_BLOCKING 0x0 ;  /* 0x0000000000007b1d */ /* 0x000fe20000010000 */
[----:B------:R-:W-:Y:S01]  /*0e10*/  LEA.HI.X R35, R6, c[0x0][0x164], R3, 0x1, P3 ;  /* 0x0000590006237a11 */ /* 0x000fe200018f0c03 */
[----:B------:R-:W-:Y:S01]  /*0e20*/  IMAD.MOV.U32 R3, RZ, RZ, 0x40 ;  /* 0x00000040ff037424 */ /* 0x000fe200078e00ff */
[----:B------:R-:W-:Y:S02]  /*0e30*/  LEA.HI.X R41, R4, c[0x0][0x1f4], R0, 0x1, P1 ;  /* 0x00007d0004297a11 */ /* 0x000fe400008f0c00 */
[----:B------:R-:W-:Y:S01]  /*0e40*/  SEL R0, R37, 0xffffffe0, !P0 ;  /* 0xffffffe025007807 */ /* 0x000fe20004000000 */
[----:B------:R-:W-:Y:S01]  /*0e50*/  STL.64 [R1+0x88], R34 ;  /* 0x0000882201007387 */ /* 0x000fe20000100a00 */
[----:B------:R-:W-:Y:S02]  /*0e60*/  SEL R3, R3, 0xffffffc0, !P2 ;  /* 0xffffffc003037807 */ /* 0x000fe40005000000 */
[----:B------:R-:W-:Y:S01]  /*0e70*/  ISETP.GE.AND P1, PT, R42, c[0x0][0x168], PT ;  /* 0x00005a002a007a0c */ /* 0x000fe20003f26270 */
[C---:B------:R-:W-:Y:S01]  /*0e80*/  IMAD.IADD R6, R2.reuse, 0x1, R0 ;  /* 0x0000000102067824 */ /* 0x040fe200078e0200 */
[----:B------:R-:W-:Y:S01]  /*0e90*/  STL.64 [R1+0x80], R40 ;  /* 0x0000802801007387 */ /* 0x000fe20000100a00 */
[----:B------:R-:W-:Y:S01]  /*0ea0*/  IMAD.IADD R5, R2, 0x1, R3 ;  /* 0x0000000102057824 */ /* 0x000fe200078e0203 */
[----:B------:R-:W-:Y:S01]  /*0eb0*/  ISETP.GE.OR P3, PT, R14, c[0x0][0x16c], P1 ;  /* 0x00005b000e007a0c */ /* 0x000fe20000f66670 */
[----:B------:R-:W-:Y:S01]  /*0ec0*/  IMAD.IADD R4, R3, 0x1, R6 ;  /* 0x0000000103047824 */ /* 0x000fe200078e0206 */
[----:B------:R-:W-:Y:S01]  /*0ed0*/  ISETP.GE.OR P5, PT, R29, c[0x0][0x16c], P1 ;  /* 0x00005b001d007a0c */ /* 0x000fe20000fa6670 */
[----:B------:R-:W-:Y:S01]  /*0ee0*/  STL [R1+0x28], R2 ;  /* 0x0000280201007387 */ /* 0x000fe20000100800 */
[----:B------:R-:W-:-:S02]  /*0ef0*/  ISETP.GE.OR P2, PT, R28, c[0x0][0x16c], P1 ;  /* 0x00005b001c007a0c */ /* 0x000fc40000f46670 */
[----:B------:R-:W-:Y:S01]  /*0f00*/  LOP3.LUT R0, R18, 0xfffffff0, RZ, 0xc0, !PT ;  /* 0xfffffff012007812 */ /* 0x000fe200078ec0ff */
[----:B------:R-:W-:Y:S01]  /*0f10*/  STL [R1+0x2c], R6 ;  /* 0x00002c0601007387 */ /* 0x000fe20000100800 */
[----:B------:R-:W-:Y:S02]  /*0f20*/  ISETP.GE.OR P0, PT, R31, c[0x0][0x16c], P1 ;  /* 0x00005b001f007a0c */ /* 0x000fe40000f06670 */
[----:B------:R-:W-:Y:S01]  /*0f30*/  SEL R22, RZ, 0x4, P6 ;  /* 0x00000004ff167807 */ /* 0x000fe20003000000 */
[----:B------:R-:W2:Y:S01]  /*0f40*/  LDSM.16.M88.4 R164, [R2+0x8080] ;  /* 0x0080800002a4783b */ /* 0x000ea20000000200 */
[----:B------:R-:W-:-:S03]  /*0f50*/  IMAD.IADD R0, R148, 0x1, -R0 ;  /* 0x0000000194007824 */ /* 0x000fc600078e0a00 */
[----:B------:R-:W3:Y:S02]  /*0f60*/  LDSM.16.M88.4 R168, [R6+0x8080] ;  /* 0x0080800006a8783b */ /* 0x000ee40000000200 */
[----:B------:R-:W-:Y:S02]  /*0f70*/  SHF.R.S32.HI R8, RZ, 0x1f, R0 ;  /* 0x0000001fff087819 */ /* 0x000fe40000011400 */
[----:B------:R-:W4:Y:S02]  /*0f80*/  LDSM.16.M88.4 R172, [R5+0x8080] ;  /* 0x0080800005ac783b */ /* 0x000f240000000200 */
[----:B------:R-:W-:Y:S02]  /*0f90*/  LEA.HI R8, R8, R0, RZ, 0x3 ;  /* 0x0000000008087211 */ /* 0x000fe400078f18ff */
[----:B------:R-:W2:Y:S02]  /*0fa0*/  LDSM.16.M88.4 R176, [R4+0x8080] ;  /* 0x0080800004b0783b */ /* 0x000ea40000000200 */
[----:B-1----:R-:W-:-:S02]  /*0fb0*/  LOP3.LUT R13, R8, 0xfffffff8, RZ, 0xc0, !PT ;  /* 0xfffffff8080d7812 */ /* 0x002fc400078ec0ff */
[----:B------:R-:W1:Y:S03]  /*0fc0*/  LDSM.16.M88.4 R180, [R2+0xa080] ;  /* 0x00a0800002b4783b */ /* 0x000e660000000200 */
[----:B------:R-:W-:Y:S01]  /*0fd0*/  IMAD.IADD R0, R0, 0x1, -R13 ;  /* 0x0000000100007824 */ /* 0x000fe200078e0a0d */
[----:B------:R-:W1:Y:S04]  /*0fe0*/  LDSM.16.M88.4 R184, [R6+0xa080] ;  /* 0x00a0800006b8783b */ /* 0x000e680000000200 */
[----:B------:R-:W1:Y:S04]  /*0ff0*/  LDSM.16.M88.4 R188, [R5+0xa080] ;  /* 0x00a0800005bc783b */ /* 0x000e680000000200 */
[----:B------:R-:W1:Y:S04]  /*1000*/  LDSM.16.M88.4 R192, [R4+0xa080] ;  /* 0x00a0800004c0783b */ /* 0x000e680000000200 */
[----:B------:R-:W1:Y:S04]  /*1010*/  LDSM.16.M88.4 R196, [R2+0xc080] ;  /* 0x00c0800002c4783b */ /* 0x000e680000000200 */
[----:B------:R-:W1:Y:S04]  /*1020*/  LDSM.16.M88.4 R200, [R6+0xc080] ;  /* 0x00c0800006c8783b */ /* 0x000e680000000200 */
[----:B------:R-:W1:Y:S04]  /*1030*/  LDSM.16.M88.4 R204, [R5+0xc080] ;  /* 0x00c0800005cc783b */ /* 0x000e680000000200 */
[----:B------:R-:W1:Y:S04]  /*1040*/  LDSM.16.M88.4 R208, [R4+0xc080] ;  /* 0x00c0800004d0783b */ /* 0x000e680000000200 */
[----:B------:R-:W1:Y:S04]  /*1050*/  LDSM.16.M88.4 R212, [R2+0xe080] ;  /* 0x00e0800002d4783b */ /* 0x000e680000000200 */
[----:B------:R5:W1:Y:S04]  /*1060*/  LDSM.16.M88.4 R216, [R6+0xe080] ;  /* 0x00e0800006d8783b */ /* 0x000a680000000200 */
[----:B------:R-:W1:Y:S04]  /*1070*/  LDSM.16.M88.4 R220, [R5+0xe080] ;  /* 0x00e0800005dc783b */ /* 0x000e680000000200 */
[----:B------:R-:W1:Y:S04]  /*1080*/  LDSM.16.M88.4 R224, [R4+0xe080] ;  /* 0x00e0800004e0783b */ /* 0x000e680000000200 */
[----:B------:R-:W-:Y:S06]  /*1090*/  BAR.SYNC.DEFER_BLOCKING 0x0 ;  /* 0x0000000000007b1d */ /* 0x000fec0000010000 */
[----:B------:R2:W-:Y:S04]  /*10a0*/  STL [R1+0x34], R5 ;  /* 0x0000340501007387 */ /* 0x0005e80000100800 */
[----:B------:R3:W-:Y:S01]  /*10b0*/  STL [R1+0x30], R4 ;  /* 0x0000300401007387 */ /* 0x0007e20000100800 */
[----:B-----5:R-:W-:-:S05]  /*10c0*/  IMAD.SHL.U32 R6, R21, 0x40, RZ ;  /* 0x0000004015067824 */ /* 0x020fca00078e00ff */
[----:B------:R-:W-:-:S04]  /*10d0*/  LOP3.LUT R6, R6, 0x1c0, RZ, 0xc0, !PT ;  /* 0x000001c006067812 */ /* 0x000fc800078ec0ff */
[----:B------:R-:W-:Y:S01]  /*10e0*/  SHF.R.U32.HI R17, RZ, 0x3, R6 ;  /* 0x00000003ff117819 */ /* 0x000fe20000011606 */
[----:B------:R-:W-:Y:S01]  /*10f0*/  @!PT LDS RZ, [RZ] ;  /* 0x00000000fffff984 */ /* 0x000fe20000000800 */
[----:B------:R-:W-:Y:S01]  /*1100*/  @!PT LDS RZ, [RZ] ;  /* 0x00000000fffff984 */ /* 0x000fe20000000800 */
[----:B------:R-:W-:Y:S01]  /*1110*/  @!PT LDS RZ, [RZ] ;  /* 0x00000000fffff984 */ /* 0x000fe20000000800 */
[----:B------:R5:W-:Y:S01]  /*1120*/  LDGSTS.E.BYPASS.LTC128B.128 [R38+0x8080], [R34.64], !P3 ;  /* 0x0808000022267fae */ /* 0x000be2000d901d52 */
[----:B------:R-:W-:-:S03]  /*1130*/  ISETP.GE.AND P3, PT, R14, c[0x0][0x1fc], PT ;  /* 0x00007f000e007a0c */ /* 0x000fc60003f66270 */
[----:B------:R5:W-:Y:S01]  /*1140*/  LDGSTS.E.BYPASS.LTC128B.128 [R38+0x9080], [R34.64+0x80], !P5 ;  /* 0x0908008022267fae */ /* 0x000be2000e901d52 */
[----:B------:R-:W-:Y:S01]  /*1150*/  ISETP.GE.OR P5, PT, R14, c[0x0][0x1fc], P1 ;  /* 0x00007f000e007a0c */ /* 0x000fe20000fa6670 */
[----:B------:R-:W-:Y:S02]  /*1160*/  IMAD.SHL.U32 R14, R16, 0x20, RZ ;  /* 0x00000020100e7824 */ /* 0x000fe400078e00ff */
[----:B------:R5:W-:Y:S01]  /*1170*/  LDGSTS.E.BYPASS.LTC128B.128 [R38+0xa080], [R34.64+0x100], !P2 ;  /* 0x0a08010022267fae */ /* 0x000be2000d101d52 */
[----:B------:R-:W-:Y:S01]  /*1180*/  ISETP.GE.AND P2, PT, R29, c[0x0][0x16c], PT ;  /* 0x00005b001d007a0c */ /* 0x000fe20003f46270 */
[----:B--2---:R-:W-:Y:S01]  /*1190*/  IMAD.SHL.U32 R5, R23, 0x8, RZ ;  /* 0x0000000817057824 */ /* 0x004fe200078e00ff */
[----:B---3--:R-:W-:Y:S01]  /*11a0*/  LEA.HI R4, R33, R148, RZ, 0x5 ;  /* 0x0000009421047211 */ /* 0x008fe200078f28ff */
[----:B------:R5:W-:Y:S01]  /*11b0*/  LDGSTS.E.BYPASS.LTC128B.128 [R38+0xb080], [R34.64+0x180], !P0 ;  /* 0x0b08018022267fae */ /* 0x000be2000c101d52 */
[----:B------:R-:W-:Y:S02]  /*11c0*/  SEL R19, RZ, 0xffffffff, P2 ;  /* 0xffffffffff137807 */ /* 0x000fe40001000000 */
[----:B------:R-:W-:-:S02]  /*11d0*/  SHF.R.S32.HI R2, RZ, 0x5, R4 ;  /* 0x00000005ff027819 */ /* 0x000fc40000011404 */
[----:B------:R-:W-:Y:S01]  /*11e0*/  ISETP.GE.AND P2, PT, R31, c[0x0][0x16c], PT ;  /* 0x00005b001f007a0c */ /* 0x000fe20003f46270 */
[----:B------:R-:W-:Y:S01]  /*11f0*/  IMAD.SHL.U32 R13, R19, 0x2, RZ ;  /* 0x00000002130d7824 */ /* 0x000fe200078e00ff */
[----:B------:R-:W-:Y:S02]  /*1200*/  LEA.HI R7, R4, R2, RZ, 0x1 ;  /* 0x0000000204077211 */ /* 0x000fe400078f08ff */
[----:B------:R-:W-:Y:S02]  /*1210*/  SEL R24, RZ, 0x8, P2 ;  /* 0x00000008ff187807 */ /* 0x000fe40001000000 */
[----:B------:R-:W-:Y:S02]  /*1220*/  LOP3.LUT R7, R7, 0xfffffffe, RZ, 0xc0, !PT ;  /* 0xfffffffe07077812 */ /* 0x000fe400078ec0ff */
[----:B------:R-:W-:Y:S02]  /*1230*/  LEA R10, P2, R25, c[0x0][0x280], 0x2 ;  /* 0x0000a000190a7a11 */ /* 0x000fe400078410ff */
[----:B------:R-:W-:Y:S01]  /*1240*/  ISETP.GE.AND P0, PT, R29, c[0x0][0x1fc], PT ;  /* 0x00007f001d007a0c */ /* 0x000fe20003f06270 */
[----:B------:R-:W-:Y:S01]  /*1250*/  IMAD.IADD R7, R2, 0x1, -R7 ;  /* 0x0000000102077824 */ /* 0x000fe200078e0a07 */
[----:B------:R-:W-:-:S02]  /*1260*/  LEA.HI.X R11, R25, c[0x0][0x284], R32, 0x2, P2 ;  /* 0x0000a100190b7a11 */ /* 0x000fc400010f1420 */
[----:B------:R-:W-:Y:S01]  /*1270*/  ISETP.GT.AND P2, PT, R148, 0x7, PT ;  /* 0x000000079400780c */ /* 0x000fe20003f44270 */
[----:B------:R-:W-:Y:S01]  /*1280*/  IMAD.SHL.U32 R12, R7, 0x10, RZ ;  /* 0x00000010070c7824 */ /* 0x000fe200078e00ff */
[----:B------:R-:W-:Y:S01]  /*1290*/  LOP3.LUT R5, R5, 0x18, RZ, 0xc0, !PT ;  /* 0x0000001805057812 */ /* 0x000fe200078ec0ff */
[----:B------:R-:W-:Y:S01]  /*12a0*/  IMAD.SHL.U32 R7, R7, 0x400, RZ ;  /* 0x0000040007077824 */ /* 0x000fe200078e00ff */
[----:B------:R-:W-:Y:S02]  /*12b0*/  SEL R18, RZ, 0xffffffff, P0 ;  /* 0xffffffffff127807 */ /* 0x000fe40000000000 */
[----:B------:R-:W-:Y:S02]  /*12c0*/  LOP3.LUT R9, R9, 0x10, R12, 0xf8, !PT ;  /* 0x0000001009097812 */ /* 0x000fe400078ef80c */
[----:B------:R-:W-:Y:S02]  /*12d0*/  LOP3.LUT R14, R5, 0x20, R14, 0xf8, !PT ;  /* 0x00000020050e7812 */ /* 0x000fe400078ef80e */
[----:B------:R-:W-:-:S02]  /*12e0*/  LOP3.LUT R9, R9, 0x8, R30, 0xf8, !PT ;  /* 0x0000000809097812 */ /* 0x000fc400078ef81e */
[----:B------:R-:W-:Y:S01]  /*12f0*/  LOP3.LUT R17, R17, R6, R5, 0x1e, !PT ;  /* 0x0000000611117212 */ /* 0x000fe200078e1e05 */
[----:B------:R-:W-:Y:S01]  /*1300*/  @!P2 IMAD.SHL.U32 R5, R148, 0x10, RZ ;  /* 0x000000109405a824 */ /* 0x000fe200078e00ff */
[----:B-----5:R-:W-:Y:S02]  /*1310*/  SEL R35, RZ, 0x1, P3 ;  /* 0x00000001ff237807 */ /* 0x020fe40001800000 */
[----:B------:R-:W-:Y:S01]  /*1320*/  LOP3.LUT R15, R9, R15, RZ, 0x3c, !PT ;  /* 0x0000000f090f7212 */ /* 0x000fe200078e3cff */
[----:B------:R-:W-:Y:S01]  /*1330*/  IMAD.SHL.U32 R9, R18, 0x2, RZ ;  /* 0x0000000212097824 */ /* 0x000fe200078e00ff */
[----:B------:R-:W-:Y:S01]  /*1340*/  SEL R34, RZ, 0x1, P4 ;  /* 0x00000001ff227807 */ /* 0x000fe20002000000 */
[----:B------:R2:W-:Y:S01]  /*1350*/  @!P2 LDGSTS.E.BYPASS.LTC128B.128 [R5+0x14080], [R26.64] ;  /* 0x140800001a05afae */ /* 0x0005e2000b901d52 */
[----:B------:R-:W-:Y:S02]  /*1360*/  ISETP.GE.AND P3, PT, R28, c[0x0][0x16c], PT ;  /* 0x00005b001c007a0c */ /* 0x000fe40003f66270 */
[----:B------:R-:W-:Y:S01]  /*1370*/  ISETP.GE.AND P0, PT, R31, c[0x0][0x1fc], PT ;  /* 0x00007f001f007a0c */ /* 0x000fe20003f06270 */
[----:B------:R-:W0:Y:S01]  /*1380*/  LDGDEPBAR ;  /* 0x00000000000079af */ /* 0x000e220000000000 */
[----:B------:R-:W-:-:S02]  /*1390*/  ISETP.GE.OR P4, PT, R29, c[0x0][0x1fc], P1 ;  /* 0x00007f001d007a0c */ /* 0x000fc40000f86670 */
[----:B------:R-:W-:Y:S01]  /*13a0*/  SEL R29, RZ, 0x4, P3 ;  /* 0x00000004ff1d7807 */ /* 0x000fe20001800000 */
[----:B------:R3:W-:Y:S01]  /*13b0*/  LDGSTS.E.BYPASS.LTC128B.128 [R38+0x10080], [R40.64], !P5 ;  /* 0x1008000028267fae */ /* 0x0007e2000e901d52 */
[----:B------:R-:W-:Y:S02]  /*13c0*/  LOP3.LUT R13, R13, 0x2, R34, 0xe2, !PT ;  /* 0x000000020d0d7812 */ /* 0x000fe400078ee222 */
[----:B------:R-:W-:Y:S02]  /*13d0*/  LOP3.LUT R9, R9, 0x2, R35, 0xe2, !PT ;  /* 0x0000000209097812 */ /* 0x000fe400078ee223 */
[----:B------:R-:W-:Y:S02]  /*13e0*/  LOP3.LUT P5, RZ, R0, 0x2, RZ, 0xc0, !PT ;  /* 0x0000000200ff7812 */ /* 0x000fe400078ac0ff */
[----:B------:R-:W-:Y:S02]  /*13f0*/  LOP3.LUT R13, R24, R13, R29, 0xfe, !PT ;  /* 0x0000000d180d7212 */ /* 0x000fe400078efe1d */
[----:B------:R-:W-:Y:S01]  /*1400*/  ISETP.GE.OR P3, PT, R28, c[0x0][0x1fc], P1 ;  /* 0x00007f001c007a0c */ /* 0x000fe20000f66670 */
[----:B------:R3:W-:Y:S01]  /*1410*/  LDGSTS.E.BYPASS.LTC128B.128 [R38+0x11080], [R40.64+0x80], !P4 ;  /* 0x1108008028267fae */ /* 0x0007e2000e101d52 */
[----:B------:R-:W-:-:S02]  /*1420*/  ISETP.GE.OR P1, PT, R31, c[0x0][0x1fc], P1 ;  /* 0x00007f001f007a0c */ /* 0x000fc40000f26670 */
[----:B------:R-:W-:Y:S01]  /*1430*/  LOP3.LUT R6, R20, 0x7ffffffc, RZ, 0xc0, !PT ;  /* 0x7ffffffc14067812 */ /* 0x000fe200078ec0ff */
[----:B------:R5:W-:Y:S01]  /*1440*/  STL [R1+0x64], R13 ;  /* 0x0000640d01007387 */ /* 0x000be20000100800 */
[----:B------:R-:W-:-:S03]  /*1450*/  LOP3.LUT R18, R21, 0x4, RZ, 0xc0, !PT ;  /* 0x0000000415127812 */ /* 0x000fc600078ec0ff */
[----:B------:R-:W-:Y:S01]  /*1460*/  IMAD.IADD R6, R148, 0x1, -R6 ;  /* 0x0000000194067824 */ /* 0x000fe200078e0a06 */
[----:B--2---:R-:W-:Y:S02]  /*1470*/  SEL R5, RZ, 0x8, P0 ;  /* 0x00000008ff057807 */ /* 0x004fe40000000000 */
[C---:B------:R-:W-:Y:S01]  /*1480*/  LOP3.LUT P0, RZ, R0.reuse, 0x4, RZ, 0xc0, !PT ;  /* 0x0000000400ff7812 */ /* 0x040fe2000780c0ff */
[----:B------:R-:W-:Y:S01]  /*1490*/  IMAD.SHL.U32 R0, R0, 0x40, RZ ;  /* 0x0000004000007824 */ /* 0x000fe200078e00ff */
[----:B------:R-:W-:Y:S01]  /*14a0*/  LOP3.LUT R5, R5, R9, R22, 0xfe, !PT ;  /* 0x0000000905057212 */ /* 0x000fe200078efe16 */
[----:B------:R-:W-:Y:S01]  /*14b0*/  IMAD.SHL.U32 R9, R2, 0x8, RZ ;  /* 0x0000000802097824 */ /* 0x000fe200078e00ff */
[----:B------:R3:W-:Y:S01]  /*14c0*/  LDGSTS.E.BYPASS.LTC128B.128 [R38+0x12080], [R40.64+0x100], !P3 ;  /* 0x1208010028267fae */ /* 0x0007e2000d901d52 */
[----:B------:R-:W-:Y:S01]  /*14d0*/  IMAD R6, R6, 0x2, R7 ;  /* 0x0000000206067824 */ /* 0x000fe200078e0207 */
[----:B------:R-:W-:Y:S02]  /*14e0*/  LOP3.LUT R0, R0, 0x1c0, RZ, 0xc0, !PT ;  /* 0x000001c000007812 */ /* 0x000fe400078ec0ff */
[----:B------:R2:W-:Y:S01]  /*14f0*/  STL [R1+0x60], R5 ;  /* 0x0000600501007387 */ /* 0x0005e20000100800 */
[----:B------:R-:W-:Y:S01]  /*1500*/  IMAD.IADD R17, R6, 0x1, R17 ;  /* 0x0000000106117824 */ /* 0x000fe200078e0211 */
[--C-:B------:R-:W-:Y:S01]  /*1510*/  SHF.R.U32.HI R2, RZ, 0x3, R0.reuse ;  /* 0x00000003ff027819 */ /* 0x100fe20000011600 */
[----:B------:R-:W-:Y:S01]  /*1520*/  IMAD.SHL.U32 R6, R8, 0x40, RZ ;  /* 0x0000004008067824 */ /* 0x000fe200078e00ff */
[----:B------:R3:W-:Y:S01]  /*1530*/  LDGSTS.E.BYPASS.LTC128B.128 [R38+0x13080], [R40.64+0x180], !P1 ;  /* 0x1308018028267fae */ /* 0x0007e2000c901d52 */
[----:B------:R-:W-:Y:S01]  /*1540*/  IMAD.SHL.U32 R17, R17, 0x2, RZ ;  /* 0x0000000211117824 */ /* 0x000fe200078e00ff */
[----:B------:R-:W-:-:S02]  /*1550*/  LOP3.LUT R14, R2, R14, R0, 0x1e, !PT ;  /* 0x0000000e020e7212 */ /* 0x000fc400078e1e00 */
[----:B------:R3:W-:Y:S01]  /*1560*/  STL [R1+0x9c], R18 ;  /* 0x00009c1201007387 */ /* 0x0007e20000100800 */
[----:B------:R-:W-:Y:S02]  /*1570*/  LOP3.LUT R6, R6, 0xfffffe00, RZ, 0xc0, !PT ;  /* 0xfffffe0006067812 */ /* 0x000fe400078ec0ff */
[----:B-----5:R-:W-:Y:S02]  /*1580*/  LOP3.LUT R13, R0, 0x38, R9, 0xf8, !PT ;  /* 0x00000038000d7812 */ /* 0x020fe400078ef809 */
[----:B------:R-:W-:Y:S01]  /*1590*/  LOP3.LUT R9, R4, 0xffffffe0, RZ, 0xc0, !PT ;  /* 0xffffffe004097812 */ /* 0x000fe200078ec0ff */
[----:B------:R-:W-:Y:S01]  /*15a0*/  IMAD R4, R16, 0x200, R15 ;  /* 0x0000020010047824 */ /* 0x000fe200078e020f */
[----:B------:R-:W-:Y:S02]  /*15b0*/  ISETP.LT.AND P1, PT, RZ, c[0x0][0x168], PT ;  /* 0x00005a00ff007a0c */ /* 0x000fe40003f21270 */
[----:B------:R-:W-:Y:S01]  /*15c0*/  LOP3.LUT R8, R13, R2, RZ, 0x3c, !PT ;  /* 0x000000020d087212 */ /* 0x000fe200078e3cff */
[----:B------:R-:W-:Y:S01]  /*15d0*/  IMAD.IADD R9, R148, 0x1, -R9 ;  /* 0x0000000194097824 */ /* 0x000fe200078e0a09 */
[----:B------:R-:W-:Y:S01]  /*15e0*/  IADD3 R13, R17, 0x14180, RZ ;  /* 0x00014180110d7810 */ /* 0x000fe20007ffe0ff */
[----:B--2---:R-:W-:-:S02]  /*15f0*/  IMAD.SHL.U32 R5, R16, 0x8, RZ ;  /* 0x0000000810057824 */ /* 0x004fc400078e00ff */
[----:B------:R-:W-:-:S03]  /*1600*/  IMAD R16, R16, 0x1000, R6 ;  /* 0x0000100010107824 */ /* 0x000fc600078e0206 */
[----:B------:R-:W-:Y:S01]  /*1610*/  LOP3.LUT R5, R0, 0x8, R5, 0xf8, !PT ;  /* 0x0000000800057812 */ /* 0x000fe200078ef805 */
[----:B------:R-:W-:-:S03]  /*1620*/  @!P2 IMAD.SHL.U32 R0, R148, 0x10, RZ ;  /* 0x000000109400a824 */ /* 0x000fc600078e00ff */
[----:B------:R-:W-:Y:S02]  /*1630*/  LOP3.LUT R5, R5, R2, RZ, 0x3c, !PT ;  /* 0x0000000205057212 */ /* 0x000fe400078e3cff */
[----:B------:R2:W-:Y:S02]  /*1640*/  @!P2 LDGSTS.E.BYPASS.LTC128B.128 [R0+0x14100], [R10.64] ;  /* 0x141000000a00afae */ /* 0x0005e4000b901d52 */
[-C--:B------:R-:W-:Y:S02]  /*1650*/  IADD3 R2, R5, R6.reuse, R7 ;  /* 0x0000000605027210 */ /* 0x080fe40007ffe007 */
[----:B------:R-:W0:Y:S01]  /*1660*/  LDGDEPBAR ;  /* 0x00000000000079af */ /* 0x000e220000000000 */
[----:B------:R-:W-:Y:S02]  /*1670*/  SEL R7, R37, 0xffffffe0, !P0 ;  /* 0xffffffe025077807 */ /* 0x000fe40004000000 */
[----:B--2---:R-:W-:Y:S02]  /*1680*/  SHF.R.S32.HI R10, RZ, 0x1f, R9 ;  /* 0x0000001fff0a7819 */ /* 0x004fe40000011409 */
[----:B------:R-:W-:-:S02]  /*1690*/  LOP3.LUT R0, R14, R6, RZ, 0xfc, !PT ;  /* 0x000000060e007212 */ /* 0x000fc400078efcff */
[----:B------:R-:W-:Y:S02]  /*16a0*/  LEA.HI R10, R10, R9, RZ, 0x2 ;  /* 0x000000090a0a7211 */ /* 0x000fe400078f10ff */
[----:B------:R-:W-:Y:S01]  /*16b0*/  LOP3.LUT R6, R5, R6, RZ, 0xfc, !PT ;  /* 0x0000000605067212 */ /* 0x000fe200078efcff */
[----:B------:R-:W-:Y:S01]  /*16c0*/  IMAD.IADD R5, R16, 0x1, R8 ;  /* 0x0000000110057824 */ /* 0x000fe200078e0208 */
[----:B------:R-:W-:Y:S01]  /*16d0*/  LEA.HI R11, R10, R12, RZ, 0x1e ;  /* 0x0000000c0a0b7211 */ /* 0x000fe200078ff0ff */
[----:B------:R-:W-:-:S04]  /*16e0*/  IMAD.MOV.U32 R8, RZ, RZ, 0x10 ;  /* 0x00000010ff087424 */ /* 0x000fc800078e00ff */
[----:B------:R3:W-:Y:S01]  /*16f0*/  STL [R1+0x6c], R11 ;  /* 0x00006c0b01007387 */ /* 0x0007e20000100800 */
[----:B------:R-:W-:-:S03]  /*1700*/  SEL R8, R8, 0xfffffff0, !P5 ;  /* 0xfffffff008087807 */ /* 0x000fc60006800000 */
[----:B------:R3:W-:Y:S01]  /*1710*/  STL [R1+0x54], R17 ;  /* 0x0000541101007387 */ /* 0x0007e20000100800 */
[----:B------:R-:W-:Y:S05]  /*1720*/  @P1 BRA `(.L_x_0) ;  /* 0x0000041000001947 */ /* 0x000fea0003800000 */
[----:B-1--4-:R-:W-:Y:S01]  /*1730*/  CS2R R142, SRZ ;  /* 0x00000000008e7805 */ /* 0x012fe2000001ff00 */
[----:B------:R-:W-:Y:S01]  /*1740*/  CS2R R140, SRZ ;  /* 0x00000000008c7805 */ /* 0x000fe2000001ff00 */
        /* <DEDUP_REMOVED lines=51> */
[----:B---3--:R-:W-:Y:S01]  /*1a80*/  CS2R R40, SRZ ;  /* 0x0000000000287805 */ /* 0x008fe2000001ff00 */
        /* <DEDUP_REMOVED lines=10> */
[----:B------:R-:W-:Y:S05]  /*1b30*/  BRA `(.L_x_1) ;  /* 0x0000274000007947 */ /* 0x000fea0003800000 */
.L_x_0:
[----:B-1-34-:R-:W-:Y:S01]  /*1b40*/  SHF.R.S32.HI R11, RZ, 0x1f, R23 ;  /* 0x0000001fff0b7819 */ /* 0x01afe20000011417 */
[----:B------:R-:W-:Y:S01]  /*1b50*/  ULDC.64 UR4, c[0x0][0x238] ;  /* 0x00008e0000047ab9 */ /* 0x000fe20000000a00 */
[----:B------:R-:W-:Y:S01]  /*1b60*/  ISETP.NE.AND P0, PT, R18, RZ, PT ;  /* 0x000000ff1200720c */ /* 0x000fe20003f05270 */
[----:B------:R-:W-:Y:S01]  /*1b70*/  UIMAD UR4, UR9, UR4, URZ ;  /* 0x00000004090472a4 */ /* 0x000fe2000f8e023f */
[----:B------:R-:W-:Y:S01]  /*1b80*/  LEA.HI R11, R11, R23, RZ, 0x2 ;  /* 0x000000170b0b7211 */ /* 0x000fe200078f10ff */
[----:B------:R-:W-:Y:S01]  /*1b90*/  IMAD.SHL.U32 R2, R2, 0x2, RZ ;  /* 0x0000000202027824 */ /* 0x000fe200078e00ff */
[----:B------:R-:W-:Y:S01]  /*1ba0*/  SHF.R.S32.HI R149, RZ, 0x1f, R148 ;  /* 0x0000001fff957819 */ /* 0x000fe20000011494 */
[----:B------:R-:W-:Y:S01]  /*1bb0*/  UIMAD UR4, UR11, UR5, UR4 ;  /* 0x000000050b0472a4 */ /* 0x000fe2000f8e0204 */
[----:B------:R-:W-:Y:S01]  /*1bc0*/  LOP3.LUT R11, R11, 0xfffffffc, RZ, 0xc0, !PT ;  /* 0xfffffffc0b0b7812 */ /* 0x000fe200078ec0ff */
[----:B------:R-:W-:Y:S01]  /*1bd0*/  UMOV UR7, 0x1f ;  /* 0x0000001f00077882 */ /* 0x000fe20000000000 */
[----:B------:R-:W-:Y:S01]  /*1be0*/  LOP3.LUT R12, R10, 0xfffffffc, RZ, 0xc0, !PT ;  /* 0xfffffffc0a0c7812 */ /* 0x000fe200078ec0ff */
[----:B------:R-:W-:Y:S01]  /*1bf0*/  STL [R1+0x74], R149 ;  /* 0x0000749501007387 */ /* 0x000fe20000100800 */
[----:B------:R-:W-:Y:S01]  /*1c00*/  IADD3 R14, R17, 0x141c0, RZ ;  /* 0x000141c0110e7810 */ /* 0x000fe20007ffe0ff */
[----:B------:R-:W-:Y:S01]  /*1c10*/  IMAD.IADD R23, R23, 0x1, -R11 ;  /* 0x0000000117177824 */ /* 0x000fe200078e0a0b */
[----:B------:R-:W-:Y:S01]  /*1c20*/  LEA R5, R5, 0x80, 0x1 ;  /* 0x0000008005057811 */ /* 0x000fe200078e08ff */
[----:B------:R-:W-:Y:S01]  /*1c30*/  IMAD.U32 R11, RZ, RZ, UR11 ;  /* 0x0000000bff0b7e24 */ /* 0x000fe2000f8e00ff */
[----:B------:R-:W-:Y:S01]  /*1c40*/  @P0 IADD3 R14, R13, -0x40, RZ ;  /* 0xffffffc00d0e0810 */ /* 0x000fe20007ffe0ff */
[----:B------:R-:W-:Y:S01]  /*1c50*/  IMAD.IADD R12, R9, 0x1, -R12 ;  /* 0x00000001090c7824 */ /* 0x000fe200078e0a0c */
[----:B------:R-:W-:Y:S01]  /*1c60*/  LEA R6, R6, 0x15180, 0x1 ;  /* 0x0001518006067811 */ /* 0x000fe200078e08ff */
[----:B------:R-:W-:Y:S01]  /*1c70*/  IMAD.WIDE.U32 R10, R11, c[0x0][0x238], R148 ;  /* 0x00008e000b0a7a25 */ /* 0x000fe200078e0094 */
[----:B------:R-:W-:Y:S01]  /*1c80*/  CS2R R146, SRZ ;  /* 0x0000000000927805 */ /* 0x000fe2000001ff00 */
[----:B------:R1:W-:Y:S01]  /*1c90*/  STL [R1+0x68], R14 ;  /* 0x0000680e01007387 */ /* 0x0003e20000100800 */
[----:B------:R-:W-:Y:S01]  /*1ca0*/  CS2R R144, SRZ ;  /* 0x0000000000907805 */ /* 0x000fe2000001ff00 */
[----:B------:R-:W-:Y:S01]  /*1cb0*/  IMAD.U32 R9, RZ, RZ, UR12 ;  /* 0x0000000cff097e24 */ /* 0x000fe2000f8e00ff */
[----:B------:R-:W-:Y:S01]  /*1cc0*/  IADD3 R11, R11, UR4, RZ ;  /* 0x000000040b0b7c10 */ /* 0x000fe2000fffe0ff */
[----:B------:R-:W-:Y:S01]  /*1cd0*/  ULDC.64 UR4, c[0x0][0x240] ;  /* 0x0000900000047ab9 */ /* 0x000fe20000000a00 */
[----:B------:R-:W-:Y:S01]  /*1ce0*/  IMAD R23, R23, -0x8, R36 ;  /* 0xfffffff817177824 */ /* 0x000fe200078e0224 */
[----:B------:R-:W-:Y:S01]  /*1cf0*/  UIMAD UR4, UR10, UR4, URZ ;  /* 0x000000040a0472a4 */ /* 0x000fe2000f8e023f */
[----:B------:R-:W-:Y:S01]  /*1d00*/  IMAD.SHL.U32 R0, R0, 0x2, RZ ;  /* 0x0000000200007824 */ /* 0x000fe200078e00ff */
[----:B------:R-:W-:Y:S01]  /*1d10*/  CS2R R142, SRZ ;  /* 0x00000000008e7805 */ /* 0x000fe2000001ff00 */
[----:B------:R-:W-:Y:S01]  /*1d20*/  IMAD R12, R12, -0x2, R23 ;  /* 0xfffffffe0c0c7824 */ /* 0x000fe200078e0217 */
[----:B------:R-:W-:Y:S01]  /*1d30*/  UIMAD UR5, UR12, UR5, UR4 ;  /* 0x000000050c0572a4 */ /* 0x000fe2000f8e0204 */
[----:B------:R-:W-:Y:S01]  /*1d40*/  CS2R R140, SRZ ;  /* 0x00000000008c7805 */ /* 0x000fe2000001ff00 */
[----:B------:R-:W-:Y:S01]  /*1d50*/  CS2R R138, SRZ ;  /* 0x00000000008a7805 */ /* 0x000fe2000001ff00 */
[----:B------:R-:W-:Y:S01]  /*1d60*/  ULDC UR4, c[0x0][0x168] ;  /* 0x00005a0000047ab9 */ /* 0x000fe20000000800 */
[----:B------:R-:W-:Y:S01]  /*1d70*/  CS2R R136, SRZ ;  /* 0x0000000000887805 */ /* 0x000fe2000001ff00 */
[----:B------:R-:W-:Y:S01]  /*1d80*/  UIADD3 UR7, UR7, UR4, URZ ;  /* 0x0000000407077290 */ /* 0x000fe2000fffe03f */
[----:B------:R-:W-:Y:S01]  /*1d90*/  CS2R R134, SRZ ;  /* 0x0000000000867805 */ /* 0x000fe2000001ff00 */
[----:B------:R-:W-:Y:S01]  /*1da0*/  CS2R R132, SRZ ;  /* 0x0000000000847805 */ /* 0x000fe2000001ff00 */
[----:B------:R-:W-:Y:S01]  /*1db0*/  CS2R R130, SRZ ;  /* 0x0000000000827805 */ /* 0x000fe2000001ff00 */
[----:B------:R-:W-:Y:S01]  /*1dc0*/  USHF.R.S32.HI UR4, URZ, 0x1f, UR7 ;  /* 0x0000001f3f047899 */ /* 0x000fe20008011407 */
[----:B------:R-:W-:Y:S01]  /*1dd0*/  CS2R R128, SRZ ;  /* 0x0000000000807805 */ /* 0x000fe2000001ff00 */
[----:B------:R-:W-:Y:S01]  /*1de0*/  CS2R R126, SRZ ;  /* 0x00000000007e7805 */ /* 0x000fe2000001ff00 */
[----:B------:R-:W-:Y:S01]  /*1df0*/  CS2R R124, SRZ ;  /* 0x00000000007c7805 */ /* 0x000fe2000001ff00 */
[----:B------:R-:W-:Y:S01]  /*1e00*/  ULEA.HI UR4, UR4, UR7, URZ, 0x5 ;  /* 0x0000000704047291 */ /* 0x000fe2000f8f283f */
[----:B------:R-:W-:Y:S01]  /*1e10*/  CS2R R122, SRZ ;  /* 0x00000000007a7805 */ /* 0x000fe2000001ff00 */
[----:B-1----:R-:W-:Y:S01]  /*1e20*/  IMAD.WIDE.U32 R14, R9, c[0x0][0x240], R10 ;  /* 0x00009000090e7a25 */ /* 0x002fe200078e000a */
[----:B------:R-:W-:Y:S01]  /*1e30*/  CS2R R120, SRZ ;  /* 0x0000000000787805 */ /* 0x000fe2000001ff00 */
[----:B------:R-:W-:Y:S01]  /*1e40*/  CS2R R118, SRZ ;  /* 0x0000000000767805 */ /* 0x000fe2000001ff00 */
[----:B------:R-:W-:Y:S01]  /*1e50*/  CS2R R116, SRZ ;  /* 0x0000000000747805 */ /* 0x000fe2000001ff00 */
[----:B------:R-:W-:Y:S01]  /*1e60*/  CS2R R114, SRZ ;  /* 0x0000000000727805 */ /* 0x000fe2000001ff00 */
[----:B------:R-:W-:Y:S01]  /*1e70*/  STL.64 [R1+0x90], R14 ;  /* 0x0000900e01007387 */ /* 0x000fe20000100a00 */
[----:B------:R-:W-:Y:S01]  /*1e80*/  CS2R R112, SRZ ;  /* 0x0000000000707805 */ /* 0x000fe2000001ff00 */
[----:B------:R-:W-:Y:S01]  /*1e90*/  CS2R R110, SRZ ;  /* 0x00000000006e7805 */ /* 0x000fe2000001ff00 */
[----:B------:R-:W-:Y:S01]  /*1ea0*/  CS2R R108, SRZ ;  /* 0x00000000006c7805 */ /* 0x000fe2000001ff00 */
[----:B------:R1:W-:Y:S01]  /*1eb0*/  STL [R1+0x24], R5 ;  /* 0x0000240501007387 */ /* 0x0003e20000100800 */
[----:B------:R-:W-:Y:S01]  /*1ec0*/  CS2R R106, SRZ ;  /* 0x00000000006a7805 */ /* 0x000fe2000001ff00 */
[----:B------:R-:W-:Y:S01]  /*1ed0*/  CS2R R104, SRZ ;  /* 0x0000000000687805 */ /* 0x000fe2000001ff00 */
[----:B------:R-:W-:Y:S01]  /*1ee0*/  CS2R R102, SRZ ;  /* 0x0000000000667805 */ /* 0x000fe2000001ff00 */
[----:B------:R-:W-:Y:S01]  /*1ef0*/  STL [R1+0x40], R6 ;  /* 0x0000400601007387 */ /* 0x000fe20000100800 */
        /* <DEDUP_REMOVED lines=20> */
[C---:B-1----:R-:W-:Y:S01]  /*2040*/  IMAD R5, R4.reuse, 0x2, R3 ;  /* 0x0000000204057824 */ /* 0x042fe200078e0203 */
[----:B------:R-:W-:Y:S01]  /*2050*/  SHF.L.U32 R3, R4, 0x1, RZ ;  /* 0x0000000104037819 */ /* 0x000fe200000006ff */
[----:B------:R-:W-:Y:S01]  /*2060*/  CS2R R60, SRZ ;  /* 0x00000000003c7805 */ /* 0x000fe2000001ff00 */
[C---:B------:R-:W-:Y:S01]  /*2070*/  LEA R4, R7.reuse, R6, 0x1 ;  /* 0x0000000607047211 */ /* 0x040fe200078e08ff */
[----:B------:R-:W-:Y:S01]  /*2080*/  CS2R R58, SRZ ;  /* 0x00000000003a7805 */ /* 0x000fe2000001ff00 */
[----:B------:R1:W-:Y:S01]  /*2090*/  STL [R1+0x38], R5 ;  /* 0x0000380501007387 */ /* 0x0003e20000100800 */
[----:B------:R-:W-:Y:S01]  /*20a0*/  CS2R R56, SRZ ;  /* 0x0000000000387805 */ /* 0x000fe2000001ff00 */
[----:B------:R-:W-:Y:S01]  /*20b0*/  CS2R R54, SRZ ;  /* 0x0000000000367805 */ /* 0x000fe2000001ff00 */
[----:B------:R-:W-:Y:S01]  /*20c0*/  CS2R R52, SRZ ;  /* 0x0000000000347805 */ /* 0x000fe2000001ff00 */
[----:B------:R2:W-:Y:S01]  /*20d0*/  STL [R1+0x3c], R3 ;  /* 0x00003c0301007387 */ /* 0x0005e20000100800 */
        /* <DEDUP_REMOVED lines=16> */
[C---:B------:R-:W-:Y:S01]  /*21e0*/  ISETP.GT.AND P6, PT, R12.reuse, RZ, PT ;  /* 0x000000ff0c00720c */ /* 0x040fe20003fc4270 */
[----:B------:R-:W-:Y:S01]  /*21f0*/  UMOV UR10, URZ ;  /* 0x0000003f000a7c82 */ /* 0x000fe20008000000 */
[----:B------:R-:W-:Y:S01]  /*2200*/  ISETP.GT.AND P5, PT, R12, 0x1, PT ;  /* 0x000000010c00780c */ /* 0x000fe20003fa4270 */
[----:B------:R-:W-:Y:S01]  /*2210*/  UMOV UR11, 0xffffffe0 ;  /* 0xffffffe0000b7882 */ /* 0x000fe20000000000 */
[----:B-1----:R-:W-:Y:S01]  /*2220*/  IMAD R5, R8, 0x2, R6 ;  /* 0x0000000208057824 */ /* 0x002fe200078e0206 */
[C---:B------:R-:W-:Y:S01]  /*2230*/  ISETP.GT.AND P4, PT, R12.reuse, 0x20, PT ;  /* 0x000000200c00780c */ /* 0x040fe20003f84270 */
[----:B------:R-:W-:Y:S01]  /*2240*/  ULDC UR9, c[0x0][0x168] ;  /* 0x00005a0000097ab9 */ /* 0x000fe20000000800 */
[----:B------:R-:W-:Y:S01]  /*2250*/  ISETP.GT.AND P3, PT, R12, 0x21, PT ;  /* 0x000000210c00780c */ /* 0x000fe20003f64270 */
[--C-:B--2---:R-:W-:Y:S01]  /*2260*/  IMAD R3, R8, 0x2, R2.reuse ;  /* 0x0000000208037824 */ /* 0x104fe200078e0202 */
[----:B------:R1:W-:Y:S01]  /*2270*/  STL [R1+0x44], R5 ;  /* 0x0000440501007387 */ /* 0x0003e20000100800 */
[C---:B------:R-:W-:Y:S01]  /*2280*/  IMAD R8, R7.reuse, 0x2, R2 ;  /* 0x0000000207087824 */ /* 0x040fe200078e0202 */
[----:B------:R-:W-:Y:S01]  /*2290*/  USHF.R.S32.HI UR13, URZ, 0x5, UR4 ;  /* 0x000000053f0d7899 */ /* 0x000fe20008011404 */
[----:B------:R-:W-:Y:S01]  /*22a0*/  IMAD R252, R7, 0x2, R3 ;  /* 0x0000000207fc7824 */ /* 0x000fe200078e0203 */
[----:B------:R-:W-:-:S02]  /*22b0*/  ULDC UR7, c[0x0][0x168] ;  /* 0x00005a0000077ab9 */ /* 0x000fc40000000800 */
[----:B------:R-:W-:Y:S04]  /*22c0*/  STL [R1+0x20], R8 ;  /* 0x0000200801007387 */ /* 0x000fe80000100800 */
[----:B------:R2:W-:Y:S01]  /*22d0*/  STL [R1+0x4c], R4 ;  /* 0x00004c0401007387 */ /* 0x0005e20000100800 */
[----:B-1----:R-:W-:-:S05]  /*22e0*/  IMAD R5, R7, 0x2, R5 ;  /* 0x0000000207057824 */ /* 0x002fca00078e0205 */
[----:B------:R1:W-:Y:S01]  /*22f0*/  STL [R1+0x48], R5 ;  /* 0x0000480501007387 */ /* 0x0003e20000100800 */
[----:B--2---:R-:W-:-:S05]  /*2300*/  IADD3 R4, R15, UR5, RZ ;  /* 0x000000050f047c10 */ /* 0x004fca000fffe0ff */
[----:B------:R1:W-:Y:S02]  /*2310*/  STL [R1+0x98], R4 ;  /* 0x0000980401007387 */ /* 0x0003e40000100800 */
.L_x_4:
[----:B-1----:R-:W2:Y:S01]  /*2320*/  LDL R159, [R1+0x28] ;  /* 0x00002800019f7983 */ /* 0x002ea20000100800 */
[----:B------:R-:W-:Y:S04]  /*2330*/  DEPBAR.LE SB0, 0x0 ;  /* 0x000080000000791a */ /* 0x000fe80000000000 */
[----:B------:R-:W3:Y:S01]  /*2340*/  LDL R158, [R1+0x2c] ;  /* 0x00002c00019e7983 */ /* 0x000ee20000100800 */
[----:B------:R-:W-:Y:S03]  /*2350*/  UIADD3 UR20, UR10, 0x1, URZ ;  /* 0x000000010a147890 */ /* 0x000fe6000fffe03f */
[----:B------:R-:W4:Y:S01]  /*2360*/  LDL R157, [R1+0x34] ;  /* 0x00003400019d7983 */ /* 0x000f220000100800 */
[----:B------:R-:W-:Y:S03]  /*2370*/  UISETP.GE.AND UP0, UPT, UR20, UR13, UPT ;  /* 0x0000000d1400728c */ /* 0x000fe6000bf06270 */
[----:B-----5:R-:W5:Y:S04]  /*2380*/  LDL R163, [R1+0x20] ;  /* 0x0000200001a37983 */ /* 0x020f680000100800 */
[----:B------:R-:W-:Y:S01]  /*2390*/  BAR.SYNC.DEFER_BLOCKING 0x0 ;  /* 0x0000000000007b1d */ /* 0x000fe20000010000 */
[----:B------:R-:W-:Y:S05]  /*23a0*/  PLOP3.LUT P0, PT, PT, PT, UP0, 0x80, 0x0 ;  /* 0x000000000000781c */ /* 0x000fea0003f0f008 */
[----:B------:R-:W-:Y:S04]  /*23b0*/  LDSM.16.M88.4 R8, [R2+0x8080] ;  /* 0x008080000208783b */ /* 0x000fe80000000200 */
[----:B------:R-:W5:Y:S04]  /*23c0*/  LDL R156, [R1+0x30] ;  /* 0x00003000019c7983 */ /* 0x000f680000100800 */
[----:B------:R-:W-:Y:S04]  /*23d0*/  LDSM.16.M88.4 R16, [R3+0x8080] ;  /* 0x008080000310783b */ /* 0x000fe80000000200 */
[----:B------:R-:W5:Y:S04]  /*23e0*/  LDL R162, [R1+0x6c] ;  /* 0x00006c0001a27983 */ /* 0x000f680000100800 */
[----:B------:R-:W5:Y:S04]  /*23f0*/  LDL R241, [R1+0x3c] ;  /* 0x00003c0001f17983 */ /* 0x000f680000100800 */
[----:B------:R-:W5:Y:S04]  /*2400*/  LDL R240, [R1+0x38] ;  /* 0x0000380001f07983 */ /* 0x000f680000100800 */
[----:B--2---:R-:W2:Y:S04]  /*2410*/  LDSM.16.M88.4 R12, [R159+0x80] ;  /* 0x000080009f0c783b */ /* 0x004ea80000000200 */
[----:B---3--:R-:W3:Y:S04]  /*2420*/  LDSM.16.M88.4 R148, [R158+0x80] ;  /* 0x000080009e94783b */ /* 0x008ee80000000200 */
[----:B----4-:R-:W-:Y:S01]  /*2430*/  LDSM.16.M88.4 R152, [R157+0x80] ;  /* 0x000080009d98783b */ /* 0x010fe20000000200 */
[C---:B-12---:R-:W-:Y:S08]  /*2440*/  HMMA.16816.F32.BF16 R4, R8.reuse, R12, RZ ;  /* 0x0000000c0804723c */ /* 0x046ff000000418ff */
[----:B------:R-:W-:Y:S01]  /*2450*/  HMMA.16816.F32.BF16 R8, R8, R14, RZ ;  /* 0x0000000e0808723c */ /* 0x000fe200000418ff */
[----:B-----5:R-:W1:Y:S04]  /*2460*/  LDSM.16.M88.4 R12, [R163+0x8080] ;  /* 0x00808000a30c783b */ /* 0x020e680000000200 */
[----:B------:R-:W-:Y:S04]  /*2470*/  LDS R160, [R162.X4+0x14080] ;  /* 0x01408000a2a07984 */ /* 0x000fe80000004800 */
[----:B------:R-:W-:Y:S07]  /*2480*/  LDS R161, [R162.X4+0x140a0] ;  /* 0x0140a000a2a17984 */ /* 0x000fee0000004800 */
[C---:B---3--:R-:W-:Y:S08]  /*2490*/  HMMA.16816.F32.BF16 R4, R16.reuse, R148, R4 ;  /* 0x000000941004723c */ /* 0x048ff00000041804 */
[----:B------:R-:W-:Y:S01]  /*24a0*/  HMMA.16816.F32.BF16 R8, R16, R150, R8 ;  /* 0x000000961008723c */ /* 0x000fe20000041808 */
[----:B------:R-:W-:Y:S04]  /*24b0*/  LDSM.16.M88.4 R16, [R252+0x8080] ;  /* 0x00808000fc10783b */ /* 0x000fe80000000200 */
[----:B------:R-:W2:Y:S11]  /*24c0*/  LDSM.16.M88.4 R148, [R156+0x80] ;  /* 0x000080009c94783b */ /* 0x000eb60000000200 */
[C---:B-1----:R-:W-:Y:S08]  /*24d0*/  HMMA.16816.F32.BF16 R4, R12.reuse, R152, R4 ;  /* 0x000000980c04723c */ /* 0x042ff00000041804 */
[----:B------:R-:W-:Y:S01]  /*24e0*/  HMMA.16816.F32.BF16 R8, R12, R154, R8 ;  /* 0x0000009a0c08723c */ /* 0x000fe20000041808 */
[----:B------:R-:W-:Y:S04]  /*24f0*/  LDSM.16.M88.4 R12, [R2+0x9080] ;  /* 0x00908000020c783b */ /* 0x000fe80000000200 */
[----:B------:R-:W1:Y:S11]  /*2500*/  LDSM.16.M88.4 R152, [R159+0x2080] ;  /* 0x002080009f98783b */ /* 0x000e760000000200 */
[C---:B--2---:R-:W-:Y:S08]  /*2510*/  HMMA.16816.F32.BF16 R4, R16.reuse, R148, R4 ;  /* 0x000000941004723c */ /* 0x044ff00000041804 */
        /* <DEDUP_REMOVED lines=42> */
[----:B------:R-:W2:Y:S03]  /*27c0*/  LDSM.16.M88.4 R148, [R156+0x6080] ;  /* 0x006080009c94783b */ /* 0x000ea60000000200 */
[----:B------:R-:W-:Y:S04]  /*27d0*/  DEPBAR.LE SB0, 0x0 ;  /* 0x000080000000791a */ /* 0x000fe80000000000 */
[----:B------:R-:W-:Y:S04]  /*27e0*/  BAR.SYNC.DEFER_BLOCKING 0x0 ;  /* 0x0000000000007b1d */ /* 0x000fe80000010000 */
[C---:B-1----:R-:W-:Y:S08]  /*27f0*/  HMMA.16816.F32.BF16 R4, R12.reuse, R152, R4 ;  /* 0x000000980c04723c */ /* 0x042ff00000041804 */
[----:B------:R-:W-:Y:S01]  /*2800*/  HMMA.16816.F32.BF16 R8, R12, R154, R8 ;  /* 0x0000009a0c08723c */ /* 0x000fe20000041808 */
[----:B------:R-:W1:Y:S04]  /*2810*/  LDSM.16.M88.4 R156, [R2+0x10080] ;  /* 0x01008000029c783b */ /* 0x000e680000000200 */
[----:B------:R-:W3:Y:S11]  /*2820*/  LDSM.16.M88.4 R152, [R3+0x10080] ;  /* 0x010080000398783b */ /* 0x000ef60000000200 */
[C---:B--2---:R-:W-:Y:S08]  /*2830*/  HMMA.16816.F32.BF16 R4, R16.reuse, R148, R4 ;  /* 0x000000941004723c */ /* 0x044ff00000041804 */
[----:B------:R-:W-:Y:S01]  /*2840*/  HMMA.16816.F32.BF16 R8, R16, R150, R8 ;  /* 0x000000961008723c */ /* 0x000fe20000041808 */
[----:B------:R-:W2:-:S15]  /*2850*/  LDSM.16.M88.4 R148, [R163+0x10080] ;  /* 0x01008000a394783b */ /* 0x000e9e0000000200 */
[----:B------:R-:W-:Y:S05]  /*2860*/  FSEL R4, R4, -INF , P6 ;  /* 0xff80000004047808 */ /* 0x000fea0003000000 */
[----:B------:R-:W-:Y:S01]  /*2870*/  FFMA.FTZ R4, R4, c[0x0][0x29c], -R160 ;  /* 0x0000a70004047a23 */ /* 0x000fe200000108a0 */
[C---:B-1----:R-:W-:Y:S03]  /*2880*/  HMMA.16816.F32.BF16 R12, R156.reuse, R164, RZ ;  /* 0x000000a49c0c723c */ /* 0x042fe600000418ff */
[----:B------:R-:W-:Y:S02]  /*2890*/  FSEL R11, R11, -INF , P3 ;  /* 0xff8000000b0b7808 */ /* 0x000fe40001800000 */
[----:B------:R-:W-:Y:S03]  /*28a0*/  FSEL R9, R9, -INF , P3 ;  /* 0xff80000009097808 */ /* 0x000fe60001800000 */
[----:B------:R-:W-:Y:S01]  /*28b0*/  HMMA.16816.F32.BF16 R16, R156, R166, RZ ;  /* 0x000000a69c10723c */ /* 0x000fe200000418ff */
[----:B------:R-:W1:-:S15]  /*28c0*/  LDSM.16.M88.4 R156, [R252+0x10080] ;  /* 0x01008000fc9c783b */ /* 0x000e5e0000000200 */
[C---:B---3--:R-:W-:Y:S08]  /*28d0*/  HMMA.16816.F32.BF16 R12, R152.reuse, R168, R12 ;  /* 0x000000a8980c723c */ /* 0x048ff0000004180c */
[----:B------:R-:W-:Y:S01]  /*28e0*/  HMMA.16816.F32.BF16 R16, R152, R170, R16 ;  /* 0x000000aa9810723c */ /* 0x000fe20000041810 */
[----:B------:R-:W3:-:S15]  /*28f0*/  LDSM.16.M88.4 R152, [R2+0x11080] ;  /* 0x011080000298783b */ /* 0x000ede0000000200 */
[C---:B--2---:R-:W-:Y:S08]  /*2900*/  HMMA.16816.F32.BF16 R12, R148.reuse, R172, R12 ;  /* 0x000000ac940c723c */ /* 0x044ff0000004180c */
[----:B------:R-:W-:Y:S01]  /*2910*/  HMMA.16816.F32.BF16 R16, R148, R174, R16 ;  /* 0x000000ae9410723c */ /* 0x000fe20000041810 */
[----:B------:R-:W2:-:S15]  /*2920*/  LDSM.16.M88.4 R148, [R3+0x11080] ;  /* 0x011080000394783b */ /* 0x000e9e0000000200 */
[C---:B-1----:R-:W-:Y:S08]  /*2930*/  HMMA.16816.F32.BF16 R12, R156.reuse, R176, R12 ;  /* 0x000000b09c0c723c */ /* 0x042ff0000004180c */
[----:B------:R-:W-:Y:S01]  /*2940*/  HMMA.16816.F32.BF16 R16, R156, R178, R16 ;  /* 0x000000b29c10723c */ /* 0x000fe20000041810 */
        /* <DEDUP_REMOVED lines=27> */
[----:B------:R-:W4:Y:S01]  /*2b00*/  LDL R159, [R1+0x54] ;  /* 0x00005400019f7983 */ /* 0x000f220000100800 */
[----:B------:R1:W5:-:S14]  /*2b10*/  MUFU.EX2 R158, R4 ;  /* 0x00000004009e7308 */ /* 0x00035c0000000800 */
[C---:B---3--:R-:W-:Y:S08]  /*2b20*/  HMMA.16816.F32.BF16 R12, R152.reuse, R216, R12 ;  /* 0x000000d8980c723c */ /* 0x048ff0000004180c */
[----:B------:R-:W-:Y:S01]  /*2b30*/  HMMA.16816.F32.BF16 R16, R152, R218, R16 ;  /* 0x000000da9810723c */ /* 0x000fe20000041810 */
[----:B------:R-:W3:Y:S03]  /*2b40*/  LDSM.16.M88.4 R152, [R252+0x13080] ;  /* 0x01308000fc98783b */ /* 0x000ee60000000200 */
[----:B-1----:R-:W-:Y:S02]  /*2b50*/  FSEL R4, R5, -INF , P5 ;  /* 0xff80000005047808 */ /* 0x002fe40002800000 */
[----:B------:R-:W1:Y:S03]  /*2b60*/  LDS R5, [R162.X4+0x14100] ;  /* 0x01410000a2057984 */ /* 0x000e660000004800 */
[--C-:B------:R-:W-:Y:S04]  /*2b70*/  FFMA.FTZ R4, R4, c[0x0][0x29c], -R160.reuse ;  /* 0x0000a70004047a23 */ /* 0x100fe800000108a0 */
[----:B------:R5:W1:Y:S03]  /*2b80*/  MUFU.EX2 R156, R4 ;  /* 0x00000004009c7308 */ /* 0x000a660000000800 */
[C---:B--2---:R-:W-:Y:S08]  /*2b90*/  HMMA.16816.F32.BF16 R12, R148.reuse, R220, R12 ;  /* 0x000000dc940c723c */ /* 0x044ff0000004180c */
[----:B------:R-:W-:Y:S01]  /*2ba0*/  HMMA.16816.F32.BF16 R16, R148, R222, R16 ;  /* 0x000000de9410723c */ /* 0x000fe20000041810 */
[----:B------:R-:W2:Y:S03]  /*2bb0*/  LDL R150, [R1+0x68] ;  /* 0x0000680001967983 */ /* 0x000ea60000100800 */
[----:B-----5:R-:W-:Y:S02]  /*2bc0*/  FSEL R4, R6, -INF , P6 ;  /* 0xff80000006047808 */ /* 0x020fe40003000000 */
[----:B------:R-:W-:Y:S10]  /*2bd0*/  FSEL R6, R10, -INF , P4 ;  /* 0xff8000000a067808 */ /* 0x000ff40002000000 */
[C---:B---3--:R-:W-:Y:S05]  /*2be0*/  HMMA.16816.F32.BF16 R12, R152.reuse, R224, R12 ;  /* 0x000000e0980c723c */ /* 0x048fea000004180c */
[--C-:B------:R-:W-:Y:S02]  /*2bf0*/  FFMA.FTZ R4, R4, c[0x0][0x29c], -R161.reuse ;  /* 0x0000a70004047a23 */ /* 0x100fe400000108a1 */
[----:B------:R-:W-:Y:S01]  /*2c00*/  FFMA.FTZ R6, R6, c[0x0][0x29c], -R161 ;  /* 0x0000a70006067a23 */ /* 0x000fe200000108a1 */
[----:B------:R-:W-:Y:S01]  /*2c10*/  HMMA.16816.F32.BF16 R16, R152, R226, R16 ;  /* 0x000000e29810723c */ /* 0x000fe20000041810 */
[----:B------:R3:W-:Y:S10]  /*2c20*/  MUFU.EX2 R157, R4 ;  /* 0x00000004009d7308 */ /* 0x0007f40000000800 */
[----:B------:R-:W-:Y:S05]  /*2c30*/  MUFU.EX2 R6, R6 ;  /* 0x0000000600067308 */ /* 0x000fea0000000800 */
[--C-:B-1----:R-:W-:Y:S02]  /*2c40*/  FADD.FTZ R13, R13, -R5.reuse ;  /* 0x800000050d0d7221 */ /* 0x102fe40000010000 */
[--C-:B------:R-:W-:Y:S04]  /*2c50*/  FADD.FTZ R12, R12, -R5.reuse ;  /* 0x800000050c0c7221 */ /* 0x100fe80000010000 */
[----:B------:R-:W-:Y:S02]  /*2c60*/  FMUL.FTZ R12, R158, R12 ;  /* 0x0000000c9e0c7220 */ /* 0x000fe40000410000 */
[--C-:B------:R-:W-:Y:S01]  /*2c70*/  FADD.FTZ R17, R17, -R5.reuse ;  /* 0x8000000511117221 */ /* 0x100fe20000010000 */
[----:B---3--:R-:W-:Y:S01]  /*2c80*/  FSEL R4, R7, -INF , P5 ;  /* 0xff80000007047808 */ /* 0x008fe20002800000 */
[----:B------:R-:W-:Y:S01]  /*2c90*/  FADD.FTZ R16, R16, -R5 ;  /* 0x8000000510107221 */ /* 0x000fe20000010000 */
[----:B------:R-:W-:Y:S03]  /*2ca0*/  F2FP.BF16.PACK_AB R5, R156, R158 ;  /* 0x0000009e9c05723e */ /* 0x000fe600000010ff */
[--C-:B------:R-:W-:Y:S02]  /*2cb0*/  FFMA.FTZ R4, R4, c[0x0][0x29c], -R161.reuse ;  /* 0x0000a70004047a23 */ /* 0x100fe400000108a1 */
[----:B------:R-:W-:Y:S02]  /*2cc0*/  FFMA.FTZ R161, R11, c[0x0][0x29c], -R161 ;  /* 0x0000a7000ba17a23 */ /* 0x000fe400000108a1 */
[----:B------:R1:W-:Y:S10]  /*2cd0*/  MUFU.EX2 R149, R4 ;  /* 0x0000000400957308 */ /* 0x0003f40000000800 */
[----:B------:R-:W-:Y:S01]  /*2ce0*/  MUFU.EX2 R161, R161 ;  /* 0x000000a100a17308 */ /* 0x000fe20000000800 */
[----:B-1----:R-:W-:Y:S05]  /*2cf0*/  FSEL R4, R8, -INF , P4 ;  /* 0xff80000008047808 */ /* 0x002fea0002000000 */
[--C-:B------:R-:W-:Y:S02]  /*2d00*/  FFMA.FTZ R4, R4, c[0x0][0x29c], -R160.reuse ;  /* 0x0000a70004047a23 */ /* 0x100fe400000108a0 */
[----:B------:R-:W-:Y:S02]  /*2d10*/  FFMA.FTZ R160, R9, c[0x0][0x29c], -R160 ;  /* 0x0000a70009a07a23 */ /* 0x000fe400000108a0 */
[----:B------:R1:W3:Y:S01]  /*2d20*/  MUFU.EX2 R148, R4 ;  /* 0x0000000400947308 */ /* 0x0002e20000000800 */
[----:B------:R-:W-:Y:S05]  /*2d30*/  FMUL.FTZ R9, R156, R13 ;  /* 0x0000000d9c097220 */ /* 0x000fea0000410000 */
[----:B------:R-:W-:Y:S04]  /*2d40*/  F2FP.BF16.PACK_AB R9, R9, R12 ;  /* 0x0000000c0909723e */ /* 0x000fe800000010ff */
[----:B------:R-:W5:Y:S01]  /*2d50*/  MUFU.EX2 R7, R160 ;  /* 0x000000a000077308 */ /* 0x000f620000000800 */
[----:B-1----:R-:W1:Y:S01]  /*2d60*/  LDS R4, [R162.X4+0x14120] ;  /* 0x01412000a2047984 */ /* 0x002e620000004800 */
[----:B---3--:R-:W-:Y:S02]  /*2d70*/  FMUL.FTZ R16, R148, R16 ;  /* 0x0000001094107220 */ /* 0x008fe40000410000 */
[C---:B-----5:R-:W-:Y:S01]  /*2d80*/  FMUL.FTZ R8, R7.reuse, R17 ;  /* 0x0000001107087220 */ /* 0x060fe20000410000 */
[----:B------:R-:W-:Y:S04]  /*2d90*/  F2FP.BF16.PACK_AB R7, R7, R148 ;  /* 0x000000940707723e */ /* 0x000fe800000010ff */
[----:B------:R-:W-:Y:S01]  /*2da0*/  F2FP.BF16.PACK_AB R8, R8, R16 ;  /* 0x000000100808723e */ /* 0x000fe200000010ff */
[--C-:B-1----:R-:W-:Y:S02]  /*2db0*/  FADD.FTZ R15, R15, -R4.reuse ;  /* 0x800000040f0f7221 */ /* 0x102fe40000010000 */
[--C-:B------:R-:W-:Y:S02]  /*2dc0*/  FADD.FTZ R14, R14, -R4.reuse ;  /* 0x800000040e0e7221 */ /* 0x100fe40000010000 */
[--C-:B------:R-:W-:Y:S02]  /*2dd0*/  FADD.FTZ R18, R18, -R4.reuse ;  /* 0x8000000412127221 */ /* 0x100fe40000010000 */
[----:B------:R-:W-:Y:S01]  /*2de0*/  FADD.FTZ R19, R19, -R4 ;  /* 0x8000000413137221 */ /* 0x000fe20000010000 */
[----:B------:R-:W-:Y:S01]  /*2df0*/  F2FP.BF16.PACK_AB R4, R149, R157 ;  /* 0x0000009d9504723e */ /* 0x000fe200000010ff */
[----:B------:R-:W-:Y:S01]  /*2e00*/  FMUL.FTZ R18, R6, R18 ;  /* 0x0000001206127220 */ /* 0x000fe20000410000 */
[----:B------:R-:W-:Y:S01]  /*2e10*/  F2FP.BF16.PACK_AB R6, R161, R6 ;  /* 0x00000006a106723e */ /* 0x000fe200000010ff */
[----:B------:R-:W-:Y:S02]  /*2e20*/  FMUL.FTZ R14, R157, R14 ;  /* 0x0000000e9d0e7220 */ /* 0x000fe40000410000 */
[----:B------:R-:W-:Y:S01]  /*2e30*/  FMUL.FTZ R19, R161, R19 ;  /* 0x00000013a1137220 */ /* 0x000fe20000410000 */
[----:B----4-:R1:W-:Y:S04]  /*2e40*/  STS [R159+0x14180], R5 ;  /* 0x014180059f007388 */ /* 0x0103e80000000800 */
[----:B------:R3:W-:Y:S01]  /*2e50*/  STS [R159+0x14580], R4 ;  /* 0x014580049f007388 */ /* 0x0007e20000000800 */
[----:B-1----:R-:W-:Y:S01]  /*2e60*/  FMUL.FTZ R5, R149, R15 ;  /* 0x0000000f95057220 */ /* 0x002fe20000410000 */
[----:B---3--:R-:W-:Y:S04]  /*2e70*/  F2FP.BF16.PACK_AB R4, R19, R18 ;  /* 0x000000121304723e */ /* 0x008fe800000010ff */
[----:B------:R-:W-:Y:S01]  /*2e80*/  F2FP.BF16.PACK_AB R5, R5, R14 ;  /* 0x0000000e0505723e */ /* 0x000fe200000010ff */
[----:B--2---:R-:W-:Y:S04]  /*2e90*/  STS [R150], R7 ;  /* 0x0000000796007388 */ /* 0x004fe80000000800 */
[----:B------:R-:W-:Y:S04]  /*2ea0*/  STS [R150+0x400], R6 ;  /* 0x0004000696007388 */ /* 0x000fe80000000800 */
[----:B------:R-:W-:Y:S06]  /*2eb0*/  BAR.SYNC.DEFER_BLOCKING 0x0 ;  /* 0x0000000000007b1d */ /* 0x000fec0000010000 */
[----:B------:R-:W-:Y:S04]  /*2ec0*/  STS [R159+0x15180], R9 ;  /* 0x015180099f007388 */ /* 0x000fe80000000800 */
[----:B------:R-:W-:Y:S04]  /*2ed0*/  STS [R159+0x15580], R5 ;  /* 0x015580059f007388 */ /* 0x000fe80000000800 */
[----:B------:R-:W-:Y:S04]  /*2ee0*/  STS [R150+0x1000], R8 ;  /* 0x0010000896007388 */ /* 0x000fe80000000800 */
[----:B------:R-:W-:Y:S04]  /*2ef0*/  STS [R150+0x1400], R4 ;  /* 0x0014000496007388 */ /* 0x000fe80000000800 */
[----:B------:R-:W-:Y:S04]  /*2f00*/  LDSM.16.MT88.4 R4, [R241+0x14180] ;  /* 0x01418000f104783b */ /* 0x000fe80000004200 */
[----:B------:R-:W1:Y:S04]  /*2f10*/  LDSM.16.MT88.4 R8, [R0+0x10080] ;  /* 0x010080000008783b */ /* 0x000e680000004200 */
[----:B------:R-:W2:Y:S04]  /*2f20*/  LDSM.16.MT88.4 R12, [R240+0x14180] ;  /* 0x01418000f00c783b */ /* 0x000ea80000004200 */
[----:B------:R-:W3:Y:S04]  /*2f30*/  LDSM.16.MT88.4 R16, [R0+0x11080] ;  /* 0x011080000010783b */ /* 0x000ee80000004200 */
[----:B------:R-:W4:Y:S04]  /*2f40*/  LDSM.16.MT88.4 R148, [R0+0x12080] ;  /* 0x012080000094783b */ /* 0x000f280000004200 */
[----:B------:R-:W5:Y:S04]  /*2f50*/  LDSM.16.MT88.4 R152, [R0+0x13080] ;  /* 0x013080000098783b */ /* 0x000f680000004200 */
[----:B------:R-:W-:Y:S04]  /*2f60*/  LDSM.16.MT88.4 R156, [R241+0x14980] ;  /* 0x01498000f19c783b */ /* 0x000fe80000004200 */
[----:B------:R-:W3:Y:S04]  /*2f70*/  LDSM.16.MT88.4 R160, [R0+0x10880] ;  /* 0x0108800000a0783b */ /* 0x000ee80000004200 */
[----:B------:R-:W3:Y:S04]  /*2f80*/  LDSM.16.MT88.4 R228, [R240+0x14980] ;  /* 0x01498000f0e4783b */ /* 0x000ee80000004200 */
[----:B------:R-:W3:Y:S04]  /*2f90*/  LDSM.16.MT88.4 R232, [R0+0x11880] ;  /* 0x0118800000e8783b */ /* 0x000ee80000004200 */
[----:B------:R-:W4:Y:S01]  /*2fa0*/  LDSM.16.MT88.4 R236, [R0+0x12880] ;  /* 0x0128800000ec783b */ /* 0x000f220000004200 */
[-C--:B-1----:R-:W-:Y:S08]  /*2fb0*/  HMMA.16816.F32.BF16 R20, R4, R8.reuse, R20 ;  /* 0x000000080414723c */ /* 0x082ff00000041814 */
[C---:B--2---:R-:W-:Y:S08]  /*2fc0*/  HMMA.16816.F32.BF16 R24, R12.reuse, R8, R24 ;  /* 0x000000080c18723c */ /* 0x044ff00000041818 */
[-C--:B------:R-:W-:Y:S08]  /*2fd0*/  HMMA.16816.F32.BF16 R28, R12, R10.reuse, R28 ;  /* 0x0000000a0c1c723c */ /* 0x080ff0000004181c */
[C---:B------:R-:W-:Y:S01]  /*2fe0*/  HMMA.16816.F32.BF16 R32, R4.reuse, R10, R32 ;  /* 0x0000000a0420723c */ /* 0x040fe20000041820 */
[----:B------:R-:W1:Y:S04]  /*2ff0*/  LDSM.16.MT88.4 R8, [R0+0x13880] ;  /* 0x013880000008783b */ /* 0x000e680000004200 */
[----:B------:R-:W-:Y:S03]  /*3000*/  BAR.SYNC.DEFER_BLOCKING 0x0 ;  /* 0x0000000000007b1d */ /* 0x000fe60000010000 */
[-C--:B---3--:R-:W-:Y:S08]  /*3010*/  HMMA.16816.F32.BF16 R36, R4, R16.reuse, R36 ;  /* 0x000000100424723c */ /* 0x088ff00000041824 */
[C---:B------:R-:W-:Y:S08]  /*3020*/  HMMA.16816.F32.BF16 R40, R12.reuse, R16, R40 ;  /* 0x000000100c28723c */ /* 0x040ff00000041828 */
[-C--:B------:R-:W-:Y:S08]  /*3030*/  HMMA.16816.F32.BF16 R44, R12, R18.reuse, R44 ;  /* 0x000000120c2c723c */ /* 0x080ff0000004182c */
[C---:B------:R-:W-:Y:S08]  /*3040*/  HMMA.16816.F32.BF16 R48, R4.reuse, R18, R48 ;  /* 0x000000120430723c */ /* 0x040ff00000041830 */
[-C--:B----4-:R-:W-:Y:S08]  /*3050*/  HMMA.16816.F32.BF16 R52, R4, R148.reuse, R52 ;  /* 0x000000940434723c */ /* 0x090ff00000041834 */
[C---:B------:R-:W-:Y:S08]  /*3060*/  HMMA.16816.F32.BF16 R56, R12.reuse, R148, R56 ;  /* 0x000000940c38723c */ /* 0x040ff00000041838 */
[-C--:B------:R-:W-:Y:S08]  /*3070*/  HMMA.16816.F32.BF16 R60, R12, R150.reuse, R60 ;  /* 0x000000960c3c723c */ /* 0x080ff0000004183c */
[C---:B------:R-:W-:Y:S08]  /*3080*/  HMMA.16816.F32.BF16 R64, R4.reuse, R150, R64 ;  /* 0x000000960440723c */ /* 0x040ff00000041840 */
[-C--:B-----5:R-:W-:Y:S08]  /*3090*/  HMMA.16816.F32.BF16 R68, R4, R152.reuse, R68 ;  /* 0x000000980444723c */ /* 0x0a0ff00000041844 */
[C---:B------:R-:W-:Y:S08]  /*30a0*/  HMMA.16816.F32.BF16 R72, R12.reuse, R152, R72 ;  /* 0x000000980c48723c */ /* 0x040ff00000041848 */
[-C--:B------:R-:W-:Y:S08]  /*30b0*/  HMMA.16816.F32.BF16 R76, R12, R154.reuse, R76 ;  /* 0x0000009a0c4c723c */ /* 0x080ff0000004184c */
[----:B------:R-:W-:Y:S08]  /*30c0*/  HMMA.16816.F32.BF16 R80, R4, R154, R80 ;  /* 0x0000009a0450723c */ /* 0x000ff00000041850 */
[-C--:B------:R-:W-:Y:S08]  /*30d0*/  HMMA.16816.F32.BF16 R20, R156, R160.reuse, R20 ;  /* 0x000000a09c14723c */ /* 0x080ff00000041814 */
[C---:B------:R-:W-:Y:S08]  /*30e0*/  HMMA.16816.F32.BF16 R24, R228.reuse, R160, R24 ;  /* 0x000000a0e418723c */ /* 0x040ff00000041818 */
[-C--:B------:R-:W-:Y:S08]  /*30f0*/  HMMA.16816.F32.BF16 R28, R228, R162.reuse, R28 ;  /* 0x000000a2e41c723c */ /* 0x080ff0000004181c */
[C---:B------:R-:W-:Y:S01]  /*3100*/  HMMA.16816.F32.BF16 R32, R156.reuse, R162, R32 ;  /* 0x000000a29c20723c */ /* 0x040fe20000041820 */
[----:B------:R2:W3:Y:S04]  /*3110*/  LDSM.16.MT88.4 R4, [R241+0x15180] ;  /* 0x01518000f104783b */ /* 0x0004e80000004200 */
[----:B------:R2:W4:Y:S03]  /*3120*/  LDSM.16.MT88.4 R12, [R240+0x15180] ;  /* 0x01518000f00c783b */ /* 0x0005260000004200 */
[-C--:B------:R-:W-:Y:S01]  /*3130*/  HMMA.16816.F32.BF16 R36, R156, R232.reuse, R36 ;  /* 0x000000e89c24723c */ /* 0x080fe20000041824 */
[----:B------:R2:W1:Y:S04]  /*3140*/  LDSM.16.MT88.4 R16, [R0+0x9080] ;  /* 0x009080000010783b */ /* 0x0004680000004200 */
[----:B------:R2:W1:Y:S03]  /*3150*/  LDSM.16.MT88.4 R148, [R0+0xa080] ;  /* 0x00a080000094783b */ /* 0x0004660000004200 */
[C---:B------:R-:W-:Y:S01]  /*3160*/  HMMA.16816.F32.BF16 R40, R228.reuse, R232, R40 ;  /* 0x000000e8e428723c */ /* 0x040fe20000041828 */
[----:B------:R2:W1:Y:S04]  /*3170*/  LDSM.16.MT88.4 R152, [R0+0xb080] ;  /* 0x00b080000098783b */ /* 0x0004680000004200 */
[----:B------:R2:W1:Y:S03]  /*3180*/  LDSM.16.MT88.4 R160, [R0+0x8880] ;  /* 0x0088800000a0783b */ /* 0x0004660000004200 */
[-C--:B------:R-:W-:Y:S08]  /*3190*/  HMMA.16816.F32.BF16 R44, R228, R234.reuse, R44 ;  /* 0x000000eae42c723c */ /* 0x080ff0000004182c */
[C---:B------:R-:W-:Y:S01]  /*31a0*/  HMMA.16816.F32.BF16 R48, R156.reuse, R234, R48 ;  /* 0x000000ea9c30723c */ /* 0x040fe20000041830 */
[----:B------:R2:W2:Y:S07]  /*31b0*/  LDSM.16.MT88.4 R232, [R0+0x9880] ;  /* 0x0098800000e8783b */ /* 0x0004ae0000004200 */
[-C--:B------:R-:W-:Y:S08]  /*31c0*/  HMMA.16816.F32.BF16 R52, R156, R236.reuse, R52 ;  /* 0x000000ec9c34723c */ /* 0x080ff00000041834 */
[C---:B------:R-:W-:Y:S08]  /*31d0*/  HMMA.16816.F32.BF16 R56, R228.reuse, R236, R56 ;  /* 0x000000ece438723c */ /* 0x040ff00000041838 */
[-C--:B------:R-:W-:Y:S08]  /*31e0*/  HMMA.16816.F32.BF16 R60, R228, R238.reuse, R60 ;  /* 0x000000eee43c723c */ /* 0x080ff0000004183c */
[C---:B------:R-:W-:Y:S01]  /*31f0*/  HMMA.16816.F32.BF16 R64, R156.reuse, R238, R64 ;  /* 0x000000ee9c40723c */ /* 0x040fe20000041840 */
[----:B------:R2:W2:Y:S07]  /*3200*/  LDSM.16.MT88.4 R236, [R0+0xa880] ;  /* 0x00a8800000ec783b */ /* 0x0004ae0000004200 */
[-C--:B-1----:R-:W-:Y:S08]  /*3210*/  HMMA.16816.F32.BF16 R68, R156, R8.reuse, R68 ;  /* 0x000000089c44723c */ /* 0x082ff00000041844 */
[C---:B------:R-:W-:Y:S08]  /*3220*/  HMMA.16816.F32.BF16 R72, R228.reuse, R8, R72 ;  /* 0x00000008e448723c */ /* 0x040ff00000041848 */
[-C--:B------:R-:W-:Y:S01]  /*3230*/  HMMA.16816.F32.BF16 R76, R228, R10.reuse, R76 ;  /* 0x0000000ae44c723c */ /* 0x080fe2000004184c */
[----:B------:R1:W1:Y:S07]  /*3240*/  LDSM.16.MT88.4 R228, [R240+0x15980] ;  /* 0x01598000f0e4783b */ /* 0x00026e0000004200 */
[----:B------:R-:W-:Y:S01]  /*3250*/  HMMA.16816.F32.BF16 R80, R156, R10, R80 ;  /* 0x0000000a9c50723c */ /* 0x000fe20000041850 */
[----:B------:R1:W1:Y:S04]  /*3260*/  LDSM.16.MT88.4 R8, [R0+0x8080] ;  /* 0x008080000008783b */ /* 0x0002680000004200 */
[----:B------:R1:W1:Y:S04]  /*3270*/  LDSM.16.MT88.4 R156, [R241+0x15980] ;  /* 0x01598000f19c783b */ /* 0x0002680000004200 */
[----:B------:R1:W1:Y:S01]  /*3280*/  LDSM.16.MT88.4 R240, [R0+0xb880] ;  /* 0x00b8800000f0783b */ /* 0x0002620000004200 */
[----:B------:R-:W-:-:S05]  /*3290*/  @P0 BRA `(.L_x_2) ;  /* 0x0000033000000947 */ /* 0x000fca0003800000 */
[----:B--234-:R-:W2:Y:S01]  /*32a0*/  LDL.64 R248, [R1+0x78] ;  /* 0x0000780001f87983 */ /* 0x01cea20000100a00 */
[----:B------:R-:W-:Y:S02]  /*32b0*/  ULDC.64 UR4, c[0x0][0x208] ;  /* 0x0000820000047ab9 */ /* 0x000fe40000000a00 */
[----:B------:R-:W-:Y:S01]  /*32c0*/  UIMAD.WIDE.U32 UR22, UR20, UR4, URZ ;  /* 0x00000004141672a5 */ /* 0x000fe2000f8e003f */
[----:B------:R-:W3:Y:S01]  /*32d0*/  LDL.64 R250, [R1+0x80] ;  /* 0x0000800001fa7983 */ /* 0x000ee20000100a00 */
[----:B------:R-:W-:Y:S03]  /*32e0*/  USHF.R.S32.HI UR21, URZ, 0x1f, UR20 ;  /* 0x0000001f3f157899 */ /* 0x000fe60008011414 */
[----:B------:R-:W4:Y:S01]  /*32f0*/  @!P2 S2R R246, SR_CTAID.Y ;  /* 0x0000000000f6a919 */ /* 0x000f220000002600 */
[----:B------:R-:W-:Y:S02]  /*3300*/  UIMAD UR21, UR21, UR4, URZ ;  /* 0x00000004151572a4 */ /* 0x000fe4000f8e023f */
[----:B------:R-:W-:Y:S01]  /*3310*/  UIMAD UR4, UR20, UR11, UR9 ;  /* 0x0000000b140472a4 */ /* 0x000fe2000f8e0209 */
[----:B------:R1:W-:Y:S01]  /*3320*/  STL.64 [R1+0xa0], R2 ;  /* 0x0000a00201007387 */ /* 0x0003e20000100a00 */
[----:B------:R-:W-:Y:S04]  /*3330*/  UIMAD UR21, UR20, UR5, UR21 ;  /* 0x00000005141572a4 */ /* 0x000fe8000f8e0215 */
[----:B------:R-:W-:Y:S01]  /*3340*/  UIADD3 UR21, UR23, UR21, URZ ;  /* 0x0000001517157290 */ /* 0x000fe2000fffe03f */
[----:B-1----:R-:W3:Y:S01]  /*3350*/  LDL.64 R2, [R1+0x58] ;  /* 0x0000580001027983 */ /* 0x002ee20000100a00 */
[----:B----4-:R-:W-:Y:S05]  /*3360*/  @!P2 SHF.R.S32.HI R244, RZ, 0x1f, R246 ;  /* 0x0000001ffff4a819 */ /* 0x010fea00000114f6 */
[----:B------:R-:W-:Y:S04]  /*3370*/  @!P2 IMAD R247, R244, c[0x0][0x288], RZ ;  /* 0x0000a200f4f7aa24 */ /* 0x000fe800078e02ff */
[C---:B------:R-:W-:Y:S02]  /*3380*/  @!P2 IMAD R247, R246.reuse, c[0x0][0x28c], R247 ;  /* 0x0000a300f6f7aa24 */ /* 0x040fe400078e02f7 */
[----:B--2---:R-:W-:Y:S02]  /*3390*/  @!P2 IMAD.MOV.U32 R245, RZ, RZ, R249 ;  /* 0x000000fffff5a224 */ /* 0x004fe400078e00f9 */
[----:B------:R-:W2:Y:S01]  /*33a0*/  LDL R249, [R1+0x50] ;  /* 0x0000500001f97983 */ /* 0x000ea20000100800 */
[----:B------:R-:W-:Y:S02]  /*33b0*/  @!P2 IMAD.MOV.U32 R244, RZ, RZ, R248 ;  /* 0x000000fffff4a224 */ /* 0x000fe400078e00f8 */
[----:B------:R-:W-:Y:S02]  /*33c0*/  IMAD.U32 R248, RZ, RZ, UR22 ;  /* 0x00000016fff87e24 */ /* 0x000fe4000f8e00ff */
[----:B------:R-:W-:Y:S05]  /*33d0*/  @!P2 IMAD.WIDE.U32 R244, R246, c[0x0][0x288], R244 ;  /* 0x0000a200f6f4aa25 */ /* 0x000fea00078e00f4 */
[----:B------:R-:W-:Y:S01]  /*33e0*/  @!P2 IADD3 R246, P1, R244, UR16, RZ ;  /* 0x00000010f4f6ac10 */ /* 0x000fe2000ff3e0ff */
[----:B------:R-:W-:Y:S03]  /*33f0*/  IMAD.U32 R244, RZ, RZ, UR22 ;  /* 0x00000016fff47e24 */ /* 0x000fe6000f8e00ff */
[----:B------:R-:W-:Y:S01]  /*3400*/  @!P2 IADD3.X R247, R245, UR6, R247, P1, !PT ;  /* 0x00000006f5f7ac10 */ /* 0x000fe20008ffe4f7 */
[----:B------:R-:W-:Y:S01]  /*3410*/  IMAD.U32 R245, RZ, RZ, UR21 ;  /* 0x00000015fff57e24 */ /* 0x000fe2000f8e00ff */
[----:B---3--:R-:W-:Y:S04]  /*3420*/  LEA R244, P1, R244, R250, 0x6 ;  /* 0x000000faf4f47211 */ /* 0x008fe800078230ff */
[----:B------:R-:W-:Y:S02]  /*3430*/  LEA.HI.X R245, R248, R251, R245, 0x6, P1 ;  /* 0x000000fbf8f57211 */ /* 0x000fe400008f34f5 */
[----:B------:R-:W3:Y:S04]  /*3440*/  LDL R248, [R1+0x60] ;  /* 0x0000600001f87983 */ /* 0x000ee80000100800 */
[----:B------:R-:W4:Y:S01]  /*3450*/  LDL.64 R250, [R1+0x70] ;  /* 0x0000700001fa7983 */ /* 0x000f220000100a00 */
[----:B---3--:R-:W-:Y:S04]  /*3460*/  LOP3.LUT P1, RZ, R248, 0x1, RZ, 0xc0, !PT ;  /* 0x00000001f8ff7812 */ /* 0x008fe8000782c0ff */
[----:B------:R-:W-:-:S13]  /*3470*/  ISETP.GE.OR P1, PT, R2, UR4, !P1 ;  /* 0x0000000402007c0c */ /* 0x000fda000cf26670 */
[----:B------:R-:W-:Y:S01]  /*3480*/  @!PT LDS RZ, [RZ] ;  /* 0x00000000fffff984 */ /* 0x000fe20000000800 */
[----:B------:R-:W-:Y:S01]  /*3490*/  @!PT LDS RZ, [RZ] ;  /* 0x00000000fffff984 */ /* 0x000fe20000000800 */
[----:B------:R-:W-:Y:S01]  /*34a0*/  @!PT LDS RZ, [RZ] ;  /* 0x00000000fffff984 */ /* 0x000fe20000000800 */
[----:B--2---:R1:W-:Y:S01]  /*34b0*/  LDGSTS.E.BYPASS.LTC128B.128 [R249+0x10080], [R244.64], !P1 ;  /* 0x10080000f4f97fae */ /* 0x0043e2000c901d52 */
[----:B------:R-:W-:Y:S04]  /*34c0*/  LOP3.LUT P1, RZ, R248, 0x2, RZ, 0xc0, !PT ;  /* 0x00000002f8ff7812 */ /* 0x000fe8000782c0ff */
[----:B------:R-:W-:-:S13]  /*34d0*/  ISETP.GE.OR P1, PT, R2, UR4, !P1 ;  /* 0x0000000402007c0c */ /* 0x000fda000cf26670 */
[----:B------:R1:W-:Y:S01]  /*34e0*/  LDGSTS.E.BYPASS.LTC128B.128 [R249+0x11080], [R244.64+0x80], !P1 ;  /* 0x11080080f4f97fae */ /* 0x0003e2000c901d52 */
[----:B------:R-:W-:Y:S04]  /*34f0*/  LOP3.LUT P1, RZ, R248, 0x4, RZ, 0xc0, !PT ;  /* 0x00000004f8ff7812 */ /* 0x000fe8000782c0ff */
[----:B------:R-:W-:-:S13]  /*3500*/  ISETP.GE.OR P1, PT, R2, UR4, !P1 ;  /* 0x0000000402007c0c */ /* 0x000fda000cf26670 */
[----:B------:R1:W-:Y:S01]  /*3510*/  LDGSTS.E.BYPASS.LTC128B.128 [R249+0x12080], [R244.64+0x100], !P1 ;  /* 0x12080100f4f97fae */ /* 0x0003e2000c901d52 */
[----:B------:R-:W-:Y:S04]  /*3520*/  LOP3.LUT P1, RZ, R248, 0x8, RZ, 0xc0, !PT ;  /* 0x00000008f8ff7812 */ /* 0x000fe8000782c0ff */
[----:B------:R-:W-:Y:S02]  /*3530*/  ISETP.GE.OR P1, PT, R2, UR4, !P1 ;  /* 0x0000000402007c0c */ /* 0x000fe4000cf26670 */
[----:B------:R2:W5:Y:S11]  /*3540*/  LDL.LU.64 R2, [R1+0xa0] ;  /* 0x0000a00001027983 */ /* 0x0005760000300a00 */
[----:B------:R1:W-:Y:S02]  /*3550*/  LDGSTS.E.BYPASS.LTC128B.128 [R249+0x13080], [R244.64+0x180], !P1 ;  /* 0x13080180f4f97fae */ /* 0x0003e4000c901d52 */
[C---:B-1----:R-:W-:Y:S04]  /*3560*/  @!P2 LEA R244, P1, R246.reuse, c[0x0][0x280], 0x2 ;  /* 0x0000a000f6f4aa11 */ /* 0x042fe800078210ff */
[----:B------:R-:W-:Y:S01]  /*3570*/  @!P2 LEA.HI.X R245, R246, c[0x0][0x284], R247, 0x2, P1 ;  /* 0x0000a100f6f5aa11 */ /* 0x000fe200008f14f7 */
[----:B------:R-:W-:Y:S05]  /*3580*/  IMAD.U32 R246, RZ, RZ, UR10 ;  /* 0x0000000afff67e24 */ /* 0x000fea000f8e00ff */
[----:B------:R-:W-:Y:S05]  /*3590*/  @!P2 LEA R246, R246, 0x20, 0x5 ;  /* 0x00000020f6f6a811 */ /* 0x000fea00078e28ff */
[----:B------:R-:W-:Y:S04]  /*35a0*/  @!P2 IMAD.WIDE R244, R246, 0x4, R244 ;  /* 0x00000004f6f4a825 */ /* 0x000fe800078e02f4 */
[----:B----4-:R-:W-:Y:S05]  /*35b0*/  @!P2 IMAD.SHL.U32 R246, R250, 0x10, RZ ;  /* 0x00000010faf6a824 */ /* 0x010fea00078e00ff */
[----:B------:R2:W-:Y:S02]  /*35c0*/  @!P2 LDGSTS.E.BYPASS.LTC128B.128 [R246+0x14100], [R244.64] ;  /* 0x14100000f4f6afae */ /* 0x0005e4000b901d52 */
.L_x_2:
[-C--:B-1234-:R-:W-:Y:S01]  /*35d0*/  HMMA.16816.F32.BF16 R84, R4, R8.reuse, R84 ;  /* 0x000000080454723c */ /* 0x09efe20000041854 */
[----:B------:R-:W2:Y:S05]  /*35e0*/  LDL R248, [R1+0x44] ;  /* 0x0000440001f87983 */ /* 0x000eaa0000100800 */
[----:B------:R-:W3:Y:S02]  /*35f0*/  LDL R244, [R1+0x40] ;  /* 0x0000400001f47983 */ /* 0x000ee40000100800 */
[C---:B------:R-:W-:Y:S03]  /*3600*/  HMMA.16816.F32.BF16 R88, R12.reuse, R8, R88 ;  /* 0x000000080c58723c */ /* 0x040fe60000041858 */
[----:B------:R-:W4:Y:S05]  /*3610*/  LDL R9, [R1+0x24] ;  /* 0x0000240001097983 */ /* 0x000f2a0000100800 */
[-C--:B------:R-:W-:Y:S01]  /*3620*/  HMMA.16816.F32.BF16 R92, R12, R10.reuse, R92 ;  /* 0x0000000a0c5c723c */ /* 0x080fe2000004185c */
[----:B------:R-:W0:Y:S05]  /*3630*/  LDGDEPBAR ;  /* 0x00000000000079af */ /* 0x000e2a0000000000 */
[----:B------:R-:W-:Y:S02]  /*3640*/  BAR.SYNC.DEFER_BLOCKING 0x0 ;  /* 0x0000000000007b1d */ /* 0x000fe40000010000 */
[C---:B------:R-:W-:Y:S08]  /*3650*/  HMMA.16816.F32.BF16 R96, R4.reuse, R10, R96 ;  /* 0x0000000a0460723c */ /* 0x040ff00000041860 */
[-C--:B------:R-:W-:Y:S08]  /*3660*/  HMMA.16816.F32.BF16 R100, R4, R16.reuse, R100 ;  /* 0x000000100464723c */ /* 0x080ff00000041864 */
        /* <DEDUP_REMOVED lines=10> */
[----:B------:R-:W-:Y:S08]  /*3710*/  HMMA.16816.F32.BF16 R144, R4, R154, R144 ;  /* 0x0000009a0490723c */ /* 0x000ff00000041890 */
        /* <DEDUP_REMOVED lines=15> */
[----:B------:R-:W-:Y:S01]  /*3810*/  HMMA.16816.F32.BF16 R144, R156, R242, R144 ;  /* 0x000000f29c90723c */ /* 0x000fe20000041890 */
[----:B--2---:R-:W1:Y:S05]  /*3820*/  LDSM.16.M88.4 R12, [R248+0x800] ;  /* 0x00080000f80c783b */ /* 0x004e6a0000000200 */
[----:B---3--:R-:W-:Y:S05]  /*3830*/  LDSM.16.M88.4 R160, [R244] ;  /* 0x00000000f4a0783b */ /* 0x008fea0000000200 */
[----:B----4-:R-:W2:Y:S05]  /*3840*/  LDSM.16.MT88.4 R4, [R9+0x4800] ;  /* 0x004800000904783b */ /* 0x010eaa0000004200 */
[----:B------:R3:W4:Y:S05]  /*3850*/  LDSM.16.M88.4 R232, [R244+0x800] ;  /* 0x00080000f4e8783b */ /* 0x00072a0000000200 */
[----:B------:R3:W3:Y:S05]  /*3860*/  LDSM.16.MT88.4 R16, [R9] ;  /* 0x000000000910783b */ /* 0x0006ea0000004200 */
[----:B------:R2:W3:Y:S05]  /*3870*/  LDSM.16.MT88.4 R236, [R9+0x4000] ;  /* 0x0040000009ec783b */ /* 0x0004ea0000004200 */
[----:B------:R3:W3:Y:S05]  /*3880*/  LDSM.16.M88.4 R244, [R248] ;  /* 0x00000000f8f4783b */ /* 0x0006ea0000000200 */
[----:B------:R3:W3:Y:S05]  /*3890*/  LDSM.16.MT88.4 R248, [R9+0x800] ;  /* 0x0008000009f8783b */ /* 0x0006ea0000004200 */
[----:B-1----:R1:W-:Y:S05]  /*38a0*/  STL.64 [R1], R12 ;  /* 0x0000000c01007387 */ /* 0x0023ea0000100a00 */
[----:B------:R1:W-:Y:S05]  /*38b0*/  STL.64 [R1+0x8], R14 ;  /* 0x0000080e01007387 */ /* 0x0003ea0000100a00 */
[----:B--2---:R1:W-:Y:S05]  /*38c0*/  STL.64 [R1+0x10], R4 ;  /* 0x0000100401007387 */ /* 0x0043ea0000100a00 */
[----:B------:R1:W-:Y:S01]  /*38d0*/  STL.64 [R1+0x18], R6 ;  /* 0x0000180601007387 */ /* 0x0003e20000100a00 */
[----:B------:R-:W-:-:S05]  /*38e0*/  @P0 BRA `(.L_x_3) ;  /* 0x0000033000000947 */ /* 0x000fca0003800000 */
[----:B----4-:R-:W2:Y:S01]  /*38f0*/  LDL.64 R10, [R1+0x78] ;  /* 0x00007800010a7983 */ /* 0x010ea20000100a00 */
[----:B------:R-:W-:Y:S02]  /*3900*/  ULDC.64 UR4, c[0x0][0x178] ;  /* 0x00005e0000047ab9 */ /* 0x000fe40000000a00 */
[----:B------:R-:W-:Y:S01]  /*3910*/  UIMAD.WIDE.U32 UR22, UR20, UR4, URZ ;  /* 0x00000004141672a5 */ /* 0x000fe2000f8e003f */
[----:B-1----:R-:W4:Y:S01]  /*3920*/  LDL.64 R14, [R1+0x88] ;  /* 0x00008800010e7983 */ /* 0x002f220000100a00 */
[----:B------:R-:W-:Y:S03]  /*3930*/  USHF.R.S32.HI UR21, URZ, 0x1f, UR20 ;  /* 0x0000001f3f157899 */ /* 0x000fe60008011414 */
[----:B---3--:R-:W3:Y:S01]  /*3940*/  LDL R12, [R1+0x64] ;  /* 0x00006400010c7983 */ /* 0x008ee20000100800 */
[----:B------:R-:W-:Y:S01]  /*3950*/  IMAD.U32 R8, RZ, RZ, UR22 ;  /* 0x00000016ff087e24 */ /* 0x000fe2000f8e00ff */
[----:B------:R-:W-:Y:S02]  /*3960*/  UIMAD UR21, UR21, UR4, URZ ;  /* 0x00000004151572a4 */ /* 0x000fe4000f8e023f */
[----:B------:R-:W4:Y:S01]  /*3970*/  LDL.64 R148, [R1+0x58] ;  /* 0x0000580001947983 */ /* 0x000f220000100a00 */
[----:B------:R-:W-:Y:S02]  /*3980*/  USHF.L.U32 UR4, UR20, 0x5, URZ ;  /* 0x0000000514047899 */ /* 0x000fe4000800063f */
[----:B------:R-:W-:Y:S01]  /*3990*/  UIMAD UR21, UR20, UR5, UR21 ;  /* 0x00000005141572a4 */ /* 0x000fe2000f8e0215 */
[----:B------:R-:W4:Y:S01]  /*39a0*/  LDL R9, [R1+0x50] ;  /* 0x0000500001097983 */ /* 0x000f220000100800 */
[----:B------:R-:W-:Y:S02]  /*39b0*/  UIADD3 UR5, -UR4, UR7, URZ ;  /* 0x0000000704057290 */ /* 0x000fe4000fffe13f */
[----:B------:R-:W-:Y:S01]  /*39c0*/  UIADD3 UR21, UR23, UR21, URZ ;  /* 0x0000001517157290 */ /* 0x000fe2000fffe03f */
[----:B------:R-:W1:Y:S02]  /*39d0*/  S2R R6, SR_CTAID.Y ;  /* 0x0000000000067919 */ /* 0x000e640000002600 */
[----:B-1----:R-:W-:Y:S05]  /*39e0*/  SHF.R.S32.HI R7, RZ, 0x1f, R6 ;  /* 0x0000001fff077819 */ /* 0x002fea0000011406 */
[----:B------:R-:W-:Y:S04]  /*39f0*/  IMAD R7, R7, c[0x0][0x270], RZ ;  /* 0x00009c0007077a24 */ /* 0x000fe800078e02ff */
[C---:B------:R-:W-:Y:S02]  /*3a00*/  IMAD R7, R6.reuse, c[0x0][0x274], R7 ;  /* 0x00009d0006077a24 */ /* 0x040fe400078e0207 */
[----:B--2---:R-:W-:Y:S02]  /*3a10*/  IMAD.MOV.U32 R4, RZ, RZ, R10 ;  /* 0x000000ffff047224 */ /* 0x004fe400078e000a */
[----:B------:R-:W-:Y:S02]  /*3a20*/  IMAD.MOV.U32 R5, RZ, RZ, R11 ;  /* 0x000000ffff057224 */ /* 0x000fe400078e000b */
[----:B------:R-:W2:Y:S02]  /*3a30*/  LDL.64 R10, [R1+0x70] ;  /* 0x00007000010a7983 */ /* 0x000ea40000100a00 */
[----:B------:R-:W-:Y:S01]  /*3a40*/  IMAD.WIDE.U32 R4, R6, c[0x0][0x270], R4 ;  /* 0x00009c0006047a25 */ /* 0x000fe200078e0004 */
[----:B---3--:R-:W-:Y:S04]  /*3a50*/  LOP3.LUT P1, RZ, R12, 0x2, RZ, 0xc0, !PT ;  /* 0x000000020cff7812 */ /* 0x008fe8000782c0ff */
[----:B------:R-:W-:Y:S01]  /*3a60*/  IADD3 R6, P0, R4, UR14, RZ ;  /* 0x0000000e04067c10 */ /* 0x000fe2000ff1e0ff */
[----:B------:R-:W-:Y:S01]  /*3a70*/  IMAD.U32 R4, RZ, RZ, UR22 ;  /* 0x00000016ff047e24 */ /* 0x000fe2000f8e00ff */
[----:B----4-:R-:W-:Y:S02]  /*3a80*/  ISETP.GE.OR P1, PT, R148, UR5, !P1 ;  /* 0x0000000594007c0c */ /* 0x010fe4000cf26670 */
[----:B------:R-:W-:Y:S01]  /*3a90*/  IADD3.X R7, R5, UR8, R7, P0, !PT ;  /* 0x0000000805077c10 */ /* 0x000fe200087fe407 */
[----:B------:R-:W-:Y:S01]  /*3aa0*/  IMAD.U32 R5, RZ, RZ, UR21 ;  /* 0x00000015ff057e24 */ /* 0x000fe2000f8e00ff */
[----:B------:R-:W-:Y:S04]  /*3ab0*/  LEA R4, P0, R4, R14, 0x6 ;  /* 0x0000000e04047211 */ /* 0x000fe800078030ff */
[----:B------:R-:W-:Y:S02]  /*3ac0*/  LEA.HI.X R5, R8, R15, R5, 0x6, P0 ;  /* 0x0000000f08057211 */ /* 0x000fe400000f3405 */
[----:B------:R-:W-:Y:S04]  /*3ad0*/  LOP3.LUT P0, RZ, R12, 0x1, RZ, 0xc0, !PT ;  /* 0x000000010cff7812 */ /* 0x000fe8000780c0ff */
[----:B------:R-:W-:-:S13]  /*3ae0*/  ISETP.GE.OR P0, PT, R148, UR5, !P0 ;  /* 0x0000000594007c0c */ /* 0x000fda000c706670 */
[----:B------:R-:W-:Y:S01]  /*3af0*/  @!PT LDS RZ, [RZ] ;  /* 0x00000000fffff984 */ /* 0x000fe20000000800 */
[----:B------:R-:W-:Y:S01]  /*3b00*/  @!PT LDS RZ, [RZ] ;  /* 0x00000000fffff984 */ /* 0x000fe20000000800 */
[----:B------:R-:W-:Y:S01]  /*3b10*/  @!PT LDS RZ, [RZ] ;  /* 0x00000000fffff984 */ /* 0x000fe20000000800 */
[----:B------:R1:W-:Y:S01]  /*3b20*/  LDGSTS.E.BYPASS.LTC128B.128 [R9+0x8080], [R4.64], !P0 ;  /* 0x0808000004097fae */ /* 0x0003e2000c101d52 */
[C---:B------:R-:W-:Y:S03]  /*3b30*/  LOP3.LUT P0, RZ, R12.reuse, 0x4, RZ, 0xc0, !PT ;  /* 0x000000040cff7812 */ /* 0x040fe6000780c0ff */
[----:B------:R1:W-:Y:S01]  /*3b40*/  LDGSTS.E.BYPASS.LTC128B.128 [R9+0x9080], [R4.64+0x80], !P1 ;  /* 0x0908008004097fae */ /* 0x0003e2000c901d52 */
[----:B------:R-:W-:Y:S02]  /*3b50*/  LOP3.LUT P1, RZ, R12, 0x8, RZ, 0xc0, !PT ;  /* 0x000000080cff7812 */ /* 0x000fe4000782c0ff */
[C---:B------:R-:W-:Y:S02]  /*3b60*/  ISETP.GE.OR P0, PT, R148.reuse, UR5, !P0 ;  /* 0x0000000594007c0c */ /* 0x040fe4000c706670 */
[----:B------:R-:W-:Y:S11]  /*3b70*/  ISETP.GE.OR P1, PT, R148, UR5, !P1 ;  /* 0x0000000594007c0c */ /* 0x000ff6000cf26670 */
[----:B------:R1:W-:Y:S04]  /*3b80*/  LDGSTS.E.BYPASS.LTC128B.128 [R9+0xa080], [R4.64+0x100], !P0 ;  /* 0x0a08010004097fae */ /* 0x0003e8000c101d52 */
[----:B------:R1:W-:Y:S02]  /*3b90*/  LDGSTS.E.BYPASS.LTC128B.128 [R9+0xb080], [R4.64+0x180], !P1 ;  /* 0x0b08018004097fae */ /* 0x0003e4000c901d52 */
[C---:B-1----:R-:W-:Y:S04]  /*3ba0*/  LEA R4, P0, R6.reuse, c[0x0][0x258], 0x2 ;  /* 0x0000960006047a11 */ /* 0x042fe800078010ff */
[----:B------:R-:W-:Y:S01]  /*3bb0*/  LEA.HI.X R5, R6, c[0x0][0x25c], R7, 0x2, P0 ;  /* 0x0000970006057a11 */ /* 0x000fe200000f1407 */
[----:B------:R-:W-:Y:S02]  /*3bc0*/  IMAD.U32 R6, RZ, RZ, UR4 ;  /* 0x00000004ff067e24 */ /* 0x000fe4000f8e00ff */
[----:B------:R-:W-:Y:S03]  /*3bd0*/  IMAD.U32 R7, RZ, RZ, UR4 ;  /* 0x00000004ff077e24 */ /* 0x000fe6000f8e00ff */
[----:B------:R-:W-:Y:S04]  /*3be0*/  LEA R4, P0, R6, R4, 0x2 ;  /* 0x0000000406047211 */ /* 0x000fe800078010ff */
[----:B------:R-:W-:Y:S01]  /*3bf0*/  LEA.HI.X.SX32 R5, R7, R5, 0x2, P0 ;  /* 0x0000000507057211 */ /* 0x000fe200000f16ff */
[----:B--2---:R-:W-:Y:S05]  /*3c00*/  @!P2 IMAD.SHL.U32 R6, R10, 0x10, RZ ;  /* 0x000000100a06a824 */ /* 0x004fea00078e00ff */
[----:B------:R1:W-:Y:S03]  /*3c10*/  @!P2 LDGSTS.E.BYPASS.LTC128B.128 [R6+0x14080], [R4.64] ;  /* 0x140800000406afae */ /* 0x0003e6000b901d52 */
.L_x_3:
[-C--:B-1-34-:R-:W-:Y:S01]  /*3c20*/  HMMA.16816.F32.BF16 R4, R160, R16.reuse, RZ ;  /* 0x00000010a004723c */ /* 0x09afe200000418ff */
[----:B------:R-:W2:Y:S01]  /*3c30*/  LDL.LU R240, [R1] ;  /* 0x0000000001f07983 */ /* 0x000ea20000300800 */
[----:B------:R-:W-:Y:S02]  /*3c40*/  USHF.L.U32 UR10, UR10, 0xd, URZ ;  /* 0x0000000d0a0a7899 */ /* 0x000fe4000800063f */
[----:B------:R-:W-:Y:S01]  /*3c50*/  UISETP.GE.AND UP0, UPT, UR20, UR13, UPT ;  /* 0x0000000d1400728c */ /* 0x000fe2000bf06270 */
[----:B------:R-:W2:Y:S03]  /*3c60*/  LDL.LU R241, [R1+0x4] ;  /* 0x0000040001f17983 */ /* 0x000ea60000300800 */
[C---:B------:R-:W-:Y:S01]  /*3c70*/  HMMA.16816.F32.BF16 R8, R232.reuse, R16, RZ ;  /* 0x00000010e808723c */ /* 0x040fe200000418ff */
[----:B------:R-:W2:Y:S04]  /*3c80*/  LDL.LU R242, [R1+0x8] ;  /* 0x0000080001f27983 */ /* 0x000ea80000300800 */
[----:B------:R-:W2:Y:S03]  /*3c90*/  LDL.LU R243, [R1+0xc] ;  /* 0x00000c0001f37983 */ /* 0x000ea60000300800 */
[-C--:B------:R-:W-:Y:S01]  /*3ca0*/  HMMA.16816.F32.BF16 R12, R232, R18.reuse, RZ ;  /* 0x00000012e80c723c */ /* 0x080fe200000418ff */
[----:B------:R-:W-:Y:S04]  /*3cb0*/  STL.64 [R1+0xb0], R22 ;  /* 0x0000b01601007387 */ /* 0x000fe80000100a00 */
[----:B------:R1:W-:Y:S03]  /*3cc0*/  STL.64 [R1+0xa8], R20 ;  /* 0x0000a81401007387 */ /* 0x0003e60000100a00 */
[C---:B------:R-:W-:Y:S01]  /*3cd0*/  HMMA.16816.F32.BF16 R16, R160.reuse, R18, RZ ;  /* 0x00000012a010723c */ /* 0x040fe200000418ff */
[----:B------:R-:W0:Y:S07]  /*3ce0*/  LDGDEPBAR ;  /* 0x00000000000079af */ /* 0x000e2e0000000000 */
[-C--:B------:R-:W-:Y:S08]  /*3cf0*/  HMMA.16816.F32.BF16 R148, R160, R236.reuse, RZ ;  /* 0x000000eca094723c */ /* 0x080ff000000418ff */
[C---:B------:R-:W-:Y:S01]  /*3d00*/  HMMA.16816.F32.BF16 R152, R232.reuse, R236, RZ ;  /* 0x000000ece898723c */ /* 0x040fe200000418ff */
[----:B-1----:R-:W3:Y:S07]  /*3d10*/  LDL.LU R20, [R1+0x10] ;  /* 0x0000100001147983 */ /* 0x002eee0000300800 */
[-C--:B------:R-:W-:Y:S01]  /*3d20*/  HMMA.16816.F32.BF16 R156, R232, R238.reuse, RZ ;  /* 0x000000eee89c723c */ /* 0x080fe200000418ff */
[----:B------:R-:W3:Y:S04]  /*3d30*/  LDL.LU R21, [R1+0x14] ;  /* 0x0000140001157983 */ /* 0x000ee80000300800 */
[----:B------:R-:W4:Y:S03]  /*3d40*/  LDL.LU R22, [R1+0x18] ;  /* 0x0000180001167983 */ /* 0x000f260000300800 */
[----:B------:R-:W-:Y:S01]  /*3d50*/  HMMA.16816.F32.BF16 R160, R160, R238, RZ ;  /* 0x000000eea0a0723c */ /* 0x000fe200000418ff */
[----:B------:R-:W4:Y:S04]  /*3d60*/  LDL.LU R23, [R1+0x1c] ;  /* 0x00001c0001177983 */ /* 0x000f280000300800 */
[----:B------:R1:W-:Y:S03]  /*3d70*/  STL [R1+0xa0], R0 ;  /* 0x0000a00001007387 */ /* 0x0003e60000100800 */
[-C--:B------:R-:W-:Y:S01]  /*3d80*/  HMMA.16816.F32.BF16 R4, R244, R248.reuse, R4 ;  /* 0x000000f8f404723c */ /* 0x080fe20000041804 */
[----:B------:R-:W4:Y:S04]  /*3d90*/  LDL R237, [R1+0x4c] ;  /* 0x00004c0001ed7983 */ /* 0x000f280000100800 */
[----:B-1----:R-:W4:Y:S03]  /*3da0*/  LDL R0, [R1+0x24] ;  /* 0x0000240001007983 */ /* 0x002f260000100800 */
[C---:B--2---:R-:W-:Y:S01]  /*3db0*/  HMMA.16816.F32.BF16 R8, R240.reuse, R248, R8 ;  /* 0x000000f8f008723c */ /* 0x044fe20000041808 */
[----:B------:R-:W2:Y:S07]  /*3dc0*/  LDL R249, [R1+0x48] ;  /* 0x0000480001f97983 */ /* 0x000eae0000100800 */
[-C--:B------:R-:W-:Y:S08]  /*3dd0*/  HMMA.16816.F32.BF16 R12, R240, R250.reuse, R12 ;  /* 0x000000faf00c723c */ /* 0x080ff0000004180c */
[C---:B------:R-:W-:Y:S08]  /*3de0*/  HMMA.16816.F32.BF16 R16, R244.reuse, R250, R16 ;  /* 0x000000faf410723c */ /* 0x040ff00000041810 */
[-C--:B---3--:R-:W-:Y:S08]  /*3df0*/  HMMA.16816.F32.BF16 R148, R244, R20.reuse, R148 ;  /* 0x00000014f494723c */ /* 0x088ff00000041894 */
[C---:B------:R-:W-:Y:S01]  /*3e00*/  HMMA.16816.F32.BF16 R152, R240.reuse, R20, R152 ;  /* 0x00000014f098723c */ /* 0x040fe20000041898 */
[----:B----4-:R-:W-:Y:S07]  /*3e10*/  LDSM.16.M88.4 R228, [R237] ;  /* 0x00000000ede4783b */ /* 0x010fee0000000200 */
[-C--:B------:R-:W-:Y:S01]  /*3e20*/  HMMA.16816.F32.BF16 R156, R240, R22.reuse, R156 ;  /* 0x00000016f09c723c */ /* 0x080fe2000004189c */
[----:B------:R-:W-:Y:S07]  /*3e30*/  LDSM.16.M88.4 R236, [R237+0x800] ;  /* 0x00080000edec783b */ /* 0x000fee0000000200 */
[----:B------:R-:W-:Y:S01]  /*3e40*/  HMMA.16816.F32.BF16 R160, R244, R22, R160 ;  /* 0x00000016f4a0723c */ /* 0x000fe200000418a0 */
[----:B------:R1:W5:Y:S04]  /*3e50*/  LDL.LU.64 R22, [R1+0xb0] ;  /* 0x0000b00001167983 */ /* 0x0003680000300a00 */
[----:B------:R1:W5:Y:S04]  /*3e60*/  LDL.LU.64 R20, [R1+0xa8] ;  /* 0x0000a80001147983 */ /* 0x0003680000300a00 */
[----:B------:R-:W3:Y:S04]  /*3e70*/  LDSM.16.MT88.4 R232, [R0+0x1000] ;  /* 0x0010000000e8783b */ /* 0x000ee80000004200 */
[----:B------:R-:W4:Y:S01]  /*3e80*/  LDSM.16.MT88.4 R240, [R0+0x5000] ;  /* 0x0050000000f0783b */ /* 0x000f220000004200 */
[-C--:B---3--:R-:W-:Y:S08]  /*3e90*/  HMMA.16816.F32.BF16 R4, R228, R232.reuse, R4 ;  /* 0x000000e8e404723c */ /* 0x088ff00000041804 */
[C---:B------:R-:W-:Y:S08]  /*3ea0*/  HMMA.16816.F32.BF16 R8, R236.reuse, R232, R8 ;  /* 0x000000e8ec08723c */ /* 0x040ff00000041808 */
[-C--:B------:R-:W-:Y:S08]  /*3eb0*/  HMMA.16816.F32.BF16 R12, R236, R234.reuse, R12 ;  /* 0x000000eaec0c723c */ /* 0x080ff0000004180c */
[C---:B------:R-:W-:Y:S01]  /*3ec0*/  HMMA.16816.F32.BF16 R16, R228.reuse, R234, R16 ;  /* 0x000000eae410723c */ /* 0x040fe20000041810 */
[----:B------:R-:W-:Y:S07]  /*3ed0*/  LDSM.16.MT88.4 R232, [R0+0x1800] ;  /* 0x0018000000e8783b */ /* 0x000fee0000004200 */
[-C--:B----4-:R-:W-:Y:S08]  /*3ee0*/  HMMA.16816.F32.BF16 R148, R228, R240.reuse, R148 ;  /* 0x000000f0e494723c */ /* 0x090ff00000041894 */
[C---:B------:R-:W-:Y:S01]  /*3ef0*/  HMMA.16816.F32.BF16 R152, R236.reuse, R240, R152 ;  /* 0x000000f0ec98723c */ /* 0x040fe20000041898 */
[----:B------:R-:W3:Y:S07]  /*3f00*/  LDL R241, [R1+0x98] ;  /* 0x0000980001f17983 */ /* 0x000eee0000100800 */
[-C--:B------:R-:W-:Y:S01]  /*3f10*/  HMMA.16816.F32.BF16 R156, R236, R242.reuse, R156 ;  /* 0x000000f2ec9c723c */ /* 0x080fe2000004189c */
[----:B------:R4:W-:Y:S07]  /*3f20*/  LDSM.16.MT88.4 R236, [R0+0x5800] ;  /* 0x0058000000ec783b */ /* 0x0009ee0000004200 */
[----:B------:R-:W-:Y:S07]  /*3f30*/  HMMA.16816.F32.BF16 R160, R228, R242, R160 ;  /* 0x000000f2e4a0723c */ /* 0x000fee00000418a0 */
[----:B------:R-:W-:Y:S01]  /*3f40*/  IMAD.U32 R230, RZ, RZ, UR10 ;  /* 0x0000000affe67e24 */ /* 0x000fe2000f8e00ff */
[----:B----4-:R1:W5:Y:S04]  /*3f50*/  LDL.LU R0, [R1+0xa0] ;  /* 0x0000a00001007983 */ /* 0x0103680000300800 */
[----:B------:R-:W4:Y:S04]  /*3f60*/  LDL.64 R242, [R1+0x90] ;  /* 0x0000900001f27983 */ /* 0x000f280000100a00 */
[----:B--2---:R-:W2:Y:S04]  /*3f70*/  LDSM.16.M88.4 R244, [R249] ;  /* 0x00000000f9f4783b */ /* 0x004ea80000000200 */
[----:B------:R-:W1:Y:S01]  /*3f80*/  LDSM.16.M88.4 R248, [R249+0x800] ;  /* 0x00080000f9f8783b */ /* 0x000e620000000200 */
[-C--:B--2---:R-:W-:Y:S08]  /*3f90*/  HMMA.16816.F32.BF16 R4, R244, R232.reuse, R4 ;  /* 0x000000e8f404723c */ /* 0x084ff00000041804 */
[C---:B-1----:R-:W-:Y:S08]  /*3fa0*/  HMMA.16816.F32.BF16 R8, R248.reuse, R232, R8 ;  /* 0x000000e8f808723c */ /* 0x042ff00000041808 */
[-C--:B------:R-:W-:Y:S08]  /*3fb0*/  HMMA.16816.F32.BF16 R12, R248, R234.reuse, R12 ;  /* 0x000000eaf80c723c */ /* 0x080ff0000004180c */
[C---:B------:R-:W-:Y:S08]  /*3fc0*/  HMMA.16816.F32.BF16 R16, R244.reuse, R234, R16 ;  /* 0x000000eaf410723c */ /* 0x040ff00000041810 */
[-C--:B------:R-:W-:Y:S08]  /*3fd0*/  HMMA.16816.F32.BF16 R148, R244, R236.reuse, R148 ;  /* 0x000000ecf494723c */ /* 0x080ff00000041894 */
[C---:B------:R-:W-:Y:S08]  /*3fe0*/  HMMA.16816.F32.BF16 R152, R248.reuse, R236, R152 ;  /* 0x000000ecf898723c */ /* 0x040ff00000041898 */
[-C--:B------:R-:W-:Y:S08]  /*3ff0*/  HMMA.16816.F32.BF16 R156, R248, R238.reuse, R156 ;  /* 0x000000eef89c723c */ /* 0x080ff0000004189c */
[----:B------:R-:W-:Y:S04]  /*4000*/  HMMA.16816.F32.BF16 R160, R244, R238, R160 ;  /* 0x000000eef4a0723c */ /* 0x000fe800000418a0 */
[----:B----4-:R-:W-:Y:S01]  /*4010*/  IADD3 R229, P0, R242, UR10, RZ ;  /* 0x0000000af2e57c10 */ /* 0x010fe2000ff1e0ff */
[----:B------:R-:W-:Y:S03]  /*4020*/  UMOV UR10, UR20 ;  /* 0x00000014000a7c82 */ /* 0x000fe60008000000 */
[----:B---3--:R-:W-:Y:S04]  /*4030*/  LEA.HI.X.SX32 R230, R230, R241, 0x1, P0 ;  /* 0x000000f1e6e67211 */ /* 0x008fe800000f0eff */
[C---:B------:R-:W-:Y:S04]  /*4040*/  LEA R228, P0, R229.reuse, c[0x0][0x220], 0x2 ;  /* 0x00008800e5e47a11 */ /* 0x040fe800078010ff */
[----:B------:R-:W-:Y:S02]  /*4050*/  LEA.HI.X R229, R229, c[0x0][0x224], R230, 0x2, P0 ;  /* 0x00008900e5e57a11 */ /* 0x000fe400000f14e6 */
[----:B------:R-:W-:Y:S03]  /*4060*/  PLOP3.LUT P0, PT, PT, PT, UP0, 0x80, 0x0 ;  /* 0x000000000000781c */ /* 0x000fe60003f0f008 */
[----:B------:R1:W-:Y:S04]  /*4070*/  RED.E.ADD.F32.FTZ.RN.STRONG.GPU [R228.64], R4 ;  /* 0x00000004e400798e */ /* 0x0003e8000c10e792 */
[----:B------:R1:W-:Y:S04]  /*4080*/  RED.E.ADD.F32.FTZ.RN.STRONG.GPU [R228.64+0x400], R5 ;  /* 0x00040005e400798e */ /* 0x0003e8000c10e792 */
        /* <DEDUP_REMOVED lines=29> */
[----:B------:R1:W-:Y:S01]  /*4260*/  RED.E.ADD.F32.FTZ.RN.STRONG.GPU [R228.64+0x7c00], R159 ;  /* 0x007c009fe400798e */ /* 0x0003e2000c10e792 */
[----:B------:R-:W-:-:S05]  /*4270*/  @!P0 BRA `(.L_x_4) ;  /* 0xffffe0a000008947 */ /* 0x000fca000383ffff */
.L_x_1:
[----:B-1----:R-:W2:Y:S01]  /*4280*/  LDL.LU R6, [R1+0x54] ;  /* 0x0000540001067983 */ /* 0x002ea20000300800 */
[----:B-----5:R-:W-:-:S02]  /*4290*/  F2FP.BF16.PACK_AB R0, R21, R20 ;  /* 0x000000141500723e */ /* 0x020fc400000010ff */
[----:B------:R-:W-:Y:S01]  /*42a0*/  F2FP.BF16.PACK_AB R153, R23, R22 ;  /* 0x000000161799723e */ /* 0x000fe200000010ff */
[----:B------:R-:W3:Y:S01]  /*42b0*/  LDL.LU.64 R4, [R1+0x70] ;  /* 0x0000700001047983 */ /* 0x000ee20000300a00 */
[----:B------:R-:W-:Y:S02]  /*42c0*/  F2FP.BF16.PACK_AB R148, R33, R32 ;  /* 0x000000202194723e */ /* 0x000fe400000010ff */
[----:B------:R-:W-:Y:S01]  /*42d0*/  F2FP.BF16.PACK_AB R155, R25, R24 ;  /* 0x00000018199b723e */ /* 0x000fe200000010ff */
[----:B------:R-:W4:Y:S01]  /*42e0*/  LDL.LU R7, [R1+0x9c] ;  /* 0x00009c0001077983 */ /* 0x000f220000300800 */
[----:B------:R-:W-:Y:S01]  /*42f0*/  F2FP.BF16.PACK_AB R154, R27, R26 ;  /* 0x0000001a1b9a723e */ /* 0x000fe200000010ff */
[----:B------:R-:W-:Y:S01]  /*4300*/  FMUL.FTZ R84, R84, c[0x0][0x298] ;  /* 0x0000a60054547a20 */ /* 0x000fe20000410000 */
        /* <DEDUP_REMOVED lines=9> */
[----:B------:R-:W1:Y:S01]  /*43a0*/  S2R R38, SR_TID.X ;  /* 0x0000000000267919 */ /* 0x000e620000002100 */
        /* <DEDUP_REMOVED lines=72> */
[----:B-1----:R-:W-:Y:S01]  /*4830*/  SHF.R.S32.HI R8, RZ, 0x1f, R38 ;  /* 0x0000001fff087819 */ /* 0x002fe20000011426 */
        /* <DEDUP_REMOVED lines=11> */
[----:B------:R-:W-:Y:S01]  /*48f0*/  LEA.HI R8, R8, R38, RZ, 0x5 ;  /* 0x0000002608087211 */ /* 0x000fe200078f28ff */
[----:B------:R-:W-:Y:S01]  /*4900*/  FMUL.FTZ R11, R133, c[0x0][0x298] ;  /* 0x0000a600850b7a20 */ /* 0x000fe20000410000 */
[----:B------:R-:W-:Y:S01]  /*4910*/  F2FP.BF16.PACK_AB R13, R13, R124 ;  /* 0x0000007c0d0d723e */ /* 0x000fe200000010ff */
[----:B------:R-:W-:Y:S01]  /*4920*/  FMUL.FTZ R134, R134, c[0x0][0x298] ;  /* 0x0000a60086867a20 */ /* 0x000fe20000410000 */
[----:B------:R-:W-:Y:S01]  /*4930*/  F2FP.BF16.PACK_AB R12, R12, R126 ;  /* 0x0000007e0c0c723e */ /* 0x000fe200000010ff */
[----:B------:R-:W-:Y:S01]  /*4940*/  FMUL.FTZ R10, R135, c[0x0][0x298] ;  /* 0x0000a600870a7a20 */ /* 0x000fe20000410000 */
[----:B------:R-:W-:Y:S01]  /*4950*/  F2FP.BF16.PACK_AB R11, R11, R132 ;  /* 0x000000840b0b723e */ /* 0x000fe200000010ff */
[----:B------:R-:W-:Y:S01]  /*4960*/  FMUL.FTZ R144, R144, c[0x0][0x298] ;  /* 0x0000a60090907a20 */ /* 0x000fe20000410000 */
[----:B------:R-:W-:Y:S01]  /*4970*/  SHF.R.S32.HI R8, RZ, 0x5, R8 ;  /* 0x00000005ff087819 */ /* 0x000fe20000011408 */
[----:B------:R-:W-:Y:S01]  /*4980*/  FMUL.FTZ R146, R146, c[0x0][0x298] ;  /* 0x0000a60092927a20 */ /* 0x000fe20000410000 */
[----:B------:R-:W-:Y:S01]  /*4990*/  F2FP.BF16.PACK_AB R10, R10, R134 ;  /* 0x000000860a0a723e */ /* 0x000fe200000010ff */
[----:B------:R-:W-:Y:S01]  /*49a0*/  FMUL.FTZ R136, R136, c[0x0][0x298] ;  /* 0x0000a60088887a20 */ /* 0x000fe20000410000 */
[----:B------:R-:W-:Y:S01]  /*49b0*/  USHF.R.S32.HI UR6, URZ, 0x1f, UR12 ;  /* 0x0000001f3f067899 */ /* 0x000fe2000801140c */
[----:B------:R-:W-:Y:S01]  /*49c0*/  FMUL.FTZ R9, R137, c[0x0][0x298] ;  /* 0x0000a60089097a20 */ /* 0x000fe20000410000 */
[----:B------:R-:W-:Y:S01]  /*49d0*/  ULDC.64 UR4, c[0x0][0x340] ;  /* 0x0000d00000047ab9 */ /* 0x000fe20000000a00 */
[----:B------:R-:W-:Y:S01]  /*49e0*/  FMUL.FTZ R138, R138, c[0x0][0x298] ;  /* 0x0000a6008a8a7a20 */ /* 0x000fe20000410000 */
[----:B------:R-:W-:Y:S01]  /*49f0*/  UIMAD UR4, UR6, UR4, URZ ;  /* 0x00000004060472a4 */ /* 0x000fe2000f8e023f */
[----:B------:R-:W-:Y:S01]  /*4a00*/  FMUL.FTZ R140, R140, c[0x0][0x298] ;  /* 0x0000a6008c8c7a20 */ /* 0x000fe20000410000 */
[----:B------:R-:W-:Y:S01]  /*4a10*/  F2FP.BF16.PACK_AB R9, R9, R136 ;  /* 0x000000880909723e */ /* 0x000fe200000010ff */
[----:B------:R-:W-:Y:S01]  /*4a20*/  FMUL.FTZ R37, R141, c[0x0][0x298] ;  /* 0x0000a6008d257a20 */ /* 0x000fe20000410000 */
[----:B------:R-:W-:Y:S01]  /*4a30*/  UIMAD UR4, UR12, UR5, UR4 ;  /* 0x000000050c0472a4 */ /* 0x000fe2000f8e0204 */
[----:B------:R-:W-:Y:S01]  /*4a40*/  FMUL.FTZ R142, R142, c[0x0][0x298] ;  /* 0x0000a6008e8e7a20 */ /* 0x000fe20000410000 */
[----:B------:R-:W-:Y:S01]  /*4a50*/  BSSY B0, `(.L_x_5) ;  /* 0x0000094000007945 */ /* 0x000fe20003800000 */
[----:B------:R-:W-:Y:S01]  /*4a60*/  FMUL.FTZ R36, R143, c[0x0][0x298] ;  /* 0x0000a6008f247a20 */ /* 0x000fe20000410000 */
[----:B------:R-:W-:Y:S01]  /*4a70*/  F2FP.BF16.PACK_AB R37, R37, R140 ;  /* 0x0000008c2525723e */ /* 0x000fe200000010ff */
[----:B------:R-:W-:-:S03]  /*4a80*/  IMAD.SHL.U32 R39, R8, 0x40, RZ ;  /* 0x0000004008277824 */ /* 0x000fc600078e00ff */
[----:B------:R-:W-:Y:S02]  /*4a90*/  F2FP.BF16.PACK_AB R36, R36, R142 ;  /* 0x0000008e2424723e */ /* 0x000fe400000010ff */
[----:B------:R-:W-:Y:S01]  /*4aa0*/  LOP3.LUT R39, R39, 0x1c0, RZ, 0xc0, !PT ;  /* 0x000001c027277812 */ /* 0x000fe200078ec0ff */
[----:B--2---:R-:W-:Y:S01]  /*4ab0*/  IMAD.MOV.U32 R156, RZ, RZ, R6 ;  /* 0x000000ffff9c7224 */ /* 0x004fe200078e0006 */
[----:B------:R-:W-:Y:S01]  /*4ac0*/  BAR.SYNC.DEFER_BLOCKING 0x1, 0x100 ;  /* 0x0044000000007b1d */ /* 0x000fe20000010000 */
[----:B------:R-:W-:Y:S02]  /*4ad0*/  FMUL.FTZ R6, R145, c[0x0][0x298] ;  /* 0x0000a60091067a20 */ /* 0x000fe40000410000 */
[----:B---3--:R-:W-:Y:S01]  /*4ae0*/  IMAD.MOV.U32 R158, RZ, RZ, R4 ;  /* 0x000000ffff9e7224 */ /* 0x008fe200078e0004 */
[----:B------:R-:W-:Y:S01]  /*4af0*/  IADD3 R3, R156, 0x440, RZ ;  /* 0x000004409c037810 */ /* 0x000fe20007ffe0ff */
[----:B------:R-:W-:Y:S01]  /*4b00*/  IMAD.MOV.U32 R159, RZ, RZ, R5 ;  /* 0x000000ffff9f7224 */ /* 0x000fe200078e0005 */
[----:B------:R-:W-:Y:S01]  /*4b10*/  F2FP.BF16.PACK_AB R4, R35, R34 ;  /* 0x000000222304723e */ /* 0x000fe200000010ff */
[----:B------:R-:W-:Y:S01]  /*4b20*/  FMUL.FTZ R35, R85, c[0x0][0x298] ;  /* 0x0000a60055237a20 */ /* 0x000fe20000410000 */
[----:B----4-:R-:W-:Y:S01]  /*4b30*/  ISETP.NE.AND P0, PT, R7, RZ, PT ;  /* 0x000000ff0700720c */ /* 0x010fe20003f05270 */
[----:B------:R-:W-:Y:S01]  /*4b40*/  FMUL.FTZ R34, R87, c[0x0][0x298] ;  /* 0x0000a60057227a20 */ /* 0x000fe20000410000 */
[----:B------:R-:W-:Y:S01]  /*4b50*/  SHF.R.S32.HI R2, RZ, 0x1f, R158 ;  /* 0x0000001fff027819 */ /* 0x000fe2000001149e */
[----:B------:R-:W-:Y:S01]  /*4b60*/  FMUL.FTZ R5, R147, c[0x0][0x298] ;  /* 0x0000a60093057a20 */ /* 0x000fe20000410000 */
[----:B------:R-:W-:Y:S01]  /*4b70*/  F2FP.BF16.PACK_AB R35, R35, R84 ;  /* 0x000000542323723e */ /* 0x000fe200000010ff */
[----:B------:R-:W-:Y:S01]  /*4b80*/  FMUL.FTZ R7, R139, c[0x0][0x298] ;  /* 0x0000a6008b077a20 */ /* 0x000fe20000410000 */
[----:B------:R-:W-:-:S02]  /*4b90*/  F2FP.BF16.PACK_AB R34, R34, R86 ;  /* 0x000000562222723e */ /* 0x000fc400000010ff */
[----:B------:R-:W-:Y:S02]  /*4ba0*/  LEA.HI R2, R2, R158, RZ, 0x5 ;  /* 0x0000009e02027211 */ /* 0x000fe400078f28ff */
[----:B------:R-:W-:Y:S02]  /*4bb0*/  F2FP.BF16.PACK_AB R6, R6, R144 ;  /* 0x000000900606723e */ /* 0x000fe400000010ff */
[----:B------:R-:W-:Y:S02]  /*4bc0*/  LOP3.LUT R2, R2, 0xffffffe0, RZ, 0xc0, !PT ;  /* 0xffffffe002027812 */ /* 0x000fe400078ec0ff */
[----:B------:R-:W-:Y:S01]  /*4bd0*/  @P0 IADD3 R3, R156, 0x3c0, RZ ;  /* 0x000003c09c030810 */ /* 0x000fe20007ffe0ff */
[----:B------:R1:W-:Y:S01]  /*4be0*/  STS [R156+0x8080], R0 ;  /* 0x008080009c007388 */ /* 0x0003e20000000800 */
[----:B------:R-:W-:Y:S01]  /*4bf0*/  F2FP.BF16.PACK_AB R5, R5, R146 ;  /* 0x000000920505723e */ /* 0x000fe200000010ff */
[----:B------:R-:W-:Y:S01]  /*4c00*/  IMAD.IADD R2, R158, 0x1, -R2 ;  /* 0x000000019e027824 */ /* 0x000fe200078e0a02 */
[----:B------:R-:W-:Y:S01]  /*4c10*/  F2FP.BF16.PACK_AB R7, R7, R138 ;  /* 0x0000008a0707723e */ /* 0x000fe200000010ff */
[----:B------:R-:W-:Y:S03]  /*4c20*/  STS [R156+0x8480], R153 ;  /* 0x008480999c007388 */ /* 0x000fe60000000800 */
[----:B------:R-:W-:-:S02]  /*4c30*/  SHF.R.S32.HI R38, RZ, 0x1f, R2 ;  /* 0x0000001fff267819 */ /* 0x000fc40000011402 */
[C---:B-1----:R-:W-:Y:S02]  /*4c40*/  IADD3 R0, R156.reuse, 0x40, RZ ;  /* 0x000000409c007810 */ /* 0x042fe40007ffe0ff */
[----:B------:R-:W-:-:S05]  /*4c50*/  @P0 IADD3 R0, R156, -0x40, RZ ;  /* 0xffffffc09c000810 */ /* 0x000fca0007ffe0ff */
[----:B------:R-:W-:Y:S04]  /*4c60*/  STS [R0+0x8080], R148 ;  /* 0x0080809400007388 */ /* 0x000fe80000000800 */
[----:B------:R1:W-:Y:S04]  /*4c70*/  STS [R3+0x8080], R4 ;  /* 0x0080800403007388 */ /* 0x0003e80000000800 */
[----:B------:R-:W-:Y:S04]  /*4c80*/  STS [R156+0x9080], R155 ;  /* 0x0090809b9c007388 */ /* 0x000fe80000000800 */
[----:B------:R-:W-:Y:S04]  /*4c90*/  STS [R156+0x9480], R154 ;  /* 0x0094809a9c007388 */ /* 0x000fe80000000800 */
[----:B------:R-:W-:Y:S04]  /*4ca0*/  STS [R0+0x9080], R152 ;  /* 0x0090809800007388 */ /* 0x000fe80000000800 */
[----:B------:R-:W-:Y:S04]  /*4cb0*/  STS [R0+0x9480], R150 ;  /* 0x0094809600007388 */ /* 0x000fe80000000800 */
[----:B------:R-:W-:Y:S04]  /*4cc0*/  STS [R156+0xa080], R151 ;  /* 0x00a080979c007388 */ /* 0x000fe80000000800 */
[----:B------:R-:W-:Y:S01]  /*4cd0*/  STS [R156+0xa480], R149 ;  /* 0x00a480959c007388 */ /* 0x000fe20000000800 */
[----:B-1----:R-:W-:Y:S01]  /*4ce0*/  IMAD.SHL.U32 R4, R2, 0x8, RZ ;  /* 0x0000000802047824 */ /* 0x002fe200078e00ff */
[----:B------:R-:W-:-:S02]  /*4cf0*/  LEA.HI R2, R38, R2, RZ, 0x3 ;  /* 0x0000000226027211 */ /* 0x000fc400078f18ff */
[----:B------:R-:W-:Y:S02]  /*4d00*/  STS [R0+0xa080], R48 ;  /* 0x00a0803000007388 */ /* 0x000fe40000000800 */
[----:B------:R-:W-:Y:S01]  /*4d10*/  LOP3.LUT R38, R39, 0x38, R4, 0xf8, !PT ;  /* 0x0000003827267812 */ /* 0x000fe200078ef804 */
[----:B------:R-:W-:Y:S01]  /*4d20*/  IMAD.SHL.U32 R2, R2, 0x200, RZ ;  /* 0x0000020002027824 */ /* 0x000fe200078e00ff */
[----:B------:R-:W-:Y:S01]  /*4d30*/  STS [R0+0xa480], R50 ;  /* 0x00a4803200007388 */ /* 0x000fe20000000800 */
[----:B------:R-:W-:-:S03]  /*4d40*/  SHF.R.U32.HI R39, RZ, 0x3, R39 ;  /* 0x00000003ff277819 */ /* 0x000fc60000011627 */
[----:B------:R-:W-:Y:S01]  /*4d50*/  STS [R156+0xb080], R40 ;  /* 0x00b080289c007388 */ /* 0x000fe20000000800 */
[----:B------:R-:W-:-:S03]  /*4d60*/  LOP3.LUT R38, R38, R39, RZ, 0x3c, !PT ;  /* 0x0000002726267212 */ /* 0x000fc600078e3cff */
[----:B------:R-:W-:Y:S01]  /*4d70*/  STS [R156+0xb480], R42 ;  /* 0x00b4802a9c007388 */ /* 0x000fe20000000800 */
[----:B------:R-:W-:-:S03]  /*4d80*/  LOP3.LUT R2, R38, 0x7ffff000, R2, 0xf8, !PT ;  /* 0x7ffff00026027812 */ /* 0x000fc600078ef802 */
[----:B------:R-:W-:Y:S04]  /*4d90*/  STS [R0+0xb080], R44 ;  /* 0x00b0802c00007388 */ /* 0x000fe80000000800 */
        /* <DEDUP_REMOVED lines=40> */
[----:B------:R1:W-:Y:S04]  /*5020*/  STS [R0+0x5480], R12 ;  /* 0x0054800c00007388 */ /* 0x0003e80000000800 */
[----:B------:R-:W-:Y:S04]  /*5030*/  STS [R156+0x6080], R11 ;  /* 0x0060800b9c007388 */ /* 0x000fe80000000800 */
[----:B------:R-:W-:Y:S04]  /*5040*/  STS [R156+0x6480], R10 ;  /* 0x0064800a9c007388 */ /* 0x000fe80000000800 */
[----:B------:R2:W-:Y:S04]  /*5050*/  STS [R0+0x6080], R6 ;  /* 0x0060800600007388 */ /* 0x0005e80000000800 */
[----:B------:R3:W-:Y:S04]  /*5060*/  STS [R0+0x6480], R5 ;  /* 0x0064800500007388 */ /* 0x0007e80000000800 */
[----:B------:R4:W-:Y:S04]  /*5070*/  STS [R156+0x7080], R9 ;  /* 0x007080099c007388 */ /* 0x0009e80000000800 */
[----:B------:R4:W-:Y:S04]  /*5080*/  STS [R156+0x7480], R7 ;  /* 0x007480079c007388 */ /* 0x0009e80000000800 */
[----:B------:R-:W-:Y:S04]  /*5090*/  STS [R0+0x7080], R37 ;  /* 0x0070802500007388 */ /* 0x000fe80000000800 */
[----:B------:R4:W-:Y:S04]  /*50a0*/  STS [R0+0x7480], R36 ;  /* 0x0074802400007388 */ /* 0x0009e80000000800 */
[----:B-1----:R-:W1:Y:S01]  /*50b0*/  S2R R12, SR_CTAID.X ;  /* 0x00000000000c7919 */ /* 0x002e620000002500 */
[----:B--2---:R-:W-:-:S03]  /*50c0*/  IMAD.SHL.U32 R6, R2, 0x2, RZ ;  /* 0x0000000202067824 */ /* 0x004fc600078e00ff */
[----:B------:R-:W-:Y:S01]  /*50d0*/  BAR.SYNC.DEFER_BLOCKING 0x1, 0x100 ;  /* 0x0044000000007b1d */ /* 0x000fe20000010000 */
[----:B---3--:R-:W-:Y:S02]  /*50e0*/  SHF.R.S32.HI R5, RZ, 0x1f, R4 ;  /* 0x0000001fff057819 */ /* 0x008fe40000011404 */
[----:B----4-:R-:W-:-:S03]  /*50f0*/  SHF.R.S32.HI R9, RZ, 0x1f, R8 ;  /* 0x0000001fff097819 */ /* 0x010fc60000011408 */
[----:B------:R-:W2:Y:S01]  /*5100*/  S2R R22, SR_CTAID.Y ;  /* 0x0000000000167919 */ /* 0x000ea20000002600 */
[----:B------:R-:W-:-:S04]  /*5110*/  IMAD.MOV.U32 R7, RZ, RZ, -0x40 ;  /* 0xffffffc0ff077424 */ /* 0x000fc800078e00ff */
[----:B-1----:R-:W-:Y:S01]  /*5120*/  IMAD R7, R12, R7, c[0x0][0x2f0] ;  /* 0x0000bc000c077624 */ /* 0x002fe200078e0207 */
[----:B------:R1:W3:Y:S04]  /*5130*/  LDS.128 R24, [R6+0x8480] ;  /* 0x0084800006187984 */ /* 0x0002e80000000c00 */
[----:B------:R-:W-:Y:S01]  /*5140*/  IMNMX R20, R7, 0x40, PT ;  /* 0x0000004007147817 */ /* 0x000fe20003800200 */
[----:B------:R1:W4:Y:S03]  /*5150*/  LDS.128 R28, [R6+0x8880] ;  /* 0x00888000061c7984 */ /* 0x0003260000000c00 */
[----:B------:R-:W-:Y:S01]  /*5160*/  ISETP.GE.AND P1, PT, R8, R20, PT ;  /* 0x000000140800720c */ /* 0x000fe20003f26270 */
[----:B--2---:R-:W-:Y:S01]  /*5170*/  IMAD.WIDE.U32 R2, R22, c[0x0][0x338], R4 ;  /* 0x0000ce0016027a25 */ /* 0x004fe200078e0004 */
[----:B------:R-:W-:Y:S01]  /*5180*/  SHF.R.S32.HI R23, RZ, 0x1f, R22 ;  /* 0x0000001fff177819 */ /* 0x000fe20000011416 */
[----:B------:R1:W2:Y:S01]  /*5190*/  LDS.128 R32, [R6+0x8c80] ;  /* 0x008c800006207984 */ /* 0x0002a20000000c00 */
[----:B------:R-:W-:-:S02]  /*51a0*/  ISETP.GE.OR P0, PT, R4, c[0x0][0x324], P1 ;  /* 0x0000c90004007a0c */ /* 0x000fc40000f06670 */
[----:B------:R-:W-:Y:S01]  /*51b0*/  P2R R21, PR, RZ, 0x2 ;  /* 0x00000002ff157803 */ /* 0x000fe20000000000 */
[----:B------:R1:W1:Y:S01]  /*51c0*/  LDS.128 R36, [R6+0x9080] ;  /* 0x0090800006247984 */ /* 0x0002620000000c00 */
[----:B------:R-:W-:-:S03]  /*51d0*/  IMAD R0, R23, c[0x0][0x338], RZ ;  /* 0x0000ce0017007a24 */ /* 0x000fc600078e02ff */
[----:B------:R1:W1:Y:S01]  /*51e0*/  LDS.128 R40, [R6+0x9480] ;  /* 0x0094800006287984 */ /* 0x0002620000000c00 */
[----:B------:R-:W-:-:S03]  /*51f0*/  IMAD R0, R22, c[0x0][0x33c], R0 ;  /* 0x0000cf0016007a24 */ /* 0x000fc600078e0200 */
[----:B------:R1:W1:Y:S01]  /*5200*/  LDS.128 R44, [R6+0x9880] ;  /* 0x00988000062c7984 */ /* 0x0002620000000c00 */
[----:B------:R-:W-:Y:S02]  /*5210*/  IMAD.IADD R3, R3, 0x1, R0 ;  /* 0x0000000103037824 */ /* 0x000fe400078e0200 */
[----:B------:R-:W-:Y:S01]  /*5220*/  IMAD.U32 R0, RZ, RZ, UR12 ;  /* 0x0000000cff007e24 */ /* 0x000fe2000f8e00ff */
[----:B------:R1:W1:Y:S03]  /*5230*/  LDS.128 R48, [R6+0x9c80] ;  /* 0x009c800006307984 */ /* 0x0002660000000c00 */
[----:B------:R-:W-:Y:S01]  /*5240*/  IMAD.WIDE.U32 R10, R0, c[0x0][0x340], R2 ;  /* 0x0000d000000a7a25 */ /* 0x000fe200078e0002 */
[----:B------:R1:W1:Y:S03]  /*5250*/  LDS.128 R52, [R6+0x80] ;  /* 0x0000800006347984 */ /* 0x0002660000000c00 */
[----:B------:R-:W-:Y:S01]  /*5260*/  IMAD.WIDE R2, R12, 0x40, R8 ;  /* 0x000000400c027825 */ /* 0x000fe200078e0208 */
[----:B------:R1:W1:Y:S01]  /*5270*/  LDS.128 R56, [R6+0x480] ;  /* 0x0004800006387984 */ /* 0x0002620000000c00 */
[----:B------:R-:W-:-:S03]  /*5280*/  IADD3 R7, R11, UR4, RZ ;  /* 0x000000040b077c10 */ /* 0x000fc6000fffe0ff */
[----:B------:R1:W1:Y:S04]  /*5290*/  LDS.128 R60, [R6+0x880] ;  /* 0x00088000063c7984 */ /* 0x0002680000000c00 */
[----:B------:R1:W1:Y:S04]  /*52a0*/  LDS.128 R64, [R6+0xc80] ;  /* 0x000c800006407984 */ /* 0x0002680000000c00 */
[----:B------:R1:W1:Y:S04]  /*52b0*/  LDS.128 R68, [R6+0x1080] ;  /* 0x0010800006447984 */ /* 0x0002680000000c00 */
[----:B------:R1:W1:Y:S04]  /*52c0*/  LDS.128 R72, [R6+0x1480] ;  /* 0x0014800006487984 */ /* 0x0002680000000c00 */
[----:B------:R1:W1:Y:S04]  /*52d0*/  LDS.128 R76, [R6+0x1880] ;  /* 0x00188000064c7984 */ /* 0x0002680000000c00 */
[----:B------:R1:W1:Y:S01]  /*52e0*/  LDS.128 R80, [R6+0x1c80] ;  /* 0x001c800006507984 */ /* 0x0002620000000c00 */
[----:B------:R-:W-:Y:S05]  /*52f0*/  @P0 BRA `(.L_x_6) ;  /* 0x0000009000000947 */ /* 0x000fea0003800000 */
[----:B--234-:R2:W3:Y:S01]  /*5300*/  LDS.128 R16, [R6+0x8080] ;  /* 0x0080800006107984 */ /* 0x01c4e20000000c00 */
[----:B------:R-:W-:-:S04]  /*5310*/  IMAD R0, R3, c[0x0][0x330], RZ ;  /* 0x0000cc0003007a24 */ /* 0x000fc800078e02ff */
[----:B------:R-:W-:Y:S01]  /*5320*/  IMAD R0, R2, c[0x0][0x334], R0 ;  /* 0x0000cd0002007a24 */ /* 0x000fe200078e0200 */
[----:B-12---:R-:W-:-:S05]  /*5330*/  MOV R6, R10 ;  /* 0x0000000a00067202 */ /* 0x006fca0000000f00 */
[----:B------:R-:W-:-:S05]  /*5340*/  IMAD.WIDE.U32 R12, R2, c[0x0][0x330], R6 ;  /* 0x0000cc00020c7a25 */ /* 0x000fca00078e0006 */
[----:B------:R-:W-:Y:S02]  /*5350*/  IADD3 R0, R13, R0, RZ ;  /* 0x000000000d007210 */ /* 0x000fe40007ffe0ff */
[----:B------:R-:W-:-:S04]  /*5360*/  LEA R14, P0, R12, c[0x0][0x318], 0x1 ;  /* 0x0000c6000c0e7a11 */ /* 0x000fc800078008ff */
[----:B------:R-:W-:-:S05]  /*5370*/  LEA.HI.X R15, R12, c[0x0][0x31c], R0, 0x1, P0 ;  /* 0x0000c7000c0f7a11 */ /* 0x000fca00000f0c00 */
[----:B---3--:R1:W-:Y:S04]  /*5380*/  STG.E.128 [R14.64], R16 ;  /* 0x000000100e007986 */ /* 0x0083e8000c101d12 */
.L_x_6:
[----:B--234-:R-:W-:Y:S05]  /*5390*/  BSYNC B0 ;  /* 0x0000000000007941 */ /* 0x01cfea0003800000 */
.L_x_5:
[----:B------:R-:W-:Y:S01]  /*53a0*/  IADD3 R0, R8, 0x8, RZ ;  /* 0x0000000808007810 */ /* 0x000fe20007ffe0ff */
[----:B------:R-:W-:Y:S03]  /*53b0*/  BSSY B0, `(.L_x_7) ;  /* 0x0000010000007945 */ /* 0x000fe60003800000 */
[----:B------:R-:W-:-:S04]  /*53c0*/  ISETP.GE.AND P0, PT, R0, R20, PT ;  /* 0x000000140000720c */ /* 0x000fc80003f06270 */
[----:B-1----:R-:W-:Y:S02]  /*53d0*/  P2R R16, PR, RZ, 0x1 ;  /* 0x00000001ff107803 */ /* 0x002fe40000000000 */
[----:B------:R-:W-:-:S13]  /*53e0*/  ISETP.GE.OR P0, PT, R4, c[0x0][0x324], P0 ;  /* 0x0000c90004007a0c */ /* 0x000fda0000706670 */
[----:B------:R-:W-:Y:S05]  /*53f0*/  @P0 BRA `(.L_x_8) ;  /* 0x000000b000000947 */ /* 0x000fea0003800000 */
[----:B------:R-:W-:Y:S02]  /*5400*/  IADD3 R0, P0, R2, 0x8, RZ ;  /* 0x0000000802007810 */ /* 0x000fe40007f1e0ff */
[----:B------:R-:W-:-:S03]  /*5410*/  MOV R13, R7 ;  /* 0x00000007000d7202 */ /* 0x000fc60000000f00 */
[----:B------:R-:W-:-:S04]  /*5420*/  IMAD.X R12, RZ, RZ, R3, P0 ;  /* 0x000000ffff0c7224 */ /* 0x000fc800000e0603 */
[----:B------:R-:W-:Y:S02]  /*5430*/  IMAD R14, R12, c[0x0][0x330], RZ ;  /* 0x0000cc000c0e7a24 */ /* 0x000fe400078e02ff */
[----:B------:R-:W-:-:S04]  /*5440*/  IMAD.MOV.U32 R12, RZ, RZ, R10 ;  /* 0x000000ffff0c7224 */ /* 0x000fc800078e000a */
[----:B------:R-:W-:-:S04]  /*5450*/  IMAD.WIDE.U32 R12, R0, c[0x0][0x330], R12 ;  /* 0x0000cc00000c7a25 */ /* 0x000fc800078e000c */
[----:B------:R-:W-:Y:S01]  /*5460*/  IMAD R0, R0, c[0x0][0x334], R14 ;  /* 0x0000cd0000007a24 */ /* 0x000fe200078e020e */
[----:B------:R-:W-:-:S04]  /*5470*/  LEA R14, P0, R12, c[0x0][0x318], 0x1 ;  /* 0x0000c6000c0e7a11 */ /* 0x000fc800078008ff */
[----:B------:R-:W-:-:S04]  /*5480*/  IADD3 R0, R13, R0, RZ ;  /* 0x000000000d007210 */ /* 0x000fc80007ffe0ff */
[----:B------:R-:W-:-:S05]  /*5490*/  LEA.HI.X R15, R12, c[0x0][0x31c], R0, 0x1, P0 ;  /* 0x0000c7000c0f7a11 */ /* 0x000fca00000f0c00 */
[----:B------:R1:W-:Y:S02]  /*54a0*/  STG.E.128 [R14.64], R24 ;  /* 0x000000180e007986 */ /* 0x0003e4000c101d12 */
.L_x_8:
[----:B------:R-:W-:Y:S05]  /*54b0*/  BSYNC B0 ;  /* 0x0000000000007941 */ /* 0x000fea0003800000 */
.L_x_7:
[----:B------:R-:W-:Y:S01]  /*54c0*/  IADD3 R0, R8, 0x10, RZ ;  /* 0x0000001008007810 */ /* 0x000fe20007ffe0ff */
[----:B------:R-:W-:Y:S03]  /*54d0*/  BSSY B0, `(.L_x_9) ;  /* 0x000000f000007945 */ /* 0x000fe60003800000 */
[----:B------:R-:W-:-:S04]  /*54e0*/  ISETP.GE.AND P6, PT, R0, R20, PT ;  /* 0x000000140000720c */ /* 0x000fc80003fc6270 */
[----:B------:R-:W-:-:S13]  /*54f0*/  ISETP.GE.OR P0, PT, R4, c[0x0][0x324], P6 ;  /* 0x0000c90004007a0c */ /* 0x000fda0003706670 */
[----:B------:R-:W-:Y:S05]  /*5500*/  @P0 BRA `(.L_x_10) ;  /* 0x000000b000000947 */ /* 0x000fea0003800000 */
[----:B------:R-:W-:Y:S02]  /*5510*/  IADD3 R0, P0, R2, 0x10, RZ ;  /* 0x0000001002007810 */ /* 0x000fe40007f1e0ff */
[----:B------:R-:W-:-:S03]  /*5520*/  MOV R13, R7 ;  /* 0x00000007000d7202 */ /* 0x000fc60000000f00 */
[----:B------:R-:W-:-:S04]  /*5530*/  IMAD.X R12, RZ, RZ, R3, P0 ;  /* 0x000000ffff0c7224 */ /* 0x000fc800000e0603 */
[----:B-1----:R-:W-:Y:S02]  /*5540*/  IMAD R14, R12, c[0x0][0x330], RZ ;  /* 0x0000cc000c0e7a24 */ /* 0x002fe400078e02ff */
[----:B------:R-:W-:-:S04]  /*5550*/  IMAD.MOV.U32 R12, RZ, RZ, R10 ;  /* 0x000000ffff0c7224 */ /* 0x000fc800078e000a */
[----:B------:R-:W-:-:S04]  /*5560*/  IMAD.WIDE.U32 R12, R0, c[0x0][0x330], R12 ;  /* 0x0000cc00000c7a25 */ /* 0x000fc800078e000c */
[----:B------:R-:W-:Y:S01]  /*5570*/  IMAD R0, R0, c[0x0][0x334], R14 ;  /* 0x0000cd0000007a24 */ /* 0x000fe200078e020e */
[----:B------:R-:W-:-:S04]  /*5580*/  LEA R14, P0, R12, c[0x0][0x318], 0x1 ;  /* 0x0000c6000c0e7a11 */ /* 0x000fc800078008ff */
[----:B------:R-:W-:-:S04]  /*5590*/  IADD3 R0, R13, R0, RZ ;  /* 0x000000000d007210 */ /* 0x000fc80007ffe0ff */
[----:B------:R-:W-:-:S05]  /*55a0*/  LEA.HI.X R15, R12, c[0x0][0x31c], R0, 0x1, P0 ;  /* 0x0000c7000c0f7a11 */ /* 0x000fca00000f0c00 */
[----:B------:R1:W-:Y:S02]  /*55b0*/  STG.E.128 [R14.64], R28 ;  /* 0x0000001c0e007986 */ /* 0x0003e4000c101d12 */
.L_x_10:
[----:B------:R-:W-:Y:S05]  /*55c0*/  BSYNC B0 ;  /* 0x0000000000007941 */ /* 0x000fea0003800000 */
.L_x_9:
        /* <DEDUP_REMOVED lines=16> */
.L_x_12:
[----:B------:R-:W-:Y:S05]  /*56d0*/  BSYNC B0 ;  /* 0x0000000000007941 */ /* 0x000fea0003800000 */
.L_x_11:
        /* <DEDUP_REMOVED lines=16> */
.L_x_14:
[----:B------:R-:W-:Y:S05]  /*57e0*/  BSYNC B0 ;  /* 0x0000000000007941 */ /* 0x000fea0003800000 */
.L_x_13:
        /* <DEDUP_REMOVED lines=16> */
.L_x_16:
[----:B------:R-:W-:Y:S05]  /*58f0*/  BSYNC B0 ;  /* 0x0000000000007941 */ /* 0x000fea0003800000 */
.L_x_15:
        /* <DEDUP_REMOVED lines=16> */
.L_x_18:
[----:B------:R-:W-:Y:S05]  /*5a00*/  BSYNC B0 ;  /* 0x0000000000007941 */ /* 0x000fea0003800000 */
.L_x_17:
[----:B------:R-:W-:Y:S01]  /*5a10*/  IADD3 R0, R8, 0x38, RZ ;  /* 0x0000003808007810 */ /* 0x000fe20007ffe0ff */
[----:B------:R-:W-:Y:S03]  /*5a20*/  BSSY B0, `(.L_x_19) ;  /* 0x000000e000007945 */ /* 0x000fe60003800000 */
[----:B------:R-:W-:-:S04]  /*5a30*/  ISETP.GE.AND P1, PT, R0, R20, PT ;  /* 0x000000140000720c */ /* 0x000fc80003f26270 */
[----:B------:R-:W-:-:S13]  /*5a40*/  ISETP.GE.OR P0, PT, R4, c[0x0][0x324], P1 ;  /* 0x0000c90004007a0c */ /* 0x000fda0000f06670 */
[----:B------:R-:W-:Y:S05]  /*5a50*/  @P0 BRA `(.L_x_20) ;  /* 0x000000a000000947 */ /* 0x000fea0003800000 */
[----:B------:R-:W-:-:S04]  /*5a60*/  IADD3 R0, P0, R2, 0x38, RZ ;  /* 0x0000003802007810 */ /* 0x000fc80007f1e0ff */
[----:B------:R-:W-:-:S05]  /*5a70*/  IADD3.X R6, RZ, R3, RZ, P0, !PT ;  /* 0x00000003ff067210 */ /* 0x000fca00007fe4ff */
[----:B------:R-:W-:Y:S01]  /*5a80*/  IMAD R11, R6, c[0x0][0x330], RZ ;  /* 0x0000cc00060b7a24 */ /* 0x000fe200078e02ff */
[----:B------:R-:W-:-:S05]  /*5a90*/  MOV R6, R10 ;  /* 0x0000000a00067202 */ /* 0x000fca0000000f00 */
[----:B------:R-:W-:-:S04]  /*5aa0*/  IMAD.WIDE.U32 R8, R0, c[0x0][0x330], R6 ;  /* 0x0000cc0000087a25 */ /* 0x000fc800078e0006 */
[----:B------:R-:W-:Y:S01]  /*5ab0*/  IMAD R0, R0, c[0x0][0x334], R11 ;  /* 0x0000cd0000007a24 */ /* 0x000fe200078e020b */
[----:B------:R-:W-:-:S04]  /*5ac0*/  LEA R6, P0, R8, c[0x0][0x318], 0x1 ;  /* 0x0000c60008067a11 */ /* 0x000fc800078008ff */
[----:B------:R-:W-:-:S04]  /*5ad0*/  IADD3 R0, R9, R0, RZ ;  /* 0x0000000009007210 */ /* 0x000fc80007ffe0ff */
[----:B------:R-:W-:-:S05]  /*5ae0*/  LEA.HI.X R7, R8, c[0x0][0x31c], R0, 0x1, P0 ;  /* 0x0000c70008077a11 */ /* 0x000fca00000f0c00 */
[----:B------:R2:W-:Y:S02]  /*5af0*/  STG.E.128 [R6.64], R48 ;  /* 0x0000003006007986 */ /* 0x0005e4000c101d12 */
.L_x_20:
[----:B------:R-:W-:Y:S05]  /*5b00*/  BSYNC B0 ;  /* 0x0000000000007941 */ /* 0x000fea0003800000 */
.L_x_19:
[----:B------:R-:W-:Y:S01]  /*5b10*/  IMAD R0, R23, c[0x0][0x308], RZ ;  /* 0x0000c20017007a24 */ /* 0x000fe200078e02ff */
[----:B------:R-:W-:Y:S01]  /*5b20*/  ISETP.NE.AND P0, PT, R21, RZ, PT ;  /* 0x000000ff1500720c */ /* 0x000fe20003f05270 */
[----:B--2---:R-:W-:Y:S01]  /*5b30*/  IMAD.WIDE.U32 R6, R22, c[0x0][0x308], R4 ;  /* 0x0000c20016067a25 */ /* 0x004fe200078e0004 */
[----:B------:R-:W-:Y:S01]  /*5b40*/  ULDC.64 UR4, c[0x0][0x310] ;  /* 0x0000c40000047ab9 */ /* 0x000fe20000000a00 */
[----:B------:R-:W-:Y:S01]  /*5b50*/  BSSY B0, `(.L_x_21) ;  /* 0x0000012000007945 */ /* 0x000fe20003800000 */
[----:B------:R-:W-:Y:S01]  /*5b60*/  ISETP.GE.OR P0, PT, R4, c[0x0][0x2f4], P0 ;  /* 0x0000bd0004007a0c */ /* 0x000fe20000706670 */
[----:B------:R-:W-:Y:S01]  /*5b70*/  IMAD R0, R22, c[0x0][0x30c], R0 ;  /* 0x0000c30016007a24 */ /* 0x000fe200078e0200 */
[----:B------:R-:W-:-:S04]  /*5b80*/  UIMAD UR4, UR6, UR4, URZ ;  /* 0x00000004060472a4 */ /* 0x000fc8000f8e023f */
[----:B------:R-:W-:Y:S01]  /*5b90*/  IADD3 R7, R7, R0, RZ ;  /* 0x0000000007077210 */ /* 0x000fe20007ffe0ff */
[----:B------:R-:W-:Y:S01]  /*5ba0*/  UIMAD UR4, UR12, UR5, UR4 ;  /* 0x000000050c0472a4 */ /* 0x000fe2000f8e0204 */
[----:B------:R-:W-:-:S05]  /*5bb0*/  MOV R0, UR12 ;  /* 0x0000000c00007c02 */ /* 0x000fca0008000f00 */
[----:B------:R-:W-:-:S05]  /*5bc0*/  IMAD.WIDE.U32 R8, R0, c[0x0][0x310], R6 ;  /* 0x0000c40000087a25 */ /* 0x000fca00078e0006 */
[----:B------:R-:W-:Y:S01]  /*5bd0*/  IADD3 R7, R9, UR4, RZ ;  /* 0x0000000409077c10 */ /* 0x000fe2000fffe0ff */
[----:B------:R-:W-:Y:S05]  /*5be0*/  @P0 BRA `(.L_x_22) ;  /* 0x0000008000000947 */ /* 0x000fea0003800000 */
[----:B------:R-:W-:Y:S01]  /*5bf0*/  MOV R6, R8 ;  /* 0x0000000800067202 */ /* 0x000fe20000000f00 */
[----:B------:R-:W-:-:S04]  /*5c00*/  IMAD R0, R3, c[0x0][0x300], RZ ;  /* 0x0000c00003007a24 */ /* 0x000fc800078e02ff */
[----:B------:R-:W-:-:S04]  /*5c10*/  IMAD.WIDE.U32 R10, R2, c[0x0][0x300], R6 ;  /* 0x0000c000020a7a25 */ /* 0x000fc800078e0006 */
[----:B------:R-:W-:Y:S01]  /*5c20*/  IMAD R0, R2, c[0x0][0x304], R0 ;  /* 0x0000c10002007a24 */ /* 0x000fe200078e0200 */
[----:B------:R-:W-:-:S04]  /*5c30*/  LEA R12, P0, R10, c[0x0][0x2e8], 0x1 ;  /* 0x0000ba000a0c7a11 */ /* 0x000fc800078008ff */
[----:B------:R-:W-:-:S04]  /*5c40*/  IADD3 R0, R11, R0, RZ ;  /* 0x000000000b007210 */ /* 0x000fc80007ffe0ff */
[----:B------:R-:W-:-:S05]  /*5c50*/  LEA.HI.X R13, R10, c[0x0][0x2ec], R0, 0x1, P0 ;  /* 0x0000bb000a0d7a11 */ /* 0x000fca00000f0c00 */
[----:B------:R2:W-:Y:S02]  /*5c60*/  STG.E.128 [R12.64], R52 ;  /* 0x000000340c007986 */ /* 0x0005e4000c101d12 */
.L_x_22:
[----:B------:R-:W-:Y:S05]  /*5c70*/  BSYNC B0 ;  /* 0x0000000000007941 */ /* 0x000fea0003800000 */
.L_x_21:
[----:B------:R-:W-:Y:S01]  /*5c80*/  ISETP.NE.AND P0, PT, R16, RZ, PT ;  /* 0x000000ff1000720c */ /* 0x000fe20003f05270 */
[----:B------:R-:W-:Y:S03]  /*5c90*/  BSSY B0, `(.L_x_23) ;  /* 0x000000e000007945 */ /* 0x000fe60003800000 */
[----:B------:R-:W-:-:S13]  /*5ca0*/  ISETP.GE.OR P0, PT, R4, c[0x0][0x2f4], P0 ;  /* 0x0000bd0004007a0c */ /* 0x000fda0000706670 */
[----:B------:R-:W-:Y:S05]  /*5cb0*/  @P0 BRA `(.L_x_24) ;  /* 0x000000b000000947 */ /* 0x000fea0003800000 */
[----:B------:R-:W-:Y:S02]  /*5cc0*/  IADD3 R0, P0, R2, 0x8, RZ ;  /* 0x0000000802007810 */ /* 0x000fe40007f1e0ff */
[----:B------:R-:W-:-:S03]  /*5cd0*/  MOV R11, R7 ;  /* 0x00000007000b7202 */ /* 0x000fc60000000f00 */
[----:B------:R-:W-:-:S04]  /*5ce0*/  IMAD.X R10, RZ, RZ, R3, P0 ;  /* 0x000000ffff0a7224 */ /* 0x000fc800000e0603 */
[----:B--2---:R-:W-:Y:S02]  /*5cf0*/  IMAD R12, R10, c[0x0][0x300], RZ ;  /* 0x0000c0000a0c7a24 */ /* 0x004fe400078e02ff */
[----:B------:R-:W-:-:S04]  /*5d00*/  IMAD.MOV.U32 R10, RZ, RZ, R8 ;  /* 0x000000ffff0a7224 */ /* 0x000fc800078e0008 */
[----:B------:R-:W-:-:S04]  /*5d10*/  IMAD.WIDE.U32 R10, R0, c[0x0][0x300], R10 ;  /* 0x0000c000000a7a25 */ /* 0x000fc800078e000a */
[----:B------:R-:W-:Y:S01]  /*5d20*/  IMAD R0, R0, c[0x0][0x304], R12 ;  /* 0x0000c10000007a24 */ /* 0x000fe200078e020c */
[----:B------:R-:W-:-:S04]  /*5d30*/  LEA R12, P0, R10, c[0x0][0x2e8], 0x1 ;  /* 0x0000ba000a0c7a11 */ /* 0x000fc800078008ff */
[----:B------:R-:W-:-:S04]  /*5d40*/  IADD3 R0, R11, R0, RZ ;  /* 0x000000000b007210 */ /* 0x000fc80007ffe0ff */
[----:B------:R-:W-:-:S05]  /*5d50*/  LEA.HI.X R13, R10, c[0x0][0x2ec], R0, 0x1, P0 ;  /* 0x0000bb000a0d7a11 */ /* 0x000fca00000f0c00 */
[----:B------:R2:W-:Y:S02]  /*5d60*/  STG.E.128 [R12.64], R56 ;  /* 0x000000380c007986 */ /* 0x0005e4000c101d12 */
.L_x_24:
[----:B------:R-:W-:Y:S05]  /*5d70*/  BSYNC B0 ;  /* 0x0000000000007941 */ /* 0x000fea0003800000 */
.L_x_23:
[----:B------:R-:W-:Y:S01]  /*5d80*/  ISETP.GE.OR P6, PT, R4, c[0x0][0x2f4], P6 ;  /* 0x0000bd0004007a0c */ /* 0x000fe200037c6670 */
[----:B------:R-:W-:-:S12]  /*5d90*/  BSSY B0, `(.L_x_25) ;  /* 0x000000d000007945 */ /* 0x000fd80003800000 */
        /* <DEDUP_REMOVED lines=12> */
.L_x_26:
[----:B------:R-:W-:Y:S05]  /*5e60*/  BSYNC B0 ;  /* 0x0000000000007941 */ /* 0x000fea0003800000 */
.L_x_25:
        /* <DEDUP_REMOVED lines=14> */
.L_x_28:
[----:B------:R-:W-:Y:S05]  /*5f50*/  BSYNC B0 ;  /* 0x0000000000007941 */ /* 0x000fea0003800000 */
.L_x_27:
        /* <DEDUP_REMOVED lines=14> */
.L_x_30:
[----:B------:R-:W-:Y:S05]  /*6040*/  BSYNC B0 ;  /* 0x0000000000007941 */ /* 0x000fea0003800000 */
.L_x_29:
        /* <DEDUP_REMOVED lines=14> */
.L_x_32:
[----:B------:R-:W-:Y:S05]  /*6130*/  BSYNC B0 ;  /* 0x0000000000007941 */ /* 0x000fea0003800000 */
.L_x_31:
        /* <DEDUP_REMOVED lines=14> */
.L_x_34:
[----:B------:R-:W-:Y:S05]  /*6220*/  BSYNC B0 ;  /* 0x0000000000007941 */ /* 0x000fea0003800000 */
.L_x_33:
[----:B------:R-:W-:-:S13]  /*6230*/  ISETP.GE.OR P1, PT, R4, c[0x0][0x2f4], P1 ;  /* 0x0000bd0004007a0c */ /* 0x000fda0000f26670 */
[----:B------:R-:W-:Y:S05]  /*6240*/  @P1 EXIT ;  /* 0x000000000000194d */ /* 0x000fea0003800000 */
[----:B------:R-:W-:-:S05]  /*6250*/  IADD3 R0, P0, R2, 0x38, RZ ;  /* 0x0000003802007810 */ /* 0x000fca0007f1e0ff */
[----:B------:R-:W-:Y:S01]  /*6260*/  IMAD.X R2, RZ, RZ, R3, P0 ;  /* 0x000000ffff027224 */ /* 0x000fe200000e0603 */
[----:B------:R-:W-:-:S03]  /*6270*/  MOV R3, R7 ;  /* 0x0000000700037202 */ /* 0x000fc60000000f00 */
[----:B------:R-:W-:Y:S02]  /*6280*/  IMAD R6, R2, c[0x0][0x300], RZ ;  /* 0x0000c00002067a24 */ /* 0x000fe400078e02ff */
[----:B------:R-:W-:-:S04]  /*6290*/  IMAD.MOV.U32 R2, RZ, RZ, R8 ;  /* 0x000000ffff027224 */ /* 0x000fc800078e0008 */
[----:B------:R-:W-:-:S04]  /*62a0*/  IMAD.WIDE.U32 R4, R0, c[0x0][0x300], R2 ;  /* 0x0000c00000047a25 */ /* 0x000fc800078e0002 */
[----:B------:R-:W-:Y:S01]  /*62b0*/  IMAD R0, R0, c[0x0][0x304], R6 ;  /* 0x0000c10000007a24 */ /* 0x000fe200078e0206 */
[----:B------:R-:W-:-:S04]  /*62c0*/  LEA R2, P0, R4, c[0x0][0x2e8], 0x1 ;  /* 0x0000ba0004027a11 */ /* 0x000fc800078008ff */
[----:B------:R-:W-:-:S04]  /*62d0*/  IADD3 R0, R5, R0, RZ ;  /* 0x0000000005007210 */ /* 0x000fc80007ffe0ff */
[----:B------:R-:W-:-:S05]  /*62e0*/  LEA.HI.X R3, R4, c[0x0][0x2ec], R0, 0x1, P0 ;  /* 0x0000bb0004037a11 */ /* 0x000fca00000f0c00 */
[----:B------:R-:W-:Y:S01]  /*62f0*/  STG.E.128 [R2.64], R80 ;  /* 0x0000005002007986 */ /* 0x000fe2000c101d12 */
[----:B------:R-:W-:Y:S05]  /*6300*/  EXIT ;  /* 0x000000000000794d */ /* 0x000fea0003800000 */
.L_x_35:
[----:B------:R-:W-:-:S00]  /*6310*/  BRA `(.L_x_35) ;  /* 0xfffffff000007947 */ /* 0x000fc0000383ffff */
[----:B------:R-:W-:-:S00]  /*6320*/  NOP ;  /* 0x0000000000007918 */ /* 0x000fc00000000000 */
        /* <DEDUP_REMOVED lines=13> */
.L_x_1146:


//--------------------- .text._ZN7cutlass13device_kernelIN5flash19enable_sm80_to_sm89INS1_16FlashAttnBwdSm80INS1_25CollectiveMainloopBwdSm80ILi1ELi1EN4cute5tupleIJNS5_1CILi32EEENS7_ILi64EEENS7_ILi256EEEEEENS_10bfloat16_tEfNS_4arch4Sm80ELb0ELb0ELb0ELb0ELb0ELb0ELb0ELb0ELi2ELi2ELi2ELi1ELb1EEENS1_24CollectiveEpilogueBwdGQAISB_fSE_Li256ELb0ELb0EEENS1_19SingleTileSchedulerILb0ELb0ELb0ELi64EEEEEEEEEvNT_6ParamsE --------------------------
	.section	.text._ZN7cutlass13device_kernelIN5flash19enable_sm80_to_sm89INS1_16FlashAttnBwdSm80INS1_25CollectiveMainloopBwdSm80ILi1ELi1EN4cute5tupleIJNS5_1CILi32EEENS7_ILi64EEENS7_ILi256EEEEEENS_10bfloat16_tEfNS_4arch4Sm80ELb0ELb0ELb0ELb0ELb0ELb0ELb0ELb0ELi2ELi2ELi2ELi1ELb1EEENS1_24CollectiveEpilogueBwdGQAISB_fSE_Li256ELb0ELb0EEENS1_19SingleTileSchedulerILb0ELb0ELb0ELi64EEEEEEEEEvNT_6ParamsE,"ax",@progbits
	.sectioninfo	@"SHI_REGISTERS=255"
	.align	128
.text._ZN7cutlass13device_kernelIN5flash19enable_sm80_to_sm89INS1_16FlashAttnBwdSm80INS1_25CollectiveMainloopBwdSm80ILi1ELi1EN4cute5tupleIJNS5_1CILi32EEENS7_ILi64EEENS7_ILi256EEEEEENS_10bfloat16_tEfNS_4arch4Sm80ELb0ELb0ELb0ELb0ELb0ELb0ELb0ELb0ELi2ELi2ELi2ELi1ELb1EEENS1_24CollectiveEpilogueBwdGQAISB_fSE_Li256ELb0ELb0EEENS1_19SingleTileSchedulerILb0ELb0ELb0ELi64EEEEEEEEEvNT_6ParamsE:
        .type           _ZN7cutlass13device_kernelIN5flash19enable_sm80_to_sm89INS1_16FlashAttnBwdSm80INS1_25CollectiveMainloopBwdSm80ILi1ELi1EN4cute5tupleIJNS5_1CILi32EEENS7_ILi64EEENS7_ILi256EEEEEENS_10bfloat16_tEfNS_4arch4Sm80ELb0ELb0ELb0ELb0ELb0ELb0ELb0ELb0ELi2ELi2ELi2ELi1ELb1EEENS1_24CollectiveEpilogueBwdGQAISB_fSE_Li256ELb0ELb0EEENS1_19SingleTileSchedulerILb0ELb0ELb0ELi64EEEEEEEEEvNT_6ParamsE,@function
        .size           _ZN7cutlass13device_kernelIN5flash19enable_sm80_to_sm89INS1_16FlashAttnBwdSm80INS1_25CollectiveMainloopBwdSm80ILi1ELi1EN4cute5tupleIJNS5_1CILi32EEENS7_ILi64EEENS7_ILi256EEEEEENS_10bfloat16_tEfNS_4arch4Sm80ELb0ELb0ELb0ELb0ELb0ELb0ELb0ELb0ELi2ELi2ELi2ELi1ELb1EEENS1_24CollectiveEpilogueBwdGQAISB_fSE_Li256ELb0ELb0EEENS1_19SingleTileSchedulerILb0ELb0ELb0ELi64EEEEEEEEEvNT_6ParamsE,(.L_x_1147 - _ZN7cutlass13device_kernelIN5flash19enable_sm80_to_sm89INS1_16FlashAttnBwdSm80INS1_25CollectiveMainloopBwdSm80ILi1ELi1EN4cute5tupleIJNS5_1CILi32EEENS7_ILi64EEENS7_ILi256EEEEEENS_10bfloat16_tEfNS_4arch4Sm80ELb0ELb0ELb0ELb0ELb0ELb0ELb0ELb0ELi2ELi2ELi2ELi1ELb1EEENS1_24CollectiveEpilogueBwdGQAISB_fSE_Li256ELb0ELb0EEENS1_19SingleTileSchedulerILb0ELb0ELb0ELi64EEEEEEEEEvNT_6ParamsE)
        .other          _ZN7cutlass13device_kernelIN5flash19enable_sm80_to_sm89INS1_16FlashAttnBwdSm80INS1_25CollectiveMainloopBwdSm80ILi1ELi1EN4cute5tupleIJNS5_1CILi32EEENS7_ILi64EEENS7_ILi256EEEEEENS_10bfloat16_tEfNS_4arch4Sm80ELb0ELb0ELb0ELb0ELb0ELb0ELb0ELb0ELi2ELi2ELi2ELi1ELb1EEENS1_24CollectiveEpilogueBwdGQAISB_fSE_Li256ELb0ELb0EEENS1_19SingleTileSchedulerILb0ELb0ELb0ELi64EEEEEEEEEvNT_6ParamsE,@"STO_CUDA_ENTRY STV_DEFAULT"
_ZN7cutlass13device_kernelIN5flash19enable_sm80_to_sm89INS1_16FlashAttnBwdSm80INS1_25CollectiveMainloopBwdSm80ILi1ELi1EN4cute5tupleIJNS5_1CILi32EEENS7_ILi64EEENS7_ILi256EEEEEENS_10bfloat16_tEfNS_4arch4Sm80ELb0ELb0ELb0ELb0ELb0ELb0ELb0ELb0ELi2ELi2ELi2ELi1ELb1EEENS1_24CollectiveEpilogueBwdGQAISB_fSE_Li256ELb0ELb0EEENS1_19SingleTileSchedulerILb0ELb0ELb0ELi64EEEEEEEEEvNT_6ParamsE:
        /* <DEDUP_REMOVED lines=17> */
[----:B------:R-:W-:Y:S01]  /*0110*/  ULDC.64 UR18, c[0x0][0x118] ;  /* 0x0000460000127ab9 */ /* 0x000fe20000000a00 */
[----:B------:R-:W-:Y:S01]  /*0120*/  CS2R R142, SRZ ;  /* 0x00000000008e7805 */ /* 0x000fe2000001ff00 */
[----:B------:R-:W-:Y:S01]  /*0130*/  UIMAD UR13, UR12, UR5, UR4 ;  /* 0x000000050c0d72a4 */ /* 0x000fe2000f8e0204 */
[----:B------:R-:W-:Y:S01]  /*0140*/  CS2R R140, SRZ ;  /* 0x00000000008c7805 */ /* 0x000fe2000001ff00 */
[----:B------:R-:W-:Y:S01]  /*0150*/  CS2R R146, SRZ ;  /* 0x0000000000927805 */ /* 0x000fe2000001ff00 */
[----:B------:R-:W-:Y:S01]  /*0160*/  ULDC.64 UR4, c[0x0][0x278] ;  /* 0x00009e0000047ab9 */ /* 0x000fe20000000a00 */
[----:B------:R-:W-:Y:S01]  /*0170*/  CS2R R144, SRZ ;  /* 0x0000000000907805 */ /* 0x000fe2000001ff00 */
[----:B------:R-:W-:Y:S01]  /*0180*/  UIMAD UR8, UR10, UR4, URZ ;  /* 0x000000040a0872a4 */ /* 0x000fe2000f8e023f */
[----:B------:R-:W-:Y:S01]  /*0190*/  CS2R R138, SRZ ;  /* 0x00000000008a7805 */ /* 0x000fe2000001ff00 */
[----:B------:R-:W-:Y:S01]  /*01a0*/  UIMAD.WIDE.U32 UR14, UR12, UR4, URZ ;  /* 0x000000040c0e72a5 */ /* 0x000fe2000f8e003f */
[----:B------:R-:W-:Y:S01]  /*01b0*/  CS2R R136, SRZ ;  /* 0x0000000000887805 */ /* 0x000fe2000001ff00 */
[----:B------:R-:W-:Y:S01]  /*01c0*/  UIMAD UR8, UR12, UR5, UR8 ;  /* 0x000000050c0872a4 */ /* 0x000fe2000f8e0208 */
[--C-:B-1----:R-:W-:Y:S01]  /*01d0*/  IMAD.MOV.U32 R154, RZ, RZ, R2.reuse ;  /* 0x000000ffff9a7224 */ /* 0x102fe200078e0002 */
[----:B--2---:R-:W-:Y:S01]  /*01e0*/  UIMAD.WIDE.U32 UR16, UR11, UR7, URZ ;  /* 0x000000070b1072a5 */ /* 0x004fe2000f8e003f */
[----:B------:R-:W-:Y:S01]  /*01f0*/  IMAD.MOV.U32 R154, RZ, RZ, R2 ;  /* 0x000000ffff9a7224 */ /* 0x000fe200078e0002 */
[----:B------:R-:W-:Y:S01]  /*0200*/  UMOV UR6, UR11 ;  /* 0x0000000b00067c82 */ /* 0x000fe20008000000 */
[----:B------:R1:W-:Y:S01]  /*0210*/  STL [R1+0x70], R2 ;  /* 0x0000700201007387 */ /* 0x0003e20000100800 */
[----:B------:R-:W-:Y:S01]  /*0220*/  ULDC UR7, c[0x0][0x250] ;  /* 0x0000940000077ab9 */ /* 0x000fe20000000800 */
[C---:B------:R-:W-:Y:S01]  /*0230*/  IMAD.SHL.U32 R4, R154.reuse, 0x4, RZ ;  /* 0x000000049a047824 */ /* 0x040fe200078e00ff */
[----:B------:R-:W-:Y:S01]  /*0240*/  SHF.R.S32.HI R31, RZ, 0x1f, R154 ;  /* 0x0000001fff1f7819 */ /* 0x000fe2000001149a */
[----:B------:R-:W-:Y:S01]  /*0250*/  @UP0 USHF.R.U32.HI UR6, URZ, UR7, UR17 ;  /* 0x000000073f060299 */ /* 0x000fe20008011611 */
[----:B------:R-:W-:Y:S01]  /*0260*/  IMAD.U32 R3, RZ, RZ, UR11 ;  /* 0x0000000bff037e24 */ /* 0x000fe2000f8e00ff */
[----:B------:R-:W-:Y:S01]  /*0270*/  ULDC.64 UR4, c[0x0][0x1e0] ;  /* 0x0000780000047ab9 */ /* 0x000fe20000000a00 */
[-C--:B------:R-:W-:Y:S01]  /*0280*/  LEA.HI R29, R31, R154.reuse, RZ, 0x3 ;  /* 0x0000009a1f1d7211 */ /* 0x080fe200078f18ff */
[----:B------:R-:W-:Y:S01]  /*0290*/  USHF.R.S32.HI UR9, URZ, 0x1f, UR6 ;  /* 0x0000001f3f097899 */ /* 0x000fe20008011406 */
[--C-:B------:R-:W-:Y:S01]  /*02a0*/  SHF.R.S32.HI R5, RZ, 0x1f, R4.reuse ;  /* 0x0000001fff057819 */ /* 0x100fe20000011404 */
[----:B------:R-:W-:Y:S01]  /*02b0*/  UIADD3 UR8, UR15, UR8, URZ ;  /* 0x000000080f087290 */ /* 0x000fe2000fffe03f */
[----:B------:R-:W-:Y:S01]  /*02c0*/  LOP3.LUT R0, R29, 0xfffffff8, RZ, 0xc0, !PT ;  /* 0xfffffff81d007812 */ /* 0x000fe200078ec0ff */
[----:B------:R-:W-:Y:S01]  /*02d0*/  UIMAD UR4, UR9, UR4, URZ ;  /* 0x00000004090472a4 */ /* 0x000fe2000f8e023f */
[----:B------:R-:W-:Y:S01]  /*02e0*/  SHF.R.S32.HI R38, RZ, 0x3, R29 ;  /* 0x00000003ff267819 */ /* 0x000fe2000001141d */
[----:B------:R2:W-:Y:S01]  /*02f0*/  STL.64 [R1+0x78], R4 ;  /* 0x0000780401007387 */ /* 0x0005e20000100a00 */
[----:B------:R-:W-:Y:S01]  /*0300*/  IMAD.WIDE.U32 R20, R3, c[0x0][0x288], R4 ;  /* 0x0000a20003147a25 */ /* 0x000fe200078e0004 */
[----:B------:R-:W-:Y:S01]  /*0310*/  UIMAD UR7, UR6, UR5, UR4 ;  /* 0x00000005060772a4 */ /* 0x000fe2000f8e0204 */
[----:B------:R-:W-:Y:S01]  /*0320*/  SHF.R.S32.HI R39, RZ, 0x1f, R38 ;  /* 0x0000001fff277819 */ /* 0x000fe20000011426 */
[----:B------:R-:W-:Y:S01]  /*0330*/  CS2R R134, SRZ ;  /* 0x0000000000867805 */ /* 0x000fe2000001ff00 */
        /* <DEDUP_REMOVED lines=16> */
[----:B------:R1:W-:Y:S01]  /*0440*/  STL.64 [R1+0x58], R38 ;  /* 0x0000582601007387 */ /* 0x0003e20000100a00 */
[----:B------:R-:W-:Y:S01]  /*0450*/  UIMAD UR4, UR12, UR5, UR4 ;  /* 0x000000050c0472a4 */ /* 0x000fe2000f8e0204 */
[----:B------:R-:W-:Y:S01]  /*0460*/  IMAD.SHL.U32 R6, R38, 0x40, RZ ;  /* 0x0000004026067824 */ /* 0x000fe200078e00ff */
[----:B------:R-:W-:Y:S01]  /*0470*/  IADD3 R3, R3, UR16, RZ ;  /* 0x0000001003037c10 */ /* 0x000fe2000fffe0ff */
[----:B------:R-:W-:Y:S01]  /*0480*/  IMAD.U32 R23, RZ, RZ, UR11 ;  /* 0x0000000bff177e24 */ /* 0x000fe2000f8e00ff */
[----:B------:R-:W-:Y:S01]  /*0490*/  LEA R26, P2, R12, c[0x0][0x258], 0x2 ;  /* 0x000096000c1a7a11 */ /* 0x000fe200078410ff */
[----:B--2---:R-:W-:Y:S01]  /*04a0*/  IMAD.WIDE.U32 R4, R0, c[0x0][0x1e0], R14 ;  /* 0x0000780000047a25 */ /* 0x004fe200078e000e */
[----:B------:R-:W-:Y:S01]  /*04b0*/  ISETP.GE.AND P4, PT, R14, c[0x0][0x1cc], PT ;  /* 0x000073000e007a0c */ /* 0x000fe20003f86270 */
[----:B------:R-:W-:Y:S01]  /*04c0*/  CS2R R132, SRZ ;  /* 0x0000000000847805 */ /* 0x000fe2000001ff00 */
[----:B------:R-:W-:Y:S01]  /*04d0*/  ISETP.GE.AND P3, PT, R28, c[0x0][0x1cc], PT ;  /* 0x000073001c007a0c */ /* 0x000fe20003f66270 */
[----:B------:R-:W-:Y:S01]  /*04e0*/  IMAD.U32 R0, RZ, RZ, UR12 ;  /* 0x0000000cff007e24 */ /* 0x000fe2000f8e00ff */
[----:B------:R-:W-:Y:S01]  /*04f0*/  IADD3 R5, R5, UR7, RZ ;  /* 0x0000000705057c10 */ /* 0x000fe2000fffe0ff */
[----:B------:R-:W-:Y:S01]  /*0500*/  ULDC.64 UR6, c[0x0][0x270] ;  /* 0x00009c0000067ab9 */ /* 0x000fe20000000a00 */
[----:B------:R-:W-:Y:S01]  /*0510*/  IMAD.WIDE.U32 R2, R8, c[0x0][0x1b8], R2 ;  /* 0x00006e0008027a25 */ /* 0x000fe200078e0002 */
[----:B------:R-:W-:Y:S01]  /*0520*/  UIMAD UR6, UR9, UR6, URZ ;  /* 0x00000006090672a4 */ /* 0x000fe2000f8e023f */
[----:B------:R-:W-:Y:S01]  /*0530*/  IADD3 R25, R14, 0x80, RZ ;  /* 0x000000800e197810 */ /* 0x000fe20007ffe0ff */
[----:B------:R-:W-:Y:S01]  /*0540*/  CS2R R126, SRZ ;  /* 0x00000000007e7805 */ /* 0x000fe2000001ff00 */
        /* <DEDUP_REMOVED lines=32> */
[----:B------:R-:W-:Y:S01]  /*0750*/  IMAD.IADD R0, R7, 0x1, R10 ;  /* 0x0000000107007824 */ /* 0x000fe200078e020a */
[----:B------:R-:W-:Y:S01]  /*0760*/  CS2R R124, SRZ ;  /* 0x00000000007c7805 */ /* 0x000fe2000001ff00 */
[----:B------:R-:W-:Y:S01]  /*0770*/  IMAD.IADD R5, R5, 0x1, R11 ;  /* 0x0000000105057824 */ /* 0x000fe200078e020b */
[----:B------:R-:W-:Y:S01]  /*0780*/  LOP3.LUT R10, R22, R9, R3, 0xf6, !PT ;  /* 0x00000009160a7212 */ /* 0x000fe200078ef603 */
[----:B------:R-:W-:Y:S01]  /*0790*/  IMAD.MOV.U32 R7, RZ, RZ, c[0x0][0x1dc] ;  /* 0x00007700ff077624 */ /* 0x000fe200078e00ff */
[----:B------:R-:W-:Y:S01]  /*07a0*/  LEA.HI.X R3, R6, c[0x0][0x1c4], R0, 0x1, P1 ;  /* 0x0000710006037a11 */ /* 0x000fe200008f0c00 */
[----:B------:R-:W-:Y:S01]  /*07b0*/  IMAD.MOV.U32 R0, RZ, RZ, c[0x0][0x1a8] ;  /* 0x00006a00ff007624 */ /* 0x000fe200078e00ff */
[----:B------:R-:W-:Y:S01]  /*07c0*/  LEA.HI.X R9, R4, c[0x0][0x194], R5, 0x1, P0 ;  /* 0x0000650004097a11 */ /* 0x000fe200000f0c05 */
[----:B------:R-:W-:Y:S01]  /*07d0*/  IMAD.MOV.U32 R6, RZ, RZ, c[0x0][0x1ac] ;  /* 0x00006b00ff067624 */ /* 0x000fe200078e00ff */
[----:B------:R-:W-:Y:S01]  /*07e0*/  CS2R R130, SRZ ;  /* 0x0000000000827805 */ /* 0x000fe2000001ff00 */
[----:B------:R-:W-:Y:S01]  /*07f0*/  IMAD.MOV.U32 R5, RZ, RZ, c[0x0][0x1d8] ;  /* 0x00007600ff057624 */ /* 0x000fe200078e00ff */
[----:B------:R-:W-:Y:S01]  /*0800*/  LEA R12, P0, R0, R8, 0x6 ;  /* 0x00000008000c7211 */ /* 0x000fe200078030ff */
[----:B------:R-:W-:Y:S01]  /*0810*/  IMAD.SHL.U32 R33, R10, 0x2, RZ ;  /* 0x000000020a217824 */ /* 0x000fe200078e00ff */
[----:B------:R-:W-:Y:S01]  /*0820*/  CS2R R128, SRZ ;  /* 0x0000000000807805 */ /* 0x000fe2000001ff00 */
        /* <DEDUP_REMOVED lines=37> */
[----:B------:R-:W-:Y:S01]  /*0a80*/  ISETP.GE.AND P6, PT, R25, c[0x0][0x1fc], PT ;  /* 0x00007f0019007a0c */ /* 0x000fe20003fc6270 */
[----:B------:R-:W-:Y:S01]  /*0a90*/  CS2R R122, SRZ ;  /* 0x00000000007a7805 */ /* 0x000fe2000001ff00 */
[----:B------:R-:W-:Y:S01]  /*0aa0*/  IMAD.WIDE.U32 R10, R23, c[0x0][0x180], R10 ;  /* 0x00006000170a7a25 */ /* 0x000fe200078e000a */
[----:B------:R2:W-:Y:S01]  /*0ab0*/  LDGSTS.E.BYPASS.LTC128B.128 [R33+0xe080], [R2.64+0x180], !P5 ;  /* 0x0e08018002217fae */ /* 0x0005e2000e901d52 */
[----:B------:R-:W-:Y:S01]  /*0ac0*/  ISETP.GE.AND P5, PT, R14, c[0x0][0x19c], PT ;  /* 0x000067000e007a0c */ /* 0x000fe20003fa6270 */
[----:B------:R-:W-:Y:S01]  /*0ad0*/  CS2R R120, SRZ ;  /* 0x0000000000787805 */ /* 0x000fe2000001ff00 */
[----:B------:R-:W-:Y:S01]  /*0ae0*/  CS2R R118, SRZ ;  /* 0x0000000000767805 */ /* 0x000fe2000001ff00 */
[----:B------:R3:W-:Y:S01]  /*0af0*/  LDGSTS.E.BYPASS.LTC128B.128 [R33+0x9080], [R4.64], !P4 ;  /* 0x0908000004217fae */ /* 0x0007e2000e101d52 */
[----:B------:R-:W-:Y:S01]  /*0b00*/  ISETP.GE.AND P4, PT, R28, c[0x0][0x19c], PT ;  /* 0x000067001c007a0c */ /* 0x000fe20003f86270 */
[----:B------:R-:W-:Y:S01]  /*0b10*/  CS2R R116, SRZ ;  /* 0x0000000000747805 */ /* 0x000fe2000001ff00 */
[----:B------:R-:W-:Y:S01]  /*0b20*/  CS2R R110, SRZ ;  /* 0x00000000006e7805 */ /* 0x000fe2000001ff00 */
[----:B------:R3:W-:Y:S01]  /*0b30*/  LDGSTS.E.BYPASS.LTC128B.128 [R33+0xb080], [R4.64+0x80], !P3 ;  /* 0x0b08008004217fae */ /* 0x0007e2000d901d52 */
[C---:B------:R-:W-:Y:S01]  /*0b40*/  ISETP.LT.OR P0, PT, R0.reuse, 0x1, P4 ;  /* 0x000000010000780c */ /* 0x040fe20002701670 */
[----:B------:R-:W-:Y:S01]  /*0b50*/  CS2R R108, SRZ ;  /* 0x00000000006c7805 */ /* 0x000fe2000001ff00 */
[----:B------:R-:W-:Y:S01]  /*0b60*/  ISETP.GE.AND P3, PT, R25, c[0x0][0x19c], PT ;  /* 0x0000670019007a0c */ /* 0x000fe20003f66270 */
[----:B------:R3:W-:Y:S01]  /*0b70*/  LDGSTS.E.BYPASS.LTC128B.128 [R33+0xd080], [R4.64+0x100], !P2 ;  /* 0x0d08010004217fae */ /* 0x0007e2000d101d52 */
[C---:B------:R-:W-:Y:S01]  /*0b80*/  ISETP.LT.OR P2, PT, R0.reuse, 0x1, P5 ;  /* 0x000000010000780c */ /* 0x040fe20002f41670 */
[----:B------:R-:W-:Y:S01]  /*0b90*/  CS2R R114, SRZ ;  /* 0x0000000000727805 */ /* 0x000fe2000001ff00 */
[----:B------:R-:W-:Y:S01]  /*0ba0*/  ISETP.LT.OR P5, PT, R0, 0x21, P5 ;  /* 0x000000210000780c */ /* 0x000fe20002fa1670 */
[----:B------:R3:W-:Y:S01]  /*0bb0*/  LDGSTS.E.BYPASS.LTC128B.128 [R33+0xf080], [R4.64+0x180], !P1 ;  /* 0x0f08018004217fae */ /* 0x0007e2000c901d52 */
[----:B------:R-:W-:Y:S01]  /*0bc0*/  ISETP.GE.AND P1, PT, R30, c[0x0][0x19c], PT ;  /* 0x000067001e007a0c */ /* 0x000fe20003f26270 */
[----:B------:R-:W-:Y:S01]  /*0bd0*/  CS2R R112, SRZ ;  /* 0x0000000000707805 */ /* 0x000fe2000001ff00 */
[C---:B------:R-:W-:Y:S01]  /*0be0*/  ISETP.LT.OR P4, PT, R0.reuse, 0x21, P4 ;  /* 0x000000210000780c */ /* 0x040fe20002781670 */
[----:B------:R-:W0:Y:S01]  /*0bf0*/  LDGDEPBAR ;  /* 0x00000000000079af */ /* 0x000e220000000000 */
[----:B------:R-:W-:Y:S01]  /*0c00*/  CS2R R106, SRZ ;  /* 0x00000000006a7805 */ /* 0x000fe2000001ff00 */
[----:B------:R-:W-:Y:S01]  /*0c10*/  CS2R R104, SRZ ;  /* 0x0000000000687805 */ /* 0x000fe2000001ff00 */
[----:B------:R-:W-:Y:S01]  /*0c20*/  CS2R R102, SRZ ;  /* 0x0000000000667805 */ /* 0x000fe2000001ff00 */
[----:B------:R-:W-:Y:S01]  /*0c30*/  CS2R R100, SRZ ;  /* 0x0000000000647805 */ /* 0x000fe2000001ff00 */
[----:B------:R-:W-:Y:S01]  /*0c40*/  CS2R R94, SRZ ;  /* 0x00000000005e7805 */ /* 0x000fe2000001ff00 */
[----:B------:R4:W-:Y:S01]  /*0c50*/  LDGSTS.E.BYPASS.LTC128B.128 [R33+0x80], [R8.64], !P2 ;  /* 0x0008000008217fae */ /* 0x0009e2000d101d52 */
[C---:B------:R-:W-:Y:S01]  /*0c60*/  ISETP.LT.OR P2, PT, R0.reuse, 0x1, P3 ;  /* 0x000000010000780c */ /* 0x040fe20001f41670 */
[----:B------:R-:W-:Y:S01]  /*0c70*/  CS2R R92, SRZ ;  /* 0x00000000005c7805 */ /* 0x000fe2000001ff00 */
[C---:B------:R-:W-:Y:S01]  /*0c80*/  ISETP.LT.OR P3, PT, R0.reuse, 0x21, P3 ;  /* 0x000000210000780c */ /* 0x040fe20001f61670 */
[----:B------:R4:W-:Y:S01]  /*0c90*/  LDGSTS.E.BYPASS.LTC128B.128 [R33+0x2080], [R8.64+0x80], !P0 ;  /* 0x0208008008217fae */ /* 0x0009e2000c101d52 */
[C---:B------:R-:W-:Y:S01]  /*0ca0*/  ISETP.LT.OR P0, PT, R0.reuse, 0x1, P1 ;  /* 0x000000010000780c */ /* 0x040fe20000f01670 */
[----:B------:R-:W-:Y:S01]  /*0cb0*/  CS2R R98, SRZ ;  /* 0x0000000000627805 */ /* 0x000fe2000001ff00 */
[----:B------:R-:W-:Y:S01]  /*0cc0*/  ISETP.LT.OR P1, PT, R0, 0x21, P1 ;  /* 0x000000210000780c */ /* 0x000fe20000f21670 */
[C---:B------:R-:W-:Y:S01]  /*0cd0*/  IMAD.SHL.U32 R0, R19.reuse, 0x40, RZ ;  /* 0x0000004013007824 */ /* 0x040fe200078e00ff */
[----:B--2---:R-:W-:Y:S01]  /*0ce0*/  SHF.R.S32.HI R2, RZ, 0x1f, R20 ;  /* 0x0000001fff027819 */ /* 0x004fe20000011414 */
[----:B------:R-:W-:Y:S01]  /*0cf0*/  CS2R R96, SRZ ;  /* 0x0000000000607805 */ /* 0x000fe2000001ff00 */
[----:B------:R-:W-:Y:S01]  /*0d00*/  CS2R R90, SRZ ;  /* 0x00000000005a7805 */ /* 0x000fe2000001ff00 */
[----:B------:R-:W-:Y:S01]  /*0d10*/  CS2R R88, SRZ ;  /* 0x0000000000587805 */ /* 0x000fe2000001ff00 */
[----:B------:R-:W-:Y:S01]  /*0d20*/  CS2R R86, SRZ ;  /* 0x0000000000567805 */ /* 0x000fe2000001ff00 */
[----:B------:R4:W-:Y:S01]  /*0d30*/  LDGSTS.E.BYPASS.LTC128B.128 [R33+0x4080], [R8.64+0x100], !P2 ;  /* 0x0408010008217fae */ /* 0x0009e2000d101d52 */
[----:B------:R-:W-:Y:S01]  /*0d40*/  LOP3.LUT P2, RZ, R19, 0x4, RZ, 0xc0, !PT ;  /* 0x0000000413ff7812 */ /* 0x000fe2000784c0ff */
[----:B------:R-:W-:Y:S01]  /*0d50*/  CS2R R84, SRZ ;  /* 0x0000000000547805 */ /* 0x000fe2000001ff00 */
[----:B---3--:R-:W-:Y:S01]  /*0d60*/  SHF.R.S32.HI R5, RZ, 0x4, R18 ;  /* 0x00000004ff057819 */ /* 0x008fe20000011412 */
[----:B------:R4:W-:Y:S01]  /*0d70*/  LDGSTS.E.BYPASS.LTC128B.128 [R33+0x6080], [R8.64+0x180], !P0 ;  /* 0x0608018008217fae */ /* 0x0009e2000c101d52 */
[----:B------:R-:W-:Y:S01]  /*0d80*/  SHF.R.S32.HI R4, RZ, 0x2, R20 ;  /* 0x00000002ff047819 */ /* 0x000fe20000011414 */
[----:B------:R-:W-:Y:S01]  /*0d90*/  CS2R R78, SRZ ;  /* 0x00000000004e7805 */ /* 0x000fe2000001ff00 */
[----:B------:R-:W-:Y:S01]  /*0da0*/  LEA.HI R3, R18, R5, RZ, 0x1 ;  /* 0x0000000512037211 */ /* 0x000fe200078f08ff */
[----:B------:R2:W-:Y:S01]  /*0db0*/  LDGSTS.E.BYPASS.LTC128B.128 [R33+0x1080], [R12.64], !P5 ;  /* 0x010800000c217fae */ /* 0x0005e2000e901d52 */
[----:B------:R-:W-:Y:S01]  /*0dc0*/  LEA.HI R2, R2, R4, RZ, 0x3 ;  /* 0x0000000402027211 */ /* 0x000fe200078f18ff */
[----:B------:R-:W-:Y:S01]  /*0dd0*/  CS2R R76, SRZ ;  /* 0x00000000004c7805 */ /* 0x000fe2000001ff00 */
[----:B------:R-:W-:Y:S01]  /*0de0*/  LOP3.LUT R16, R3, 0xfffffffe, RZ, 0xc0, !PT ;  /* 0xfffffffe03107812 */ /* 0x000fe200078ec0ff */
[----:B------:R2:W-:Y:S01]  /*0df0*/  LDGSTS.E.BYPASS.LTC128B.128 [R33+0x3080], [R12.64+0x80], !P4 ;  /* 0x030800800c217fae */ /* 0x0005e2000e101d52 */
[----:B------:R-:W-:Y:S01]  /*0e00*/  LOP3.LUT R15, R2, 0xfffffff8, RZ, 0xc0, !PT ;  /* 0xfffffff8020f7812 */ /* 0x000fe200078ec0ff */
[----:B------:R-:W-:Y:S01]  /*0e10*/  IMAD.WIDE.U32 R2, R17, c[0x0][0x210], R6 ;  /* 0x0000840011027a25 */ /* 0x000fe200078e0006 */
[----:B------:R-:W-:Y:S01]  /*0e20*/  LOP3.LUT P0, RZ, R19, 0x2, RZ, 0xc0, !PT ;  /* 0x0000000213ff7812 */ /* 0x000fe2000780c0ff */
[----:B------:R2:W-:Y:S01]  /*0e30*/  LDGSTS.E.BYPASS.LTC128B.128 [R33+0x5080], [R12.64+0x100], !P3 ;  /* 0x050801000c217fae */ /* 0x0005e2000d901d52 */
[----:B------:R-:W-:Y:S01]  /*0e40*/  LEA.HI R17, R31, R154, RZ, 0x5 ;  /* 0x0000009a1f117211 */ /* 0x000fe200078f28ff */
        /* <DEDUP_REMOVED lines=10> */
[----:B------:R-:W-:Y:S01]  /*0ef0*/  IMAD.U32 R6, RZ, RZ, UR12 ;  /* 0x0000000cff067e24 */ /* 0x000fe2000f8e00ff */
[----:B------:R-:W-:Y:S01]  /*0f00*/  ISETP.GE.AND P4, PT, R14, c[0x0][0x16c], PT ;  /* 0x00005b000e007a0c */ /* 0x000fe20003f86270 */
[----:B------:R-:W-:Y:S01]  /*0f10*/  ULDC.64 UR4, c[0x0][0x218] ;  /* 0x0000860000047ab9 */ /* 0x000fe20000000a00 */
[----:B----4-:R-:W-:Y:S01]  /*0f20*/  IMAD.U32 R8, RZ, RZ, UR12 ;  /* 0x0000000cff087e24 */ /* 0x010fe2000f8e00ff */
[----:B------:R-:W-:Y:S01]  /*0f30*/  LOP3.LUT R9, R0, 0x1c0, RZ, 0xc0, !PT ;  /* 0x000001c000097812 */ /* 0x000fe200078ec0ff */
[----:B------:R-:W-:Y:S01]  /*0f40*/  IMAD.WIDE.U32 R6, R6, c[0x0][0x188], R4 ;  /* 0x0000620006067a25 */ /* 0x000fe200078e0004 */
[----:B------:R-:W-:Y:S01]  /*0f50*/  UIMAD UR4, UR10, UR4, URZ ;  /* 0x000000040a0472a4 */ /* 0x000fe2000f8e023f */
[----:B------:R-:W-:Y:S01]  /*0f60*/  SEL R32, RZ, 0x1, P4 ;  /* 0x00000001ff207807 */ /* 0x000fe20002000000 */
[----:B------:R-:W-:Y:S01]  /*0f70*/  CS2R R82, SRZ ;  /* 0x0000000000527805 */ /* 0x000fe2000001ff00 */
[----:B------:R-:W-:Y:S01]  /*0f80*/  IMAD.WIDE.U32 R4, R8, c[0x0][0x218], R2 ;  /* 0x0000860008047a25 */ /* 0x000fe200078e0002 */
[----:B------:R-:W-:Y:S01]  /*0f90*/  LOP3.LUT R2, R9, 0x8, R29, 0xf8, !PT ;  /* 0x0000000809027812 */ /* 0x000fe200078ef81d */
[----:B------:R-:W-:Y:S01]  /*0fa0*/  UIMAD UR4, UR12, UR5, UR4 ;  /* 0x000000050c0472a4 */ /* 0x000fe2000f8e0204 */
[----:B------:R-:W-:Y:S01]  /*0fb0*/  SHF.R.U32.HI R8, RZ, 0x3, R9 ;  /* 0x00000003ff087819 */ /* 0x000fe20000011609 */
[----:B------:R-:W-:Y:S01]  /*0fc0*/  IMAD R0, R16, 0x800, R22 ;  /* 0x0000080010007824 */ /* 0x000fe200078e0216 */
[----:B------:R-:W-:Y:S01]  /*0fd0*/  IADD3 R3, R7, UR7, RZ ;  /* 0x0000000707037c10 */ /* 0x000fe2000fffe0ff */
[----:B------:R-:W-:Y:S01]  /*0fe0*/  ULDC UR7, c[0x0][0x168] ;  /* 0x00005a0000077ab9 */ /* 0x000fe20000000800 */
[----:B------:R-:W-:Y:S01]  /*0ff0*/  LOP3.LUT R2, R2, R8, RZ, 0x3c, !PT ;  /* 0x0000000802027212 */ /* 0x000fe200078e3cff */
[----:B------:R-:W-:Y:S01]  /*1000*/  UISETP.GE.AND UP0, UPT, UR7, 0x1, UPT ;  /* 0x000000010700788c */ /* 0x000fe2000bf06270 */
[----:B------:R-:W-:Y:S01]  /*1010*/  LEA R36, P3, R6, c[0x0][0x160], 0x1 ;  /* 0x0000580006247a11 */ /* 0x000fe200078608ff */
[----:B--2---:R-:W-:Y:S01]  /*1020*/  IMAD.SHL.U32 R13, R16, 0x20, RZ ;  /* 0x00000020100d7824 */ /* 0x004fe200078e00ff */
[----:B------:R-:W-:-:S04]  /*1030*/  DEPBAR.LE SB0, 0x1 ;  /* 0x000080400000791a */ /* 0x000fc80000000000 */
[----:B------:R-:W-:Y:S01]  /*1040*/  IMAD.IADD R2, R0, 0x1, R2 ;  /* 0x0000000100027824 */ /* 0x000fe200078e0202 */
[----:B------:R-:W-:Y:S01]  /*1050*/  IADD3 R0, R5, UR4, RZ ;  /* 0x0000000405007c10 */ /* 0x000fe2000fffe0ff */
[----:B------:R-:W-:Y:S01]  /*1060*/  CS2R R80, SRZ ;  /* 0x0000000000507805 */ /* 0x000fe2000001ff00 */
[----:B------:R-:W-:Y:S01]  /*1070*/  LEA R34, P1, R4, c[0x0][0x1f0], 0x1 ;  /* 0x00007c0004227a11 */ /* 0x000fe200078208ff */
[----:B------:R-:W-:Y:S01]  /*1080*/  IMAD.SHL.U32 R2, R2, 0x2, RZ ;  /* 0x0000000202027824 */ /* 0x000fe200078e00ff */
[----:B------:R-:W-:Y:S01]  /*1090*/  BAR.SYNC.DEFER_BLOCKING 0x0 ;  /* 0x0000000000007b1d */ /* 0x000fe20000010000 */
[----:B------:R-:W-:Y:S01]  /*10a0*/  LEA.HI.X R37, R6, c[0x0][0x164], R3, 0x1, P3 ;  /* 0x0000590006257a11 */ /* 0x000fe200018f0c03 */
[----:B------:R-:W-:Y:S01]  /*10b0*/  IMAD.MOV.U32 R3, RZ, RZ, 0x40 ;  /* 0x00000040ff037424 */ /* 0x000fe200078e00ff */
[----:B------:R-:W-:Y:S01]  /*10c0*/  LEA.HI.X R35, R4, c[0x0][0x1f4], R0, 0x1, P1 ;  /* 0x00007d0004237a11 */ /* 0x000fe200008f0c00 */
[----:B------:R-:W-:Y:S01]  /*10d0*/  CS2R R74, SRZ ;  /* 0x00000000004a7805 */ /* 0x000fe2000001ff00 */
[----:B------:R-:W-:Y:S01]  /*10e0*/  SEL R0, R152, 0xffffffe0, !P0 ;  /* 0xffffffe098007807 */ /* 0x000fe20004000000 */
[----:B------:R-:W-:Y:S01]  /*10f0*/  STL.64 [R1+0x88], R36 ;  /* 0x0000882401007387 */ /* 0x000fe20000100a00 */
[----:B------:R-:W-:Y:S01]  /*1100*/  SEL R3, R3, 0xffffffc0, !P2 ;  /* 0xffffffc003037807 */ /* 0x000fe20005000000 */
[----:B------:R-:W-:Y:S01]  /*1110*/  CS2R R72, SRZ ;  /* 0x0000000000487805 */ /* 0x000fe2000001ff00 */
        /* <DEDUP_REMOVED lines=8> */
[----:B------:R-:W-:Y:S01]  /*11a0*/  ISETP.GE.OR P2, PT, R25, c[0x0][0x16c], P1 ;  /* 0x00005b0019007a0c */ /* 0x000fe20000f46670 */
[----:B------:R-:W-:Y:S01]  /*11b0*/  CS2R R70, SRZ ;  /* 0x0000000000467805 */ /* 0x000fe2000001ff00 */
[----:B------:R-:W-:Y:S01]  /*11c0*/  ISETP.GE.OR P0, PT, R30, c[0x0][0x16c], P1 ;  /* 0x00005b001e007a0c */ /* 0x000fe20000f06670 */
[----:B------:R-:W-:Y:S01]  /*11d0*/  STL [R1+0x2c], R6 ;  /* 0x00002c0601007387 */ /* 0x000fe20000100800 */
[----:B------:R-:W-:Y:S01]  /*11e0*/  LOP3.LUT R0, R18, 0xfffffff0, RZ, 0xc0, !PT ;  /* 0xfffffff012007812 */ /* 0x000fe200078ec0ff */
[----:B------:R-:W-:Y:S01]  /*11f0*/  CS2R R68, SRZ ;  /* 0x0000000000447805 */ /* 0x000fe2000001ff00 */
[----:B------:R-:W-:Y:S01]  /*1200*/  ISETP.GE.OR P4, PT, R28, c[0x0][0x1fc], P1 ;  /* 0x00007f001c007a0c */ /* 0x000fe20000f86670 */
[----:B------:R-:W2:Y:S01]  /*1210*/  LDSM.16.M88.4 R164, [R2+0x8080] ;  /* 0x0080800002a4783b */ /* 0x000ea20000000200 */
[----:B------:R-:W-:Y:S01]  /*1220*/  LOP3.LUT R20, R20, 0x3ffffffc, RZ, 0xc0, !PT ;  /* 0x3ffffffc14147812 */ /* 0x000fe200078ec0ff */
[----:B------:R-:W-:Y:S01]  /*1230*/  IMAD.IADD R0, R154, 0x1, -R0 ;  /* 0x000000019a007824 */ /* 0x000fe200078e0a00 */
[----:B------:R-:W-:Y:S01]  /*1240*/  SEL R19, RZ, 0x4, P6 ;  /* 0x00000004ff137807 */ /* 0x000fe20003000000 */
[----:B------:R-:W3:Y:S01]  /*1250*/  LDSM.16.M88.4 R168, [R6+0x8080] ;  /* 0x0080800006a8783b */ /* 0x000ee20000000200 */
[----:B------:R-:W-:Y:S01]  /*1260*/  CS2R R62, SRZ ;  /* 0x00000000003e7805 */ /* 0x000fe2000001ff00 */
[----:B------:R-:W-:Y:S01]  /*1270*/  CS2R R60, SRZ ;  /* 0x00000000003c7805 */ /* 0x000fe2000001ff00 */
[----:B------:R-:W-:Y:S01]  /*1280*/  SHF.R.S32.HI R7, RZ, 0x1f, R0 ;  /* 0x0000001fff077819 */ /* 0x000fe20000011400 */
[----:B------:R-:W4:Y:S01]  /*1290*/  LDSM.16.M88.4 R172, [R5+0x8080] ;  /* 0x0080800005ac783b */ /* 0x000f220000000200 */
[----:B------:R-:W-:Y:S01]  /*12a0*/  CS2R R66, SRZ ;  /* 0x0000000000427805 */ /* 0x000fe2000001ff00 */
[----:B------:R-:W-:Y:S01]  /*12b0*/  CS2R R64, SRZ ;  /* 0x0000000000407805 */ /* 0x000fe2000001ff00 */
[----:B------:R-:W-:Y:S01]  /*12c0*/  LEA.HI R7, R7, R0, RZ, 0x3 ;  /* 0x0000000007077211 */ /* 0x000fe200078f18ff */
[----:B------:R-:W2:Y:S01]  /*12d0*/  LDSM.16.M88.4 R176, [R4+0x8080] ;  /* 0x0080800004b0783b */ /* 0x000ea20000000200 */
[----:B------:R-:W-:Y:S01]  /*12e0*/  CS2R R58, SRZ ;  /* 0x00000000003a7805 */ /* 0x000fe2000001ff00 */
[----:B------:R-:W-:Y:S01]  /*12f0*/  CS2R R56, SRZ ;  /* 0x0000000000387805 */ /* 0x000fe2000001ff00 */
[----:B------:R-:W-:Y:S01]  /*1300*/  LOP3.LUT R12, R7, 0xfffffff8, RZ, 0xc0, !PT ;  /* 0xfffffff8070c7812 */ /* 0x000fe200078ec0ff */
[----:B------:R-:W2:Y:S01]  /*1310*/  LDSM.16.M88.4 R180, [R2+0xa080] ;  /* 0x00a0800002b4783b */ /* 0x000ea20000000200 */
[----:B------:R-:W-:Y:S01]  /*1320*/  CS2R R54, SRZ ;  /* 0x0000000000367805 */ /* 0x000fe2000001ff00 */
[----:B------:R-:W-:Y:S01]  /*1330*/  CS2R R52, SRZ ;  /* 0x0000000000347805 */ /* 0x000fe2000001ff00 */
[----:B------:R-:W-:Y:S01]  /*1340*/  CS2R R46, SRZ ;  /* 0x00000000002e7805 */ /* 0x000fe2000001ff00 */
[----:B------:R-:W2:Y:S01]  /*1350*/  LDSM.16.M88.4 R184, [R6+0xa080] ;  /* 0x00a0800006b8783b */ /* 0x000ea20000000200 */
[----:B------:R-:W-:Y:S01]  /*1360*/  IMAD.IADD R0, R0, 0x1, -R12 ;  /* 0x0000000100007824 */ /* 0x000fe200078e0a0c */
[----:B------:R-:W-:Y:S01]  /*1370*/  CS2R R44, SRZ ;  /* 0x00000000002c7805 */ /* 0x000fe2000001ff00 */
[----:B------:R-:W-:Y:S01]  /*1380*/  CS2R R50, SRZ ;  /* 0x0000000000327805 */ /* 0x000fe2000001ff00 */
[----:B------:R-:W2:Y:S01]  /*1390*/  LDSM.16.M88.4 R188, [R5+0xa080] ;  /* 0x00a0800005bc783b */ /* 0x000ea20000000200 */
[----:B------:R-:W-:Y:S01]  /*13a0*/  CS2R R48, SRZ ;  /* 0x0000000000307805 */ /* 0x000fe2000001ff00 */
[----:B------:R-:W-:Y:S01]  /*13b0*/  CS2R R42, SRZ ;  /* 0x00000000002a7805 */ /* 0x000fe2000001ff00 */
[----:B------:R-:W-:Y:S01]  /*13c0*/  CS2R R40, SRZ ;  /* 0x0000000000287805 */ /* 0x000fe2000001ff00 */
[----:B------:R-:W2:Y:S01]  /*13d0*/  LDSM.16.M88.4 R192, [R4+0xa080] ;  /* 0x00a0800004c0783b */ /* 0x000ea20000000200 */
[----:B-1----:R-:W-:-:S03]  /*13e0*/  CS2R R38, SRZ ;  /* 0x0000000000267805 */ /* 0x002fc6000001ff00 */
[----:B------:R-:W1:Y:S04]  /*13f0*/  LDSM.16.M88.4 R196, [R2+0xc080] ;  /* 0x00c0800002c4783b */ /* 0x000e680000000200 */
[----:B------:R-:W1:Y:S04]  /*1400*/  LDSM.16.M88.4 R200, [R6+0xc080] ;  /* 0x00c0800006c8783b */ /* 0x000e680000000200 */
[----:B------:R-:W1:Y:S04]  /*1410*/  LDSM.16.M88.4 R204, [R5+0xc080] ;  /* 0x00c0800005cc783b */ /* 0x000e680000000200 */
[----:B------:R-:W1:Y:S04]  /*1420*/  LDSM.16.M88.4 R208, [R4+0xc080] ;  /* 0x00c0800004d0783b */ /* 0x000e680000000200 */
[----:B------:R5:W1:Y:S04]  /*1430*/  LDSM.16.M88.4 R212, [R2+0xe080] ;  /* 0x00e0800002d4783b */ /* 0x000a680000000200 */
[----:B------:R2:W1:Y:S04]  /*1440*/  LDSM.16.M88.4 R216, [R6+0xe080] ;  /* 0x00e0800006d8783b */ /* 0x0004680000000200 */
[----:B------:R-:W1:Y:S04]  /*1450*/  LDSM.16.M88.4 R220, [R5+0xe080] ;  /* 0x00e0800005dc783b */ /* 0x000e680000000200 */
[----:B------:R-:W1:Y:S04]  /*1460*/  LDSM.16.M88.4 R224, [R4+0xe080] ;  /* 0x00e0800004e0783b */ /* 0x000e680000000200 */
[----:B------:R-:W-:Y:S06]  /*1470*/  BAR.SYNC.DEFER_BLOCKING 0x0 ;  /* 0x0000000000007b1d */ /* 0x000fec0000010000 */
[----:B------:R3:W-:Y:S01]  /*1480*/  STL [R1+0x34], R5 ;  /* 0x0000340501007387 */ /* 0x0007e20000100800 */
[----:B-----5:R-:W-:-:S03]  /*1490*/  SHF.R.S32.HI R2, RZ, 0x5, R17 ;  /* 0x00000005ff027819 */ /* 0x020fc60000011411 */
[----:B------:R5:W-:Y:S01]  /*14a0*/  STL [R1+0x30], R4 ;  /* 0x0000300401007387 */ /* 0x000be20000100800 */
[----:B--2---:R-:W-:-:S04]  /*14b0*/  LEA.HI R6, R17, R2, RZ, 0x1 ;  /* 0x0000000211067211 */ /* 0x004fc800078f08ff */
[----:B------:R-:W-:-:S05]  /*14c0*/  LOP3.LUT R6, R6, 0xfffffffe, RZ, 0xc0, !PT ;  /* 0xfffffffe06067812 */ /* 0x000fca00078ec0ff */
[----:B------:R-:W-:Y:S01]  /*14d0*/  IMAD.IADD R6, R2, 0x1, -R6 ;  /* 0x0000000102067824 */ /* 0x000fe200078e0a06 */
[----:B------:R-:W-:Y:S01]  /*14e0*/  @!PT LDS RZ, [RZ] ;  /* 0x00000000fffff984 */ /* 0x000fe20000000800 */
[----:B------:R-:W-:Y:S01]  /*14f0*/  @!PT LDS RZ, [RZ] ;  /* 0x00000000fffff984 */ /* 0x000fe20000000800 */
[----:B------:R-:W-:Y:S01]  /*1500*/  @!PT LDS RZ, [RZ] ;  /* 0x00000000fffff984 */ /* 0x000fe20000000800 */
[----:B------:R2:W-:Y:S03]  /*1510*/  LDGSTS.E.BYPASS.LTC128B.128 [R33+0x8080], [R36.64], !P3 ;  /* 0x0808000024217fae */ /* 0x0005e6000d901d52 */
[----:B------:R-:W-:Y:S01]  /*1520*/  IMAD.SHL.U32 R149, R6, 0x10, RZ ;  /* 0x0000001006957824 */ /* 0x000fe200078e00ff */
[----:B------:R-:W-:Y:S01]  /*1530*/  ISETP.GE.AND P3, PT, R14, c[0x0][0x1fc], PT ;  /* 0x00007f000e007a0c */ /* 0x000fe20003f66270 */
[----:B------:R-:W-:Y:S01]  /*1540*/  IMAD.SHL.U32 R6, R6, 0x400, RZ ;  /* 0x0000040006067824 */ /* 0x000fe200078e00ff */
[----:B------:R2:W-:Y:S01]  /*1550*/  LDGSTS.E.BYPASS.LTC128B.128 [R33+0x9080], [R36.64+0x80], !P5 ;  /* 0x0908008024217fae */ /* 0x0005e2000e901d52 */
[----:B------:R-:W-:Y:S01]  /*1560*/  ISETP.GE.OR P5, PT, R14, c[0x0][0x1fc], P1 ;  /* 0x00007f000e007a0c */ /* 0x000fe20000fa6670 */
[----:B---3--:R-:W-:Y:S02]  /*1570*/  IMAD.SHL.U32 R5, R150, 0x40, RZ ;  /* 0x0000004096057824 */ /* 0x008fe400078e00ff */
[----:B------:R2:W-:Y:S01]  /*1580*/  LDGSTS.E.BYPASS.LTC128B.128 [R33+0xa080], [R36.64+0x100], !P2 ;  /* 0x0a08010024217fae */ /* 0x0005e2000d101d52 */
[----:B------:R-:W-:Y:S01]  /*1590*/  ISETP.GE.AND P2, PT, R28, c[0x0][0x16c], PT ;  /* 0x00005b001c007a0c */ /* 0x000fe20003f46270 */
[----:B-----5:R-:W-:-:S02]  /*15a0*/  IMAD.SHL.U32 R4, R148, 0x8, RZ ;  /* 0x0000000894047824 */ /* 0x020fc400078e00ff */
[----:B------:R2:W-:Y:S01]  /*15b0*/  LDGSTS.E.BYPASS.LTC128B.128 [R33+0xb080], [R36.64+0x180], !P0 ;  /* 0x0b08018024217fae */ /* 0x0005e2000c101d52 */
[----:B------:R-:W-:Y:S02]  /*15c0*/  SEL R15, RZ, 0xffffffff, P2 ;  /* 0xffffffffff0f7807 */ /* 0x000fe40001000000 */
[----:B------:R-:W-:Y:S02]  /*15d0*/  ISETP.GE.AND P2, PT, R30, c[0x0][0x16c], PT ;  /* 0x00005b001e007a0c */ /* 0x000fe40003f46270 */
[----:B------:R-:W-:Y:S01]  /*15e0*/  LOP3.LUT R5, R5, 0x1c0, RZ, 0xc0, !PT ;  /* 0x000001c005057812 */ /* 0x000fe200078ec0ff */
[----:B------:R-:W-:Y:S01]  /*15f0*/  IMAD.SHL.U32 R15, R15, 0x2, RZ ;  /* 0x000000020f0f7824 */ /* 0x000fe200078e00ff */
[----:B------:R-:W-:Y:S02]  /*1600*/  SEL R22, RZ, 0x8, P2 ;  /* 0x00000008ff167807 */ /* 0x000fe40001000000 */
[----:B------:R-:W-:Y:S02]  /*1610*/  LEA R10, P2, R24, c[0x0][0x280], 0x2 ;  /* 0x0000a000180a7a11 */ /* 0x000fe400078410ff */
[----:B------:R-:W-:-:S02]  /*1620*/  ISETP.GE.AND P0, PT, R28, c[0x0][0x1fc], PT ;  /* 0x00007f001c007a0c */ /* 0x000fc40003f06270 */
[----:B------:R-:W-:Y:S02]  /*1630*/  LEA.HI.X R11, R24, c[0x0][0x284], R21, 0x2, P2 ;  /* 0x0000a100180b7a11 */ /* 0x000fe400010f1415 */
[----:B------:R-:W-:Y:S02]  /*1640*/  ISETP.GT.AND P2, PT, R154, 0x7, PT ;  /* 0x000000079a00780c */ /* 0x000fe40003f44270 */
[----:B------:R-:W-:Y:S02]  /*1650*/  LOP3.LUT R4, R4, 0x18, RZ, 0xc0, !PT ;  /* 0x0000001804047812 */ /* 0x000fe400078ec0ff */
[----:B------:R-:W-:Y:S02]  /*1660*/  SHF.R.U32.HI R14, RZ, 0x3, R5 ;  /* 0x00000003ff0e7819 */ /* 0x000fe40000011605 */
[----:B------:R-:W-:Y:S02]  /*1670*/  SEL R18, RZ, 0xffffffff, P0 ;  /* 0xffffffffff127807 */ /* 0x000fe40000000000 */
[----:B------:R-:W-:-:S02]  /*1680*/  LOP3.LUT R9, R9, 0x10, R149, 0xf8, !PT ;  /* 0x0000001009097812 */ /* 0x000fc400078ef895 */
[----:B------:R-:W-:Y:S02]  /*1690*/  LOP3.LUT R13, R4, 0x20, R13, 0xf8, !PT ;  /* 0x00000020040d7812 */ /* 0x000fe400078ef80d */
[----:B------:R-:W-:Y:S01]  /*16a0*/  LOP3.LUT R14, R14, R5, R4, 0x1e, !PT ;  /* 0x000000050e0e7212 */ /* 0x000fe200078e1e04 */
[----:B------:R-:W-:Y:S01]  /*16b0*/  @!P2 IMAD.SHL.U32 R4, R154, 0x10, RZ ;  /* 0x000000109a04a824 */ /* 0x000fe200078e00ff */
[----:B------:R-:W-:Y:S01]  /*16c0*/  SEL R28, RZ, 0x1, P3 ;  /* 0x00000001ff1c7807 */ /* 0x000fe20001800000 */
[----:B------:R-:W-:Y:S01]  /*16d0*/  IMAD.SHL.U32 R5, R18, 0x2, RZ ;  /* 0x0000000212057824 */ /* 0x000fe200078e00ff */
[----:B------:R-:W-:Y:S01]  /*16e0*/  LOP3.LUT R9, R9, 0x8, R29, 0xf8, !PT ;  /* 0x0000000809097812 */ /* 0x000fe200078ef81d */
[----:B--2---:R-:W-:Y:S01]  /*16f0*/  CS2R R36, SRZ ;  /* 0x0000000000247805 */ /* 0x004fe2000001ff00 */
[----:B------:R-:W-:Y:S01]  /*1700*/  ISETP.GE.AND P3, PT, R25, c[0x0][0x16c], PT ;  /* 0x00005b0019007a0c */ /* 0x000fe20003f66270 */
[----:B------:R2:W-:Y:S01]  /*1710*/  @!P2 LDGSTS.E.BYPASS.LTC128B.128 [R4+0x14080], [R26.64] ;  /* 0x140800001a04afae */ /* 0x0005e2000b901d52 */
[----:B------:R-:W-:-:S02]  /*1720*/  ISETP.GE.AND P0, PT, R30, c[0x0][0x1fc], PT ;  /* 0x00007f001e007a0c */ /* 0x000fc40003f06270 */
[----:B------:R-:W-:Y:S01]  /*1730*/  LOP3.LUT R12, R9, R8, RZ, 0x3c, !PT ;  /* 0x00000008090c7212 */ /* 0x000fe200078e3cff */
[----:B------:R-:W0:Y:S01]  /*1740*/  LDGDEPBAR ;  /* 0x00000000000079af */ /* 0x000e220000000000 */
[----:B------:R-:W-:Y:S02]  /*1750*/  SEL R23, RZ, 0x4, P3 ;  /* 0x00000004ff177807 */ /* 0x000fe40001800000 */
[----:B------:R-:W-:Y:S01]  /*1760*/  LOP3.LUT R8, R15, 0x2, R32, 0xe2, !PT ;  /* 0x000000020f087812 */ /* 0x000fe200078ee220 */
[----:B------:R3:W-:Y:S01]  /*1770*/  LDGSTS.E.BYPASS.LTC128B.128 [R33+0x10080], [R34.64], !P5 ;  /* 0x1008000022217fae */ /* 0x0007e2000e901d52 */
[----:B------:R-:W-:Y:S02]  /*1780*/  LOP3.LUT R5, R5, 0x2, R28, 0xe2, !PT ;  /* 0x0000000205057812 */ /* 0x000fe400078ee21c */
[----:B------:R-:W-:Y:S01]  /*1790*/  SEL R9, RZ, 0x8, P0 ;  /* 0x00000008ff097807 */ /* 0x000fe20000000000 */
[----:B------:R3:W-:Y:S01]  /*17a0*/  LDGSTS.E.BYPASS.LTC128B.128 [R33+0x11080], [R34.64+0x80], !P4 ;  /* 0x1108008022217fae */ /* 0x0007e2000e101d52 */
[C---:B------:R-:W-:Y:S01]  /*17b0*/  LOP3.LUT P0, RZ, R0.reuse, 0x4, RZ, 0xc0, !PT ;  /* 0x0000000400ff7812 */ /* 0x040fe2000780c0ff */
[----:B------:R-:W-:Y:S01]  /*17c0*/  CS2R R28, SRZ ;  /* 0x00000000001c7805 */ /* 0x000fe2000001ff00 */
[C---:B------:R-:W-:Y:S01]  /*17d0*/  LOP3.LUT P5, RZ, R0.reuse, 0x2, RZ, 0xc0, !PT ;  /* 0x0000000200ff7812 */ /* 0x040fe200078ac0ff */
[----:B------:R-:W-:Y:S01]  /*17e0*/  IMAD.SHL.U32 R0, R0, 0x40, RZ ;  /* 0x0000004000007824 */ /* 0x000fe200078e00ff */
[----:B------:R-:W-:-:S02]  /*17f0*/  LOP3.LUT R8, R22, R8, R23, 0xfe, !PT ;  /* 0x0000000816087212 */ /* 0x000fc400078efe17 */
[----:B------:R-:W-:Y:S01]  /*1800*/  LOP3.LUT R5, R9, R5, R19, 0xfe, !PT ;  /* 0x0000000509057212 */ /* 0x000fe200078efe13 */
[----:B------:R-:W-:Y:S01]  /*1810*/  CS2R R22, SRZ ;  /* 0x0000000000167805 */ /* 0x000fe2000001ff00 */
[----:B------:R-:W-:Y:S01]  /*1820*/  LOP3.LUT R0, R0, 0x1c0, RZ, 0xc0, !PT ;  /* 0x000001c000007812 */ /* 0x000fe200078ec0ff */
[----:B------:R5:W-:Y:S01]  /*1830*/  STL [R1+0x60], R8 ;  /* 0x0000600801007387 */ /* 0x000be20000100800 */
[----:B------:R-:W-:Y:S02]  /*1840*/  ISETP.GE.OR P3, PT, R25, c[0x0][0x1fc], P1 ;  /* 0x00007f0019007a0c */ /* 0x000fe40000f66670 */
[----:B------:R-:W-:Y:S01]  /*1850*/  ISETP.GE.OR P1, PT, R30, c[0x0][0x1fc], P1 ;  /* 0x00007f001e007a0c */ /* 0x000fe20000f26670 */
[----:B------:R1:W-:Y:S01]  /*1860*/  STL [R1+0x54], R5 ;  /* 0x0000540501007387 */ /* 0x0003e20000100800 */
[----:B--2---:R-:W-:Y:S01]  /*1870*/  IMAD.IADD R4, R154, 0x1, -R20 ;  /* 0x000000019a047824 */ /* 0x004fe200078e0a14 */
[----:B------:R-:W-:Y:S01]  /*1880*/  CS2R R30, SRZ ;  /* 0x00000000001e7805 */ /* 0x000fe2000001ff00 */
[----:B------:R-:W-:Y:S01]  /*1890*/  CS2R R26, SRZ ;  /* 0x00000000001a7805 */ /* 0x000fe2000001ff00 */
[----:B------:R-:W-:Y:S01]  /*18a0*/  CS2R R24, SRZ ;  /* 0x0000000000187805 */ /* 0x000fe2000001ff00 */
[----:B------:R-:W-:Y:S01]  /*18b0*/  IMAD R4, R4, 0x2, R6 ;  /* 0x0000000204047824 */ /* 0x000fe200078e0206 */
[----:B------:R-:W-:-:S03]  /*18c0*/  CS2R R20, SRZ ;  /* 0x0000000000147805 */ /* 0x000fc6000001ff00 */
[----:B------:R-:W-:Y:S01]  /*18d0*/  IMAD.IADD R14, R4, 0x1, R14 ;  /* 0x00000001040e7824 */ /* 0x000fe200078e020e */
[----:B------:R3:W-:Y:S01]  /*18e0*/  LDGSTS.E.BYPASS.LTC128B.128 [R33+0x12080], [R34.64+0x100], !P3 ;  /* 0x1208010022217fae */ /* 0x0007e2000d901d52 */
[----:B------:R-:W-:-:S03]  /*18f0*/  IMAD.SHL.U32 R4, R16, 0x8, RZ ;  /* 0x0000000810047824 */ /* 0x000fc600078e00ff */
[----:B------:R3:W-:Y:S01]  /*1900*/  LDGSTS.E.BYPASS.LTC128B.128 [R33+0x13080], [R34.64+0x180], !P1 ;  /* 0x1308018022217fae */ /* 0x0007e2000c901d52 */
[----:B------:R-:W-:Y:S02]  /*1910*/  PLOP3.LUT P1, PT, PT, PT, UP0, 0x80, 0x0 ;  /* 0x000000000000781c */ /* 0x000fe40003f2f008 */
[----:B------:R-:W-:Y:S01]  /*1920*/  LOP3.LUT R4, R0, 0x8, R4, 0xf8, !PT ;  /* 0x0000000800047812 */ /* 0x000fe200078ef804 */
[----:B-----5:R-:W-:Y:S02]  /*1930*/  IMAD.SHL.U32 R8, R7, 0x40, RZ ;  /* 0x0000004007087824 */ /* 0x020fe400078e00ff */
[----:B-1----:R-:W-:Y:S01]  /*1940*/  IMAD.SHL.U32 R5, R2, 0x8, RZ ;  /* 0x0000000802057824 */ /* 0x002fe200078e00ff */
[----:B------:R-:W-:Y:S02]  /*1950*/  SHF.R.U32.HI R2, RZ, 0x3, R0 ;  /* 0x00000003ff027819 */ /* 0x000fe40000011600 */
[----:B------:R-:W-:Y:S02]  /*1960*/  LOP3.LUT R8, R8, 0xfffffe00, RZ, 0xc0, !PT ;  /* 0xfffffe0008087812 */ /* 0x000fe400078ec0ff */
[----:B------:R-:W-:-:S02]  /*1970*/  LOP3.LUT R5, R0, 0x38, R5, 0xf8, !PT ;  /* 0x0000003800057812 */ /* 0x000fc400078ef805 */
[----:B------:R-:W-:Y:S01]  /*1980*/  LOP3.LUT R0, R2, R13, R0, 0x1e, !PT ;  /* 0x0000000d02007212 */ /* 0x000fe200078e1e00 */
[C---:B------:R-:W-:Y:S01]  /*1990*/  IMAD R7, R16.reuse, 0x1000, R8 ;  /* 0x0000100010077824 */ /* 0x040fe200078e0208 */
[----:B------:R-:W-:Y:S02]  /*19a0*/  LOP3.LUT R13, R17, 0xffffffe0, RZ, 0xc0, !PT ;  /* 0xffffffe0110d7812 */ /* 0x000fe400078ec0ff */
[-C--:B------:R-:W-:Y:S01]  /*19b0*/  LOP3.LUT R9, R5, R2.reuse, RZ, 0x3c, !PT ;  /* 0x0000000205097212 */ /* 0x080fe200078e3cff */
[----:B------:R-:W-:Y:S01]  /*19c0*/  IMAD R5, R16, 0x200, R12 ;  /* 0x0000020010057824 */ /* 0x000fe200078e020c */
[----:B------:R-:W-:Y:S01]  /*19d0*/  LOP3.LUT R4, R4, R2, RZ, 0x3c, !PT ;  /* 0x0000000204047212 */ /* 0x000fe200078e3cff */
[----:B------:R-:W-:Y:S01]  /*19e0*/  IMAD.IADD R13, R154, 0x1, -R13 ;  /* 0x000000019a0d7824 */ /* 0x000fe200078e0a0d */
[-C--:B------:R-:W-:Y:S01]  /*19f0*/  LOP3.LUT R0, R0, R8.reuse, RZ, 0xfc, !PT ;  /* 0x0000000800007212 */ /* 0x080fe200078efcff */
[----:B------:R-:W-:Y:S01]  /*1a00*/  IMAD.IADD R7, R7, 0x1, R9 ;  /* 0x0000000107077824 */ /* 0x000fe200078e0209 */
[CC--:B------:R-:W-:Y:S01]  /*1a10*/  IADD3 R2, R4.reuse, R8.reuse, R6 ;  /* 0x0000000804027210 */ /* 0x0c0fe20007ffe006 */
[----:B------:R-:W-:Y:S01]  /*1a20*/  IMAD.MOV.U32 R6, RZ, RZ, 0x10 ;  /* 0x00000010ff067424 */ /* 0x000fe200078e00ff */
[----:B------:R-:W-:Y:S01]  /*1a30*/  SHF.R.S32.HI R12, RZ, 0x1f, R13 ;  /* 0x0000001fff0c7819 */ /* 0x000fe2000001140d */
[----:B---3--:R-:W-:Y:S01]  /*1a40*/  CS2R R34, SRZ ;  /* 0x0000000000227805 */ /* 0x008fe2000001ff00 */
[----:B------:R-:W-:Y:S01]  /*1a50*/  LOP3.LUT R8, R4, R8, RZ, 0xfc, !PT ;  /* 0x0000000804087212 */ /* 0x000fe200078efcff */
[----:B------:R-:W-:Y:S01]  /*1a60*/  @!P2 IMAD.SHL.U32 R4, R154, 0x10, RZ ;  /* 0x000000109a04a824 */ /* 0x000fe200078e00ff */
[----:B------:R-:W-:Y:S01]  /*1a70*/  LEA.HI R12, R12, R13, RZ, 0x2 ;  /* 0x0000000d0c0c7211 */ /* 0x000fe200078f10ff */
[----:B------:R-:W-:Y:S01]  /*1a80*/  CS2R R32, SRZ ;  /* 0x0000000000207805 */ /* 0x000fe2000001ff00 */
[----:B------:R-:W-:-:S02]  /*1a90*/  SEL R6, R6, 0xfffffff0, !P5 ;  /* 0xfffffff006067807 */ /* 0x000fc40006800000 */
[----:B------:R-:W-:Y:S01]  /*1aa0*/  LEA.HI R9, R12, R149, RZ, 0x1e ;  /* 0x000000950c097211 */ /* 0x000fe200078ff0ff */
[----:B------:R1:W-:Y:S04]  /*1ab0*/  @!P2 LDGSTS.E.BYPASS.LTC128B.128 [R4+0x14100], [R10.64] ;  /* 0x141000000a04afae */ /* 0x0003e8000b901d52 */
[----:B------:R2:W-:Y:S04]  /*1ac0*/  STL [R1+0x6c], R9 ;  /* 0x00006c0901007387 */ /* 0x0005e80000100800 */
[----:B------:R-:W0:Y:S01]  /*1ad0*/  LDGDEPBAR ;  /* 0x00000000000079af */ /* 0x000e220000000000 */
[----:B-1----:R-:W-:Y:S01]  /*1ae0*/  SEL R4, R152, 0xffffffe0, !P0 ;  /* 0xffffffe098047807 */ /* 0x002fe20004000000 */
[----:B------:R-:W-:Y:S05]  /*1af0*/  @!P1 BRA `(.L_x_36) ;  /* 0x0000274000009947 */ /* 0x000fea0003800000 */
[----:B--2-4-:R-:W-:Y:S01]  /*1b00*/  SHF.R.S32.HI R9, RZ, 0x1f, R148 ;  /* 0x0000001fff097819 */ /* 0x014fe20000011494 */
[----:B------:R-:W-:Y:S01]  /*1b10*/  ULDC.64 UR4, c[0x0][0x238] ;  /* 0x00008e0000047ab9 */ /* 0x000fe20000000a00 */
[----:B------:R-:W-:Y:S01]  /*1b20*/  LOP3.LUT P0, RZ, R150, 0x4, RZ, 0xc0, !PT ;  /* 0x0000000496ff7812 */ /* 0x000fe2000780c0ff */
[----:B------:R-:W-:Y:S01]  /*1b30*/  UIMAD UR4, UR9, UR4, URZ ;  /* 0x00000004090472a4 */ /* 0x000fe2000f8e023f */
[----:B------:R-:W-:Y:S01]  /*1b40*/  LEA.HI R9, R9, R148, RZ, 0x2 ;  /* 0x0000009409097211 */ /* 0x000fe200078f10ff */
[----:B------:R-:W-:Y:S01]  /*1b50*/  IMAD.SHL.U32 R14, R14, 0x2, RZ ;  /* 0x000000020e0e7824 */ /* 0x000fe200078e00ff */
[----:B------:R-:W-:Y:S01]  /*1b60*/  LOP3.LUT R12, R12, 0xfffffffc, RZ, 0xc0, !PT ;  /* 0xfffffffc0c0c7812 */ /* 0x000fe200078ec0ff */
[----:B------:R-:W-:Y:S01]  /*1b70*/  IMAD.U32 R10, RZ, RZ, UR11 ;  /* 0x0000000bff0a7e24 */ /* 0x000fe2000f8e00ff */
[----:B------:R-:W-:Y:S01]  /*1b80*/  LOP3.LUT R9, R9, 0xfffffffc, RZ, 0xc0, !PT ;  /* 0xfffffffc09097812 */ /* 0x000fe200078ec0ff */
[----:B------:R-:W-:Y:S01]  /*1b90*/  UIMAD UR4, UR11, UR5, UR4 ;  /* 0x000000050b0472a4 */ /* 0x000fe2000f8e0204 */
[--C-:B------:R-:W-:Y:S01]  /*1ba0*/  SHF.R.S32.HI R155, RZ, 0x1f, R154.reuse ;  /* 0x0000001fff9b7819 */ /* 0x100fe2000001149a */
[----:B------:R-:W-:Y:S01]  /*1bb0*/  IMAD.SHL.U32 R2, R2, 0x2, RZ ;  /* 0x0000000202027824 */ /* 0x000fe200078e00ff */
[----:B------:R-:W-:Y:S01]  /*1bc0*/  IADD3 R13, R13, -R12, RZ ;  /* 0x8000000c0d0d7210 */ /* 0x000fe20007ffe0ff */
[----:B------:R-:W-:Y:S01]  /*1bd0*/  IMAD.IADD R9, R148, 0x1, -R9 ;  /* 0x0000000194097824 */ /* 0x000fe200078e0a09 */
[----:B------:R-:W-:Y:S01]  /*1be0*/  IADD3 R15, R14, 0x141c0, RZ ;  /* 0x000141c00e0f7810 */ /* 0x000fe20007ffe0ff */
[----:B------:R-:W-:Y:S01]  /*1bf0*/  IMAD.WIDE.U32 R10, R10, c[0x0][0x238], R154 ;  /* 0x00008e000a0a7a25 */ /* 0x000fe200078e009a */
[----:B------:R-:W-:Y:S01]  /*1c00*/  STL [R1+0x74], R155 ;  /* 0x0000749b01007387 */ /* 0x000fe20000100800 */
[----:B------:R-:W-:Y:S01]  /*1c10*/  LEA R7, R7, 0x80, 0x1 ;  /* 0x0000008007077811 */ /* 0x000fe200078e08ff */
[----:B------:R-:W-:Y:S01]  /*1c20*/  UIADD3 UR7, UR7, 0x1f, URZ ;  /* 0x0000001f07077890 */ /* 0x000fe2000fffe03f */
[----:B------:R-:W-:Y:S01]  /*1c30*/  IMAD R12, R9, -0x8, R151 ;  /* 0xfffffff8090c7824 */ /* 0x000fe200078e0297 */
[----:B------:R-:W-:Y:S01]  /*1c40*/  IADD3 R9, R14, 0x14180, RZ ;  /* 0x000141800e097810 */ /* 0x000fe20007ffe0ff */
[----:B------:R1:W-:Y:S01]  /*1c50*/  STL [R1+0x64], R14 ;  /* 0x0000640e01007387 */ /* 0x0003e20000100800 */
[----:B------:R-:W-:Y:S01]  /*1c60*/  IADD3 R11, R11, UR4, RZ ;  /* 0x000000040b0b7c10 */ /* 0x000fe2000fffe0ff */
[----:B------:R-:W-:Y:S01]  /*1c70*/  ULDC.64 UR4, c[0x0][0x240] ;  /* 0x0000900000047ab9 */ /* 0x000fe20000000a00 */
[----:B------:R-:W-:Y:S01]  /*1c80*/  @P0 IADD3 R15, R9, -0x40, RZ ;  /* 0xffffffc0090f0810 */ /* 0x000fe20007ffe0ff */
[----:B------:R-:W-:Y:S01]  /*1c90*/  UIMAD UR4, UR10, UR4, URZ ;  /* 0x000000040a0472a4 */ /* 0x000fe2000f8e023f */
[----:B------:R-:W-:Y:S01]  /*1ca0*/  LEA R8, R8, 0x15180, 0x1 ;  /* 0x0001518008087811 */ /* 0x000fe200078e08ff */
[----:B------:R-:W-:Y:S01]  /*1cb0*/  IMAD R12, R13, -0x2, R12 ;  /* 0xfffffffe0d0c7824 */ /* 0x000fe200078e020c */
[----:B------:R-:W-:Y:S01]  /*1cc0*/  CS2R R146, SRZ ;  /* 0x0000000000927805 */ /* 0x000fe2000001ff00 */
[----:B------:R2:W-:Y:S01]  /*1cd0*/  STL [R1+0x68], R15 ;  /* 0x0000680f01007387 */ /* 0x0005e20000100800 */
[----:B------:R-:W-:Y:S01]  /*1ce0*/  UIMAD UR5, UR12, UR5, UR4 ;  /* 0x000000050c0572a4 */ /* 0x000fe2000f8e0204 */
[----:B------:R-:W-:Y:S01]  /*1cf0*/  IMAD.SHL.U32 R0, R0, 0x2, RZ ;  /* 0x0000000200007824 */ /* 0x000fe200078e00ff */
[----:B------:R-:W-:Y:S01]  /*1d00*/  USHF.R.S32.HI UR4, URZ, 0x1f, UR7 ;  /* 0x0000001f3f047899 */ /* 0x000fe20008011407 */
[----:B------:R-:W-:Y:S01]  /*1d10*/  CS2R R144, SRZ ;  /* 0x0000000000907805 */ /* 0x000fe2000001ff00 */
[----:B------:R-:W-:Y:S01]  /*1d20*/  CS2R R142, SRZ ;  /* 0x00000000008e7805 */ /* 0x000fe2000001ff00 */
[----:B------:R-:W-:Y:S01]  /*1d30*/  CS2R R140, SRZ ;  /* 0x00000000008c7805 */ /* 0x000fe2000001ff00 */
[----:B------:R-:W-:Y:S01]  /*1d40*/  ULEA.HI UR4, UR4, UR7, URZ, 0x5 ;  /* 0x0000000704047291 */ /* 0x000fe2000f8f283f */
        /* <DEDUP_REMOVED lines=9> */
[----:B-1----:R-:W-:Y:S01]  /*1de0*/  IMAD.U32 R14, RZ, RZ, UR12 ;  /* 0x0000000cff0e7e24 */ /* 0x002fe2000f8e00ff */
[----:B------:R-:W-:Y:S01]  /*1df0*/  CS2R R120, SRZ ;  /* 0x0000000000787805 */ /* 0x000fe2000001ff00 */
[----:B------:R-:W-:Y:S01]  /*1e00*/  CS2R R118, SRZ ;  /* 0x0000000000767805 */ /* 0x000fe2000001ff00 */
[----:B------:R-:W-:Y:S01]  /*1e10*/  CS2R R116, SRZ ;  /* 0x0000000000747805 */ /* 0x000fe2000001ff00 */
[----:B------:R-:W-:Y:S01]  /*1e20*/  CS2R R114, SRZ ;  /* 0x0000000000727805 */ /* 0x000fe2000001ff00 */
[----:B------:R-:W-:Y:S01]  /*1e30*/  CS2R R112, SRZ ;  /* 0x0000000000707805 */ /* 0x000fe2000001ff00 */
[----:B------:R-:W-:Y:S01]  /*1e40*/  CS2R R110, SRZ ;  /* 0x00000000006e7805 */ /* 0x000fe2000001ff00 */
[----:B------:R-:W-:Y:S01]  /*1e50*/  CS2R R108, SRZ ;  /* 0x00000000006c7805 */ /* 0x000fe2000001ff00 */
[----:B--2---:R-:W-:Y:S01]  /*1e60*/  IMAD.WIDE.U32 R14, R14, c[0x0][0x240], R10 ;  /* 0x000090000e0e7a25 */ /* 0x004fe200078e000a */
        /* <DEDUP_REMOVED lines=33> */
[C---:B-1----:R-:W-:Y:S01]  /*2080*/  LEA R7, R5.reuse, R3, 0x1 ;  /* 0x0000000305077211 */ /* 0x042fe200078e08ff */
[----:B------:R-:W-:Y:S01]  /*2090*/  IMAD.SHL.U32 R3, R5, 0x2, RZ ;  /* 0x0000000205037824 */ /* 0x000fe200078e00ff */
[----:B------:R-:W-:Y:S01]  /*20a0*/  CS2R R46, SRZ ;  /* 0x00000000002e7805 */ /* 0x000fe2000001ff00 */
[----:B------:R-:W-:Y:S01]  /*20b0*/  IMAD R5, R4, 0x2, R8 ;  /* 0x0000000204057824 */ /* 0x000fe200078e0208 */
        /* <DEDUP_REMOVED lines=15> */
[----:B------:R-:W-:-:S02]  /*21b0*/  UMOV UR10, URZ ;  /* 0x0000003f000a7c82 */ /* 0x000fc40008000000 */
[----:B------:R-:W-:Y:S02]  /*21c0*/  ULDC UR9, c[0x0][0x168] ;  /* 0x00005a0000097ab9 */ /* 0x000fe40000000800 */
[----:B------:R-:W-:Y:S02]  /*21d0*/  USHF.R.S32.HI UR11, URZ, 0x5, UR4 ;  /* 0x000000053f0b7899 */ /* 0x000fe40008011404 */
[----:B------:R-:W-:Y:S01]  /*21e0*/  ULDC UR7, c[0x0][0x168] ;  /* 0x00005a0000077ab9 */ /* 0x000fe20000000800 */
[C---:B-1----:R-:W-:Y:S01]  /*21f0*/  LEA R7, R6.reuse, R8, 0x1 ;  /* 0x0000000806077211 */ /* 0x042fe200078e08ff */
[----:B--2---:R-:W-:-:S04]  /*2200*/  IMAD R3, R6, 0x2, R2 ;  /* 0x0000000206037824 */ /* 0x004fc800078e0202 */
[----:B------:R-:W-:Y:S01]  /*2210*/  STL [R1+0x44], R7 ;  /* 0x0000440701007387 */ /* 0x000fe20000100800 */
[C---:B------:R-:W-:Y:S01]  /*2220*/  IMAD R6, R4.reuse, 0x2, R2 ;  /* 0x0000000204067824 */ /* 0x040fe200078e0202 */
[----:B------:R-:W-:-:S04]  /*2230*/  LEA R252, R4, R3, 0x1 ;  /* 0x0000000304fc7211 */ /* 0x000fc800078e08ff */
[----:B------:R-:W-:Y:S04]  /*2240*/  STL [R1+0x20], R6 ;  /* 0x0000200601007387 */ /* 0x000fe80000100800 */
[----:B------:R1:W-:Y:S02]  /*2250*/  STL [R1+0x4c], R5 ;  /* 0x00004c0501007387 */ /* 0x0003e40000100800 */
[----:B-1----:R-:W-:Y:S01]  /*2260*/  IMAD R5, R4, 0x2, R7 ;  /* 0x0000000204057824 */ /* 0x002fe200078e0207 */
[----:B------:R-:W-:-:S04]  /*2270*/  IADD3 R4, R15, UR5, RZ ;  /* 0x000000050f047c10 */ /* 0x000fc8000fffe0ff */
[----:B------:R1:W-:Y:S04]  /*2280*/  STL [R1+0x48], R5 ;  /* 0x0000480501007387 */ /* 0x0003e80000100800 */
[----:B------:R1:W-:Y:S02]  /*2290*/  STL [R1+0x98], R4 ;  /* 0x0000980401007387 */ /* 0x0003e40000100800 */
[C---:B------:R-:W-:Y:S02]  /*22a0*/  ISETP.GT.AND P6, PT, R12.reuse, RZ, PT ;  /* 0x000000ff0c00720c */ /* 0x040fe40003fc4270 */
[C---:B------:R-:W-:Y:S02]  /*22b0*/  ISETP.GT.AND P5, PT, R12.reuse, 0x1, PT ;  /* 0x000000010c00780c */ /* 0x040fe40003fa4270 */
[C---:B------:R-:W-:Y:S02]  /*22c0*/  ISETP.GT.AND P4, PT, R12.reuse, 0x20, PT ;  /* 0x000000200c00780c */ /* 0x040fe40003f84270 */
[----:B------:R-:W-:-:S02]  /*22d0*/  ISETP.GT.AND P3, PT, R12, 0x21, PT ;  /* 0x000000210c00780c */ /* 0x000fc40003f64270 */
.L_x_39:
        /* <DEDUP_REMOVED lines=255> */
[----:B------:R-:W-:Y:S01]  /*32d0*/  UIMAD UR4, UR13, -0x20, UR9 ;  /* 0xffffffe00d0478a4 */ /* 0x000fe2000f8e0209 */
        /* <DEDUP_REMOVED lines=43> */
.L_x_37:
        /* <DEDUP_REMOVED lines=101> */
.L_x_38:
        /* <DEDUP_REMOVED lines=102> */
.L_x_36:
[----:B-12-4-:R-:W2:Y:S01]  /*4240*/  LDL.LU.64 R8, [R1+0x70] ;  /* 0x0000700001087983 */ /* 0x016ea20000300a00 */
[----:B------:R-:W1:Y:S01]  /*4250*/  S2UR UR4, SR_CTAID.X ;  /* 0x00000000000479c3 */ /* 0x000e620000002500 */
[----:B-----5:R-:W-:Y:S01]  /*4260*/  MOV R0, c[0x0][0x338] ;  /* 0x0000ce0000007a02 */ /* 0x020fe20000000f00 */
[----:B------:R-:W-:Y:S01]  /*4270*/  USHF.R.S32.HI UR6, URZ, 0x1f, UR12 ;  /* 0x0000001f3f067899 */ /* 0x000fe2000801140c */
[----:B------:R-:W3:Y:S01]  /*4280*/  S2R R2, SR_CTAID.Y ;  /* 0x0000000000027919 */ /* 0x000ee20000002600 */
[----:B------:R-:W-:Y:S01]  /*4290*/  FMUL.FTZ R84, R84, c[0x0][0x298] ;  /* 0x0000a60054547a20 */ /* 0x000fe20000410000 */
[----:B------:R-:W-:Y:S01]  /*42a0*/  ISETP.NE.AND P1, PT, R0, 0x1, PT ;  /* 0x000000010000780c */ /* 0x000fe20003f25270 */
[----:B-1----:R-:W-:-:S12]  /*42b0*/  USHF.L.U32 UR4, UR4, 0xe, URZ ;  /* 0x0000000e04047899 */ /* 0x002fd8000800063f */
[----:B---3--:R-:W-:Y:S01]  /*42c0*/  @P1 IMAD.HI.U32 R0, R2, c[0x0][0x33c], RZ ;  /* 0x0000cf0002001a27 */ /* 0x008fe200078e00ff */
[----:B------:R-:W-:Y:S01]  /*42d0*/  USHF.R.S32.HI UR8, URZ, 0x1f, UR4 ;  /* 0x0000001f3f087899 */ /* 0x000fe20008011404 */
[----:B------:R-:W-:-:S03]  /*42e0*/  SHF.R.S32.HI R3, RZ, 0x1f, R2 ;  /* 0x0000001fff037819 */ /* 0x000fc60000011402 */
[----:B------:R-:W-:-:S04]  /*42f0*/  @P1 SHF.R.U32.HI R0, RZ, c[0x0][0x340], R0 ;  /* 0x0000d000ff001a19 */ /* 0x000fc80000011600 */
[----:B------:R-:W-:Y:S02]  /*4300*/  @P1 SHF.R.S32.HI R6, RZ, 0x1f, R0 ;  /* 0x0000001fff061819 */ /* 0x000fe40000011400 */
[----:B------:R-:W-:Y:S02]  /*4310*/  @P1 MOV R2, R0 ;  /* 0x0000000000021202 */ /* 0x000fe40000000f00 */
[----:B------:R-:W-:-:S05]  /*4320*/  @P1 MOV R3, R6 ;  /* 0x0000000600031202 */ /* 0x000fca0000000f00 */
[C---:B------:R-:W-:Y:S02]  /*4330*/  IMAD R0, R3.reuse, c[0x0][0x328], RZ ;  /* 0x0000ca0003007a24 */ /* 0x040fe400078e02ff */
[----:B------:R-:W-:Y:S02]  /*4340*/  IMAD R3, R3, c[0x0][0x300], RZ ;  /* 0x0000c00003037a24 */ /* 0x000fe400078e02ff */
[----:B------:R-:W-:Y:S02]  /*4350*/  IMAD R0, R2, c[0x0][0x32c], R0 ;  /* 0x0000cb0002007a24 */ /* 0x000fe400078e0200 */
[----:B------:R-:W-:Y:S02]  /*4360*/  FMUL.FTZ R85, R85, c[0x0][0x298] ;  /* 0x0000a60055557a20 */ /* 0x000fe40000410000 */
[----:B------:R-:W-:Y:S02]  /*4370*/  FMUL.FTZ R87, R87, c[0x0][0x298] ;  /* 0x0000a60057577a20 */ /* 0x000fe40000410000 */
[----:B------:R-:W-:-:S02]  /*4380*/  FMUL.FTZ R88, R88, c[0x0][0x298] ;  /* 0x0000a60058587a20 */ /* 0x000fc40000410000 */
[----:B------:R-:W-:Y:S02]  /*4390*/  FMUL.FTZ R89, R89, c[0x0][0x298] ;  /* 0x0000a60059597a20 */ /* 0x000fe40000410000 */
[----:B------:R-:W-:Y:S02]  /*43a0*/  FMUL.FTZ R90, R90, c[0x0][0x298] ;  /* 0x0000a6005a5a7a20 */ /* 0x000fe40000410000 */
[----:B------:R-:W-:Y:S02]  /*43b0*/  FMUL.FTZ R91, R91, c[0x0][0x298] ;  /* 0x0000a6005b5b7a20 */ /* 0x000fe40000410000 */
        /* <DEDUP_REMOVED lines=45> */
[----:B------:R-:W-:Y:S01]  /*4690*/  FMUL.FTZ R137, R137, c[0x0][0x298] ;  /* 0x0000a60089897a20 */ /* 0x000fe20000410000 */
[C---:B--2---:R-:W-:Y:S01]  /*46a0*/  IADD3 R4, P0, R8.reuse, UR4, RZ ;  /* 0x0000000408047c10 */ /* 0x044fe2000ff1e0ff */
[----:B------:R-:W-:Y:S02]  /*46b0*/  ULDC.64 UR4, c[0x0][0x330] ;  /* 0x0000cc0000047ab9 */ /* 0x000fe40000000a00 */
[----:B------:R-:W-:Y:S01]  /*46c0*/  UIMAD UR4, UR6, UR4, URZ ;  /* 0x00000004060472a4 */ /* 0x000fe2000f8e023f */
[----:B------:R-:W-:-:S03]  /*46d0*/  LEA.HI.X.SX32 R5, R8, UR8, 0x1, P0 ;  /* 0x0000000808057c11 */ /* 0x000fc600080f0eff */
[----:B------:R-:W-:Y:S02]  /*46e0*/  UIMAD UR8, UR12, UR5, UR4 ;  /* 0x000000050c0872a4 */ /* 0x000fe4000f8e0204 */
[C-C-:B------:R-:W-:Y:S01]  /*46f0*/  IMAD.WIDE.U32 R8, R2.reuse, c[0x0][0x328], R4.reuse ;  /* 0x0000ca0002087a25 */ /* 0x140fe200078e0004 */
[----:B------:R-:W-:Y:S02]  /*4700*/  ULDC.64 UR4, c[0x0][0x308] ;  /* 0x0000c20000047ab9 */ /* 0x000fe40000000a00 */
[----:B------:R-:W-:Y:S01]  /*4710*/  UIMAD UR4, UR6, UR4, URZ ;  /* 0x00000004060472a4 */ /* 0x000fe2000f8e023f */
[C---:B------:R-:W-:Y:S01]  /*4720*/  IMAD.WIDE.U32 R6, R2.reuse, c[0x0][0x300], R4 ;  /* 0x0000c00002067a25 */ /* 0x040fe200078e0004 */
[----:B------:R-:W-:Y:S02]  /*4730*/  IADD3 R5, R9, R0, RZ ;  /* 0x0000000009057210 */ /* 0x000fe40007ffe0ff */
[----:B------:R-:W-:Y:S01]  /*4740*/  MOV R9, UR12 ;  /* 0x0000000c00097c02 */ /* 0x000fe20008000f00 */
[----:B------:R-:W-:Y:S01]  /*4750*/  IMAD R2, R2, c[0x0][0x304], R3 ;  /* 0x0000c10002027a24 */ /* 0x000fe200078e0203 */
[----:B------:R-:W-:Y:S01]  /*4760*/  MOV R4, R8 ;  /* 0x0000000800047202 */ /* 0x000fe20000000f00 */
[----:B------:R-:W-:Y:S01]  /*4770*/  UIMAD UR4, UR12, UR5, UR4 ;  /* 0x000000050c0472a4 */ /* 0x000fe2000f8e0204 */
[----:B------:R-:W-:-:S02]  /*4780*/  MOV R0, UR12 ;  /* 0x0000000c00007c02 */ /* 0x000fc40008000f00 */
[----:B------:R-:W-:Y:S01]  /*4790*/  IADD3 R3, R7, R2, RZ ;  /* 0x0000000207037210 */ /* 0x000fe20007ffe0ff */
[----:B------:R-:W-:Y:S01]  /*47a0*/  IMAD.WIDE.U32 R8, R9, c[0x0][0x330], R4 ;  /* 0x0000cc0009087a25 */ /* 0x000fe200078e0004 */
[----:B------:R-:W-:-:S05]  /*47b0*/  MOV R2, R6 ;  /* 0x0000000600027202 */ /* 0x000fca0000000f00 */
[----:B------:R-:W-:Y:S01]  /*47c0*/  IMAD.WIDE.U32 R6, R0, c[0x0][0x308], R2 ;  /* 0x0000c20000067a25 */ /* 0x000fe200078e0002 */
[----:B------:R-:W-:Y:S02]  /*47d0*/  IADD3 R0, R9, UR8, RZ ;  /* 0x0000000809007c10 */ /* 0x000fe4000fffe0ff */
[----:B------:R-:W-:Y:S02]  /*47e0*/  LEA R2, P1, R8, c[0x0][0x310], 0x2 ;  /* 0x0000c40008027a11 */ /* 0x000fe400078210ff */
[----:B------:R-:W-:Y:S02]  /*47f0*/  LEA R4, P0, R6, c[0x0][0x2e8], 0x2 ;  /* 0x0000ba0006047a11 */ /* 0x000fe400078010ff */
[----:B------:R-:W-:Y:S01]  /*4800*/  LEA.HI.X R3, R8, c[0x0][0x314], R0, 0x2, P1 ;  /* 0x0000c50008037a11 */ /* 0x000fe200008f1400 */
[----:B------:R-:W-:Y:S01]  /*4810*/  BAR.SYNC.DEFER_BLOCKING 0x1, 0x100 ;  /* 0x0044000000007b1d */ /* 0x000fe20000010000 */
[----:B------:R-:W-:-:S05]  /*4820*/  IADD3 R5, R7, UR4, RZ ;  /* 0x0000000407057c10 */ /* 0x000fca000fffe0ff */
[----:B------:R-:W-:Y:S01]  /*4830*/  RED.E.ADD.F32.FTZ.RN.STRONG.GPU [R2.64], R20 ;  /* 0x000000140200798e */ /* 0x000fe2000c10e792 */
[----:B------:R-:W-:-:S03]  /*4840*/  LEA.HI.X R5, R6, c[0x0][0x2ec], R5, 0x2, P0 ;  /* 0x0000bb0006057a11 */ /* 0x000fc600000f1405 */
[----:B------:R-:W-:Y:S04]  /*4850*/  RED.E.ADD.F32.FTZ.RN.STRONG.GPU [R2.64+0x400], R21 ;  /* 0x000400150200798e */ /* 0x000fe8000c10e792 */
        /* <DEDUP_REMOVED lines=55> */
[----:B------:R-:W-:Y:S01]  /*4bd0*/  RED.E.ADD.F32.FTZ.RN.STRONG.GPU [R2.64+0xe400], R81 ;  /* 0x00e400510200798e */ /* 0x000fe2000c10e792 */
[----:B------:R-:W-:-:S03]  /*4be0*/  FMUL.FTZ R7, R86, c[0x0][0x298] ;  /* 0x0000a60056077a20 */ /* 0x000fc60000410000 */
[----:B------:R-:W-:Y:S04]  /*4bf0*/  RED.E.ADD.F32.FTZ.RN.STRONG.GPU [R2.64+0xe800], R82 ;  /* 0x00e800520200798e */ /* 0x000fe8000c10e792 */
[----:B------:R-:W-:Y:S04]  /*4c00*/  RED.E.ADD.F32.FTZ.RN.STRONG.GPU [R2.64+0xec00], R83 ;  /* 0x00ec00530200798e */ /* 0x000fe8000c10e792 */
[----:B------:R-:W-:Y:S04]  /*4c10*/  RED.E.ADD.F32.FTZ.RN.STRONG.GPU [R2.64+0xf000], R76 ;  /* 0x00f0004c0200798e */ /* 0x000fe8000c10e792 */
[----:B------:R-:W-:Y:S04]  /*4c20*/  RED.E.ADD.F32.FTZ.RN.STRONG.GPU [R2.64+0xf400], R77 ;  /* 0x00f4004d0200798e */ /* 0x000fe8000c10e792 */
[----:B------:R-:W-:Y:S04]  /*4c30*/  RED.E.ADD.F32.FTZ.RN.STRONG.GPU [R2.64+0xf800], R78 ;  /* 0x00f8004e0200798e */ /* 0x000fe8000c10e792 */
[----:B------:R-:W-:Y:S04]  /*4c40*/  RED.E.ADD.F32.FTZ.RN.STRONG.GPU [R2.64+0xfc00], R79 ;  /* 0x00fc004f0200798e */ /* 0x000fe8000c10e792 */
[----:B------:R-:W-:Y:S04]  /*4c50*/  RED.E.ADD.F32.FTZ.RN.STRONG.GPU [R4.64], R84 ;  /* 0x000000540400798e */ /* 0x000fe8000c10e792 */
        /* <DEDUP_REMOVED lines=73> */
[----:B------:R-:W-:Y:S05]  /*50f0*/  EXIT ;  /* 0x000000000000794d */ /* 0x000fea0003800000 */
.L_x_40:
        /* <DEDUP_REMOVED lines=16> */
.L_x_1147:


//--------------------- .text._ZN7cutlass13device_kernelIN5flash19enable_sm80_to_sm89INS1_16FlashAttnBwdSm80INS1_25CollectiveMainloopBwdSm80ILi1ELi1EN4cute5tupleIJNS5_1CILi32EEENS7_ILi64EEENS7_ILi256EEEEEENS_10bfloat16_tEfNS_4arch4Sm80ELb0ELb0ELb0ELb1ELb0ELb0ELb0ELb0ELi2ELi2ELi2ELi1ELb1EEENS1_21CollectiveEpilogueBwdISB_SC_SE_Li256ELb1ELb0ELi4EEENS1_19SingleTileSchedulerILb1ELb0ELb0ELi64EEEEEEEEEvNT_6ParamsE --------------------------
	.section	.text._ZN7cutlass13device_kernelIN5flash19enable_sm80_to_sm89INS1_16FlashAttnBwdSm80INS1_25CollectiveMainloopBwdSm80ILi1ELi1EN4cute5tupleIJNS5_1CILi32EEENS7_ILi64EEENS7_ILi256EEEEEENS_10bfloat16_tEfNS_4arch4Sm80ELb0ELb0ELb0ELb1ELb0ELb0ELb0ELb0ELi2ELi2ELi2ELi1ELb1EEENS1_21CollectiveEpilogueBwdISB_SC_SE_Li256ELb1ELb0ELi4EEENS1_19SingleTileSchedulerILb1ELb0ELb0ELi64EEEEEEEEEvNT_6ParamsE,"ax",@progbits
	.sectioninfo	@"SHI_REGISTERS=255"
	.align	128
.text._ZN7cutlass13device_kernelIN5flash19enable_sm80_to_sm89INS1_16FlashAttnBwdSm80INS1_25CollectiveMainloopBwdSm80ILi1ELi1EN4cute5tupleIJNS5_1CILi32EEENS7_ILi64EEENS7_ILi256EEEEEENS_10bfloat16_tEfNS_4arch4Sm80ELb0ELb0ELb0ELb1ELb0ELb0ELb0ELb0ELi2ELi2ELi2ELi1ELb1EEENS1_21CollectiveEpilogueBwdISB_SC_SE_Li256ELb1ELb0ELi4EEENS1_19SingleTileSchedulerILb1ELb0ELb0ELi64EEEEEEEEEvNT_6ParamsE:
        .type           _ZN7cutlass13device_kernelIN5flash19enable_sm80_to_sm89INS1_16FlashAttnBwdSm80INS1_25CollectiveMainloopBwdSm80ILi1ELi1EN4cute5tupleIJNS5_1CILi32EEENS7_ILi64EEENS7_ILi256EEEEEENS_10bfloat16_tEfNS_4arch4Sm80ELb0ELb0ELb0ELb1ELb0ELb0ELb0ELb0ELi2ELi2ELi2ELi1ELb1EEENS1_21CollectiveEpilogueBwdISB_SC_SE_Li256ELb1ELb0ELi4EEENS1_19SingleTileSchedulerILb1ELb0ELb0ELi64EEEEEEEEEvNT_6ParamsE,@function
        .size           _ZN7cutlass13device_kernelIN5flash19enable_sm80_to_sm89INS1_16FlashAttnBwdSm80INS1_25CollectiveMainloopBwdSm80ILi1ELi1EN4cute5tupleIJNS5_1CILi32EEENS7_ILi64EEENS7_ILi256EEEEEENS_10bfloat16_tEfNS_4arch4Sm80ELb0ELb0ELb0ELb1ELb0ELb0ELb0ELb0ELi2ELi2ELi2ELi1ELb1EEENS1_21CollectiveEpilogueBwdISB_SC_SE_Li256ELb1ELb0ELi4EEENS1_19SingleTileSchedulerILb1ELb0ELb0ELi64EEEEEEEEEvNT_6ParamsE,(.L_x_1148 - _ZN7cutlass13device_kernelIN5flash19enable_sm80_to_sm89INS1_16FlashAttnBwdSm80INS1_25CollectiveMainloopBwdSm80ILi1ELi1EN4cute5tupleIJNS5_1CILi32EEENS7_ILi64EEENS7_ILi256EEEEEENS_10bfloat16_tEfNS_4arch4Sm80ELb0ELb0ELb0ELb1ELb0ELb0ELb0ELb0ELi2ELi2ELi2ELi1ELb1EEENS1_21CollectiveEpilogueBwdISB_SC_SE_Li256ELb1ELb0ELi4EEENS1_19SingleTileSchedulerILb1ELb0ELb0ELi64EEEEEEEEEvNT_6ParamsE)
        .other          _ZN7cutlass13device_kernelIN5flash19enable_sm80_to_sm89INS1_16FlashAttnBwdSm80INS1_25CollectiveMainloopBwdSm80ILi1ELi1EN4cute5tupleIJNS5_1CILi32EEENS7_ILi64EEENS7_ILi256EEEEEENS_10bfloat16_tEfNS_4arch4Sm80ELb0ELb0ELb0ELb1ELb0ELb0ELb0ELb0ELi2ELi2ELi2ELi1ELb1EEENS1_21CollectiveEpilogueBwdISB_SC_SE_Li256ELb1ELb0ELi4EEENS1_19SingleTileSchedulerILb1ELb0ELb0ELi64EEEEEEEEEvNT_6ParamsE,@"STO_CUDA_ENTRY STV_DEFAULT"
_ZN7cutlass13device_kernelIN5flash19enable_sm80_to_sm89INS1_16FlashAttnBwdSm80INS1_25CollectiveMainloopBwdSm80ILi1ELi1EN4cute5tupleIJNS5_1CILi32EEENS7_ILi64EEENS7_ILi256EEEEEENS_10bfloat16_tEfNS_4arch4Sm80ELb0ELb0ELb0ELb1ELb0ELb0ELb0ELb0ELi2ELi2ELi2ELi1ELb1EEENS1_21CollectiveEpilogueBwdISB_SC_SE_Li256ELb1ELb0ELi4EEENS1_19SingleTileSchedulerILb1ELb0ELb0ELi64EEEEEEEEEvNT_6ParamsE:
[----:B------:R-:W-:Y:S02]  /*0000*/  MOV R1, c[0x0][0x28] ;  /* 0x00000a0000017a02 */ /* 0x000fe40000000f00 */
[----:B------:R-:W1:Y:S01]  /*0010*/  S2R R86, SR_TID.X ;  /* 0x0000000000567919 */ /* 0x000e620000002100 */
[----:B------:R-:W-:Y:S01]  /*0020*/  IMAD.MOV.U32 R11, RZ, RZ, 0x4 ;  /* 0x00000004ff0b7424 */ /* 0x000fe200078e00ff */
[----:B------:R-:W-:Y:S01]  /*0030*/  ULDC.64 UR10, c[0x0][0x118] ;  /* 0x00004600000a7ab9 */ /* 0x000fe20000000a00 */
[----:B------:R-:W-:Y:S01]  /*0040*/  IADD3 R1, R1, -0xb0, RZ ;  /* 0xffffff5001017810 */ /* 0x000fe20007ffe0ff */
[----:B------:R-:W2:Y:S04]  /*0050*/  S2R R5, SR_CTAID.Z ;  /* 0x0000000000057919 */ /* 0x000ea80000002700 */
[----:B------:R-:W3:Y:S04]  /*0060*/  S2R R85, SR_CTAID.X ;  /* 0x0000000000557919 */ /* 0x000ee80000002500 */
[----:B------:R-:W4:Y:S01]  /*0070*/  S2R R84, SR_CTAID.Y ;  /* 0x0000000000547919 */ /* 0x000f220000002600 */
[----:B-1----:R-:W-:Y:S01]  /*0080*/  SHF.R.U32.HI R0, RZ, 0x5, R86 ;  /* 0x00000005ff007819 */ /* 0x002fe20000011656 */
[----:B--2---:R-:W-:-:S05]  /*0090*/  IMAD.WIDE R2, R5, R11, c[0x0][0x3c0] ;  /* 0x0000f00005027625 */ /* 0x004fca00078e020b */
[----:B------:R-:W1:Y:S02]  /*00a0*/  SHFL.IDX PT, R0, R0, RZ, 0x1f ;  /* 0x00001fff00007589 */ /* 0x000e6400000e0000 */
[----:B-1----:R-:W-:-:S13]  /*00b0*/  ISETP.NE.AND P0, PT, R0, RZ, PT ;  /* 0x000000ff0000720c */ /* 0x002fda0003f05270 */
[----:B------:R-:W-:Y:S05]  /*00c0*/  @!P0 BRA `(.L_x_41) ;  /* 0x0000013000008947 */ /* 0x000fea0003800000 */
[----:B---34-:R-:W-:-:S04]  /*00d0*/  ISETP.NE.U32.AND P0, PT, RZ, c[0x0][0x3c0], PT ;  /* 0x0000f000ff007a0c */ /* 0x018fc80003f05070 */
[----:B------:R-:W-:-:S13]  /*00e0*/  ISETP.NE.AND.EX P0, PT, RZ, c[0x0][0x3c4], PT, P0 ;  /* 0x0000f100ff007a0c */ /* 0x000fda0003f05300 */
[----:B------:R-:W-:Y:S05]  /*00f0*/  @!P0 BRA `(.L_x_42) ;  /* 0x0000002000008947 */ /* 0x000fea0003800000 */
[----:B------:R1:W5:Y:S01]  /*0100*/  LDG.E R0, [R2.64] ;  /* 0x0000000a02007981 */ /* 0x000362000c1e1900 */
[----:B------:R-:W-:Y:S05]  /*0110*/  BRA `(.L_x_43) ;  /* 0x0000009000007947 */ /* 0x000fea0003800000 */
.L_x_42:
[----:B------:R-:W-:-:S04]  /*0120*/  ISETP.NE.U32.AND P0, PT, RZ, c[0x0][0x3b8], PT ;  /* 0x0000ee00ff007a0c */ /* 0x000fc80003f05070 */
[----:B------:R-:W-:-:S13]  /*0130*/  ISETP.NE.AND.EX P0, PT, RZ, c[0x0][0x3bc], PT, P0 ;  /* 0x0000ef00ff007a0c */ /* 0x000fda0003f05300 */
[----:B------:R-:W-:Y:S05]  /*0140*/  @!P0 BRA `(.L_x_44) ;  /* 0x0000005000008947 */ /* 0x000fea0003800000 */
[----:B------:R-:W-:-:S05]  /*0150*/  IMAD.WIDE R2, R5, R11, c[0x0][0x3b8] ;  /* 0x0000ee0005027625 */ /* 0x000fca00078e020b */
[----:B------:R-:W2:Y:S04]  /*0160*/  LDG.E R4, [R2.64] ;  /* 0x0000000a02047981 */ /* 0x000ea8000c1e1900 */
[----:B------:R-:W2:Y:S02]  /*0170*/  LDG.E R0, [R2.64+0x4] ;  /* 0x0000040a02007981 */ /* 0x000ea4000c1e1900 */
[----:B--2---:R-:W-:Y:S01]  /*0180*/  IADD3 R0, -R4, R0, RZ ;  /* 0x0000000004007210 */ /* 0x004fe20007ffe1ff */
[----:B------:R-:W-:Y:S05]  /*0190*/  BRA `(.L_x_43) ;  /* 0x0000001000007947 */ /* 0x000fea0003800000 */
.L_x_44:
[----:B------:R-:W-:Y:S02]  /*01a0*/  MOV R0, c[0x0][0x3a4] ;  /* 0x0000e90000007a02 */ /* 0x000fe40000000f00 */
.L_x_43:
[----:B-1----:R-:W-:-:S05]  /*01b0*/  IMAD.SHL.U32 R2, R85, 0x40, RZ ;  /* 0x0000004055027824 */ /* 0x002fca00078e00ff */
[----:B-----5:R-:W-:-:S04]  /*01c0*/  ISETP.GE.AND P0, PT, R2, R0, PT ;  /* 0x000000000200720c */ /* 0x020fc80003f06270 */
[----:B------:R-:W-:-:S05]  /*01d0*/  SEL R0, R5, 0xffffffff, !P0 ;  /* 0xffffffff05007807 */ /* 0x000fca0004000000 */
[----:B------:R1:W-:Y:S01]  /*01e0*/  STL [R1+0x98], R0 ;  /* 0x0000980001007387 */ /* 0x0003e20000100800 */
[----:B------:R-:W-:Y:S05]  /*01f0*/  BRA `(.L_x_45) ;  /* 0x0000012000007947 */ /* 0x000fea0003800000 */
.L_x_41:
[----:B---34-:R-:W-:-:S04]  /*0200*/  ISETP.NE.U32.AND P0, PT, RZ, c[0x0][0x3c0], PT ;  /* 0x0000f000ff007a0c */ /* 0x018fc80003f05070 */
[----:B------:R-:W-:-:S13]  /*0210*/  ISETP.NE.AND.EX P0, PT, RZ, c[0x0][0x3c4], PT, P0 ;  /* 0x0000f100ff007a0c */ /* 0x000fda0003f05300 */
[----:B------:R-:W-:Y:S05]  /*0220*/  @!P0 BRA `(.L_x_46) ;  /* 0x0000002000008947 */ /* 0x000fea0003800000 */
[----:B------:R1:W5:Y:S01]  /*0230*/  LDG.E R0, [R2.64] ;  /* 0x0000000a02007981 */ /* 0x000362000c1e1900 */
[----:B------:R-:W-:Y:S05]  /*0240*/  BRA `(.L_x_47) ;  /* 0x0000009000007947 */ /* 0x000fea0003800000 */
.L_x_46:
        /* <DEDUP_REMOVED lines=8> */
.L_x_48:
[----:B------:R-:W-:Y:S02]  /*02d0*/  MOV R0, c[0x0][0x3a4] ;  /* 0x0000e90000007a02 */ /* 0x000fe40000000f00 */
.L_x_47:
[----:B-1----:R-:W-:-:S05]  /*02e0*/  IMAD.SHL.U32 R2, R85, 0x40, RZ ;  /* 0x0000004055027824 */ /* 0x002fca00078e00ff */
[----:B-----5:R-:W-:-:S04]  /*02f0*/  ISETP.GE.AND P0, PT, R2, R0, PT ;  /* 0x000000000200720c */ /* 0x020fc80003f06270 */
[----:B------:R-:W-:-:S05]  /*0300*/  SEL R0, R5, 0xffffffff, !P0 ;  /* 0xffffffff05007807 */ /* 0x000fca0004000000 */
[----:B------:R1:W-:Y:S04]  /*0310*/  STL [R1+0x98], R0 ;  /* 0x0000980001007387 */ /* 0x0003e80000100800 */
.L_x_45:
[----:B------:R-:W2:Y:S02]  /*0320*/  LDL R87, [R1+0x98] ;  /* 0x0000980001577983 */ /* 0x000ea40000100800 */
[----:B--2---:R-:W-:-:S13]  /*0330*/  ISETP.GE.AND P0, PT, R87, RZ, PT ;  /* 0x000000ff5700720c */ /* 0x004fda0003f06270 */
[----:B------:R-:W-:Y:S05]  /*0340*/  @!P0 EXIT ;  /* 0x000000000000894d */ /* 0x000fea0003800000 */
[----:B------:R-:W-:Y:S01]  /*0350*/  ISETP.NE.U32.AND P0, PT, RZ, c[0x0][0x2d8], PT ;  /* 0x0000b600ff007a0c */ /* 0x000fe20003f05070 */
[----:B------:R-:W-:Y:S01]  /*0360*/  IMAD.WIDE R6, R87, R11, c[0x0][0x2c8] ;  /* 0x0000b20057067625 */ /* 0x000fe200078e020b */
[----:B------:R-:W-:Y:S02]  /*0370*/  ISETP.NE.U32.AND P3, PT, RZ, c[0x0][0x2c8], PT ;  /* 0x0000b200ff007a0c */ /* 0x000fe40003f65070 */
[----:B------:R-:W-:Y:S02]  /*0380*/  ISETP.NE.AND.EX P0, PT, RZ, c[0x0][0x2dc], PT, P0 ;  /* 0x0000b700ff007a0c */ /* 0x000fe40003f05300 */
[----:B------:R-:W-:Y:S02]  /*0390*/  ISETP.NE.AND.EX P3, PT, RZ, c[0x0][0x2cc], PT, P3 ;  /* 0x0000b300ff007a0c */ /* 0x000fe40003f65330 */
[----:B------:R-:W-:-:S09]  /*03a0*/  ISETP.NE.U32.AND P5, PT, RZ, c[0x0][0x2d0], PT ;  /* 0x0000b400ff007a0c */ /* 0x000fd20003fa5070 */
[----:B------:R-:W-:Y:S02]  /*03b0*/  @P0 IMAD.WIDE R2, R87, R11, c[0x0][0x2d8] ;  /* 0x0000b60057020625 */ /* 0x000fe400078e020b */
[----:B-1----:R-:W2:Y:S01]  /*03c0*/  @P3 LDG.E R0, [R6.64] ;  /* 0x0000000a06003981 */ /* 0x002ea2000c1e1900 */
[----:B------:R-:W-:-:S03]  /*03d0*/  ISETP.NE.AND.EX P5, PT, RZ, c[0x0][0x2d4], PT, P5 ;  /* 0x0000b500ff007a0c */ /* 0x000fc60003fa5350 */
[----:B------:R-:W3:Y:S01]  /*03e0*/  @P0 LDG.E R2, [R2.64] ;  /* 0x0000000a02020981 */ /* 0x000ee2000c1e1900 */
[----:B------:R-:W-:Y:S01]  /*03f0*/  CS2R R8, SRZ ;  /* 0x0000000000087805 */ /* 0x000fe2000001ff00 */
[----:B------:R-:W-:Y:S02]  /*0400*/  IMAD.MOV.U32 R10, RZ, RZ, RZ ;  /* 0x000000ffff0a7224 */ /* 0x000fe400078e00ff */
[----:B------:R-:W-:-:S03]  /*0410*/  IMAD.WIDE R4, R87, R11, c[0x0][0x2d0] ;  /* 0x0000b40057047625 */ /* 0x000fc600078e020b */
[----:B------:R1:W5:Y:S04]  /*0420*/  @P3 LDG.E R9, [R6.64] ;  /* 0x0000000a06093981 */ /* 0x000368000c1e1900 */
[----:B------:R1:W5:Y:S01]  /*0430*/  @P5 LDG.E R10, [R4.64] ;  /* 0x0000000a040a5981 */ /* 0x000362000c1e1900 */
[----:B------:R-:W-:Y:S01]  /*0440*/  ULDC UR9, c[0x0][0x168] ;  /* 0x00005a0000097ab9 */ /* 0x000fe20000000800 */
[----:B------:R-:W-:Y:S02]  /*0450*/  IMAD.MOV.U32 R18, RZ, RZ, c[0x0][0x198] ;  /* 0x00006600ff127624 */ /* 0x000fe400078e00ff */
[----:B--2---:R-:W-:Y:S01]  /*0460*/  @P3 IMAD R0, R87, 0x20, R0 ;  /* 0x0000002057003824 */ /* 0x004fe200078e0200 */
[----:B---3--:R2:W3:Y:S04]  /*0470*/  @P0 R2UR UR9, R2 ;  /* 0x00000000020903c2 */ /* 0x0084e800000e0000 */
[----:B--2---:R-:W-:-:S04]  /*0480*/  @P3 SHF.R.S32.HI R2, RZ, 0x1f, R0 ;  /* 0x0000001fff023819 */ /* 0x004fc80000011400 */
[----:B------:R-:W-:-:S04]  /*0490*/  @P3 LEA.HI R0, R2, R0, RZ, 0x5 ;  /* 0x0000000002003211 */ /* 0x000fc800078f28ff */
[----:B------:R-:W-:Y:S01]  /*04a0*/  @P3 LOP3.LUT R8, R0, 0xffffffe0, RZ, 0xc0, !PT ;  /* 0xffffffe000083812 */ /* 0x000fe200078ec0ff */
[----:B---3--:R-:W-:Y:S05]  /*04b0*/  @P0 BRA `(.L_x_49) ;  /* 0x0000006000000947 */ /* 0x008fea0003800000 */
[----:B-1----:R-:W-:Y:S05]  /*04c0*/  @!P3 BRA `(.L_x_49) ;  /* 0x000000500000b947 */ /* 0x002fea0003800000 */
[----:B------:R-:W2:Y:S04]  /*04d0*/  LDG.E R2, [R6.64] ;  /* 0x0000000a06027981 */ /* 0x000ea8000c1e1900 */
[----:B------:R-:W3:Y:S01]  /*04e0*/  LDG.E R0, [R6.64+0x4] ;  /* 0x0000040a06007981 */ /* 0x000ee2000c1e1900 */
[----:B--2---:R-:W1:Y:S08]  /*04f0*/  R2UR UR9, R2 ;  /* 0x00000000020973c2 */ /* 0x004e7000000e0000 */
[----:B---3--:R-:W1:Y:S02]  /*0500*/  R2UR UR4, R0 ;  /* 0x00000000000473c2 */ /* 0x008e6400000e0000 */
[----:B-1----:R-:W-:-:S06]  /*0510*/  UIADD3 UR9, -UR9, UR4, URZ ;  /* 0x0000000409097290 */ /* 0x002fcc000fffe13f */
.L_x_49:
[----:B-1----:R-:W-:-:S04]  /*0520*/  ISETP.NE.U32.AND P0, PT, RZ, c[0x0][0x2e0], PT ;  /* 0x0000b800ff007a0c */ /* 0x002fc80003f05070 */
[----:B------:R-:W-:-:S13]  /*0530*/  ISETP.NE.AND.EX P0, PT, RZ, c[0x0][0x2e4], PT, P0 ;  /* 0x0000b900ff007a0c */ /* 0x000fda0003f05300 */
[----:B------:R-:W-:Y:S05]  /*0540*/  @!P0 BRA `(.L_x_50) ;  /* 0x0000003000008947 */ /* 0x000fea0003800000 */
[----:B------:R-:W-:-:S05]  /*0550*/  IMAD.WIDE R2, R87, R11, c[0x0][0x2e0] ;  /* 0x0000b80057027625 */ /* 0x000fca00078e020b */
[----:B------:R1:W5:Y:S01]  /*0560*/  LDG.E R18, [R2.64] ;  /* 0x0000000a02127981 */ /* 0x000362000c1e1900 */
[----:B------:R-:W-:Y:S05]  /*0570*/  BRA `(.L_x_51) ;  /* 0x0000004000007947 */ /* 0x000fea0003800000 */
.L_x_50:
[----:B------:R-:W-:Y:S05]  /*0580*/  @!P5 BRA `(.L_x_51) ;  /* 0x000000300000d947 */ /* 0x000fea0003800000 */
[----:B------:R-:W2:Y:S04]  /*0590*/  LDG.E R0, [R4.64] ;  /* 0x0000000a04007981 */ /* 0x000ea8000c1e1900 */
[----:B------:R-:W2:Y:S02]  /*05a0*/  LDG.E R2, [R4.64+0x4] ;  /* 0x0000040a04027981 */ /* 0x000ea4000c1e1900 */
[----:B--2---:R-:W-:Y:S02]  /*05b0*/  IADD3 R18, -R0, R2, RZ ;  /* 0x0000000200127210 */ /* 0x004fe40007ffe1ff */
.L_x_51:
[----:B------:R-:W-:Y:S01]  /*05c0*/  UISETP.GE.AND UP0, UPT, UR9, 0x1, UPT ;  /* 0x000000010900788c */ /* 0x000fe2000bf06270 */
[----:B------:R-:W-:Y:S01]  /*05d0*/  PLOP3.LUT P0, PT, PT, PT, PT, 0x80, 0x0 ;  /* 0x000000000000781c */ /* 0x000fe20003f0f070 */
[----:B------:R-:W-:Y:S01]  /*05e0*/  CS2R R142, SRZ ;  /* 0x00000000008e7805 */ /* 0x000fe2000001ff00 */
[----:B------:R-:W-:Y:S01]  /*05f0*/  IMAD.MOV.U32 R11, RZ, RZ, RZ ;  /* 0x000000ffff0b7224 */ /* 0x000fe200078e00ff */
[----:B------:R-:W-:Y:S01]  /*0600*/  CS2R R146, SRZ ;  /* 0x0000000000927805 */ /* 0x000fe2000001ff00 */
[----:B------:R-:W-:Y:S01]  /*0610*/  IMAD.MOV.U32 R140, RZ, RZ, RZ ;  /* 0x000000ffff8c7224 */ /* 0x000fe200078e00ff */
[----:B------:R-:W-:Y:S01]  /*0620*/  PLOP3.LUT P1, PT, PT, PT, UP0, 0x80, 0x0 ;  /* 0x000000000000781c */ /* 0x000fe20003f2f008 */
[----:B------:R-:W-:Y:S01]  /*0630*/  CS2R R144, SRZ ;  /* 0x0000000000907805 */ /* 0x000fe2000001ff00 */
[----:B------:R-:W-:Y:S01]  /*0640*/  CS2R R12, SRZ ;  /* 0x00000000000c7805 */ /* 0x000fe2000001ff00 */
[----:B------:R-:W-:Y:S01]  /*0650*/  MOV R138, RZ ;  /* 0x000000ff008a7202 */ /* 0x000fe20000000f00 */
[----:B------:R-:W-:Y:S01]  /*0660*/  CS2R R136, SRZ ;  /* 0x0000000000887805 */ /* 0x000fe2000001ff00 */
[----:B------:R-:W-:Y:S01]  /*0670*/  CS2R R134, SRZ ;  /* 0x0000000000867805 */ /* 0x000fe2000001ff00 */
[----:B------:R-:W-:Y:S01]  /*0680*/  CS2R R6, SRZ ;  /* 0x0000000000067805 */ /* 0x000fe2000001ff00 */
[----:B------:R-:W-:Y:S01]  /*0690*/  IMAD.MOV.U32 R132, RZ, RZ, RZ ;  /* 0x000000ffff847224 */ /* 0x000fe200078e00ff */
[----:B------:R-:W-:Y:S01]  /*06a0*/  CS2R R126, SRZ ;  /* 0x00000000007e7805 */ /* 0x000fe2000001ff00 */
[----:B------:R-:W-:Y:S01]  /*06b0*/  CS2R R124, SRZ ;  /* 0x00000000007c7805 */ /* 0x000fe2000001ff00 */
[----:B------:R-:W-:Y:S01]  /*06c0*/  MOV R130, RZ ;  /* 0x000000ff00827202 */ /* 0x000fe20000000f00 */
[----:B------:R-:W-:Y:S01]  /*06d0*/  CS2R R14, SRZ ;  /* 0x00000000000e7805 */ /* 0x000fe2000001ff00 */
[----:B------:R-:W-:Y:S01]  /*06e0*/  IMAD.MOV.U32 R128, RZ, RZ, RZ ;  /* 0x000000ffff807224 */ /* 0x000fe200078e00ff */
        /* <DEDUP_REMOVED lines=18> */
[----:B------:R-:W-:Y:S01]  /*0810*/  IMAD.MOV.U32 R0, RZ, RZ, RZ ;  /* 0x000000ffff007224 */ /* 0x000fe200078e00ff */
[----:B-1----:R-:W-:Y:S01]  /*0820*/  CS2R R2, SRZ ;  /* 0x0000000000027805 */ /* 0x002fe2000001ff00 */
        /* <DEDUP_REMOVED lines=34> */
[----:B------:R-:W-:Y:S05]  /*0a50*/  @!P1 BRA `(.L_x_52) ;  /* 0x0000404000009947 */ /* 0x000fea0003800000 */
[----:B------:R-:W-:Y:S01]  /*0a60*/  IMAD.MOV.U32 R2, RZ, RZ, c[0x0][0x248] ;  /* 0x00009200ff027624 */ /* 0x000fe200078e00ff */
[----:B------:R-:W-:Y:S01]  /*0a70*/  SHF.R.S32.HI R0, RZ, 0x1f, R8 ;  /* 0x0000001fff007819 */ /* 0x000fe20000011408 */
[----:B------:R-:W-:Y:S01]  /*0a80*/  IMAD.SHL.U32 R3, R86, 0x4, RZ ;  /* 0x0000000456037824 */ /* 0x000fe200078e00ff */
[----:B------:R-:W-:Y:S01]  /*0a90*/  SHF.R.S32.HI R35, RZ, 0x1f, R86 ;  /* 0x0000001fff237819 */ /* 0x000fe20000011456 */
[----:B------:R-:W-:Y:S01]  /*0aa0*/  IMAD.MOV.U32 R6, RZ, RZ, R84 ;  /* 0x000000ffff067224 */ /* 0x000fe200078e0054 */
[----:B------:R-:W-:Y:S01]  /*0ab0*/  ISETP.NE.AND P4, PT, R2, 0x1, PT ;  /* 0x000000010200780c */ /* 0x000fe20003f85270 */
[----:B-----5:R-:W-:Y:S01]  /*0ac0*/  IMAD R37, R85, -0x40, R18 ;  /* 0xffffffc055257824 */ /* 0x020fe200078e0212 */
[----:B------:R-:W-:Y:S01]  /*0ad0*/  IADD3 R2, P0, R3, R8, RZ ;  /* 0x0000000803027210 */ /* 0x000fe20007f1e0ff */
[----:B------:R-:W-:Y:S01]  /*0ae0*/  IMAD.MOV.U32 R148, RZ, RZ, 0x20 ;  /* 0x00000020ff947424 */ /* 0x000fe200078e00ff */
[----:B------:R-:W-:Y:S01]  /*0af0*/  LEA.HI R38, R35, R86, RZ, 0x3 ;  /* 0x0000005623267211 */ /* 0x000fe200078f18ff */
[----:B------:R-:W-:Y:S01]  /*0b00*/  UIADD3 UR5, UR9, 0x1f, URZ ;  /* 0x0000001f09057890 */ /* 0x000fe2000fffe03f */
[----:B------:R-:W-:Y:S01]  /*0b10*/  LEA.HI.X.SX32 R3, R3, R0, 0x1, P0 ;  /* 0x0000000003037211 */ /* 0x000fe200000f0eff */
[----:B------:R-:W-:Y:S01]  /*0b20*/  IMAD.SHL.U32 R0, R8, 0x100, RZ ;  /* 0x0000010008007824 */ /* 0x000fe200078e00ff */
[----:B------:R-:W-:Y:S01]  /*0b30*/  SHF.R.S32.HI R7, RZ, 0x1f, R86 ;  /* 0x0000001fff077819 */ /* 0x000fe20000011456 */
[----:B------:R-:W-:Y:S01]  /*0b40*/  USHF.R.S32.HI UR4, URZ, 0x1f, UR5 ;  /* 0x0000001f3f047899 */ /* 0x000fe20008011405 */
[CC--:B------:R-:W-:Y:S01]  /*0b50*/  LEA.HI R36, R35.reuse, R86.reuse, RZ, 0x2 ;  /* 0x0000005623247211 */ /* 0x0c0fe200078f10ff */
[----:B------:R-:W-:Y:S01]  /*0b60*/  CS2R R146, SRZ ;  /* 0x0000000000927805 */ /* 0x000fe2000001ff00 */
[----:B------:R-:W-:Y:S01]  /*0b70*/  IADD3 R24, P1, R0, R86, RZ ;  /* 0x0000005600187210 */ /* 0x000fe20007f3e0ff */
[----:B------:R-:W-:Y:S01]  /*0b80*/  @P4 IMAD.HI.U32 R5, R84, c[0x0][0x24c], RZ ;  /* 0x0000930054054a27 */ /* 0x000fe200078e00ff */
[----:B------:R-:W-:Y:S01]  /*0b90*/  SHF.R.S32.HI R50, RZ, 0x3, R38 ;  /* 0x00000003ff327819 */ /* 0x000fe20000011426 */
[----:B------:R-:W-:Y:S01]  /*0ba0*/  ULEA.HI UR4, UR4, UR5, URZ, 0x5 ;  /* 0x0000000504047291 */ /* 0x000fe2000f8f283f */
[----:B------:R-:W-:Y:S01]  /*0bb0*/  LEA.HI.X.SX32 R25, R0, R7, 0x1, P1 ;  /* 0x0000000700197211 */ /* 0x000fe200008f0eff */
[----:B------:R-:W-:Y:S01]  /*0bc0*/  CS2R R144, SRZ ;  /* 0x0000000000907805 */ /* 0x000fe2000001ff00 */
[--C-:B------:R-:W-:Y:S01]  /*0bd0*/  SHF.R.S32.HI R16, RZ, 0x2, R36.reuse ;  /* 0x00000002ff107819 */ /* 0x100fe20000011424 */
[----:B------:R-:W-:Y:S01]  /*0be0*/  CS2R R142, SRZ ;  /* 0x00000000008e7805 */ /* 0x000fe2000001ff00 */
[----:B------:R-:W-:Y:S01]  /*0bf0*/  SHF.R.S32.HI R0, RZ, 0x1f, R36 ;  /* 0x0000001fff007819 */ /* 0x000fe20000011424 */
[----:B------:R-:W-:Y:S01]  /*0c00*/  IMAD.WIDE.U32 R24, R84, c[0x0][0x238], R24 ;  /* 0x00008e0054187a25 */ /* 0x000fe200078e0018 */
[----:B------:R-:W-:Y:S01]  /*0c10*/  SHF.R.S32.HI R34, RZ, 0x1f, R84 ;  /* 0x0000001fff227819 */ /* 0x000fe20000011454 */
[----:B------:R-:W-:Y:S01]  /*0c20*/  CS2R R140, SRZ ;  /* 0x00000000008c7805 */ /* 0x000fe2000001ff00 */
[----:B------:R-:W-:Y:S01]  /*0c30*/  SHF.R.S32.HI R4, RZ, 0x1f, R50 ;  /* 0x0000001fff047819 */ /* 0x000fe20000011432 */
[----:B------:R-:W-:Y:S01]  /*0c40*/  CS2R R138, SRZ ;  /* 0x00000000008a7805 */ /* 0x000fe2000001ff00 */
[----:B------:R-:W-:Y:S01]  /*0c50*/  IADD3 R21, P2, R50, R9, RZ ;  /* 0x0000000932157210 */ /* 0x000fe20007f5e0ff */
[----:B------:R-:W-:Y:S01]  /*0c60*/  IMAD R12, R34, c[0x0][0x288], RZ ;  /* 0x0000a200220c7a24 */ /* 0x000fe200078e02ff */
[----:B------:R-:W-:Y:S01]  /*0c70*/  IADD3 R8, P0, R50, R10, RZ ;  /* 0x0000000a32087210 */ /* 0x000fe20007f1e0ff */
[----:B------:R-:W-:Y:S01]  /*0c80*/  IMAD R14, R34, c[0x0][0x270], RZ ;  /* 0x00009c00220e7a24 */ /* 0x000fe200078e02ff */
[----:B------:R-:W-:Y:S01]  /*0c90*/  LEA.HI R0, R0, R16, RZ, 0x3 ;  /* 0x0000001000007211 */ /* 0x000fe200078f18ff */
[C---:B------:R-:W-:Y:S01]  /*0ca0*/  IMAD R12, R84.reuse, c[0x0][0x28c], R12 ;  /* 0x0000a300540c7a24 */ /* 0x040fe200078e020c */
[----:B------:R-:W-:Y:S01]  /*0cb0*/  LEA.HI R39, R35, R86, RZ, 0x4 ;  /* 0x0000005623277211 */ /* 0x000fe200078f20ff */
[----:B------:R-:W-:Y:S01]  /*0cc0*/  IMAD R14, R84, c[0x0][0x274], R14 ;  /* 0x00009d00540e7a24 */ /* 0x000fe200078e020e */
[-C--:B------:R-:W-:Y:S01]  /*0cd0*/  LEA.HI.X.SX32 R26, R9, R4.reuse, 0x1, P2 ;  /* 0x00000004091a7211 */ /* 0x080fe200010f0eff */
[----:B------:R-:W-:Y:S01]  /*0ce0*/  CS2R R136, SRZ ;  /* 0x0000000000887805 */ /* 0x000fe2000001ff00 */
[----:B------:R-:W-:Y:S01]  /*0cf0*/  @P4 SHF.R.U32.HI R6, RZ, c[0x0][0x250], R5 ;  /* 0x00009400ff064a19 */ /* 0x000fe20000011605 */
[----:B------:R-:W-:Y:S01]  /*0d00*/  CS2R R134, SRZ ;  /* 0x0000000000867805 */ /* 0x000fe2000001ff00 */
[----:B------:R-:W-:Y:S01]  /*0d10*/  LEA.HI.X.SX32 R9, R10, R4, 0x1, P0 ;  /* 0x000000040a097211 */ /* 0x000fe200000f0eff */
[--C-:B------:R-:W-:Y:S01]  /*0d20*/  IMAD.WIDE.U32 R4, R84, c[0x0][0x270], R2.reuse ;  /* 0x00009c0054047a25 */ /* 0x100fe200078e0002 */
[----:B------:R-:W-:Y:S01]  /*0d30*/  LOP3.LUT R0, R0, 0xfffffff8, RZ, 0xc0, !PT ;  /* 0xfffffff800007812 */ /* 0x000fe200078ec0ff */
[----:B------:R-:W-:Y:S01]  /*0d40*/  CS2R R132, SRZ ;  /* 0x0000000000847805 */ /* 0x000fe2000001ff00 */
[----:B------:R-:W-:Y:S01]  /*0d50*/  LOP3.LUT R11, R38, 0xfffffff8, RZ, 0xc0, !PT ;  /* 0xfffffff8260b7812 */ /* 0x000fe200078ec0ff */
[----:B------:R-:W-:Y:S01]  /*0d60*/  IMAD.WIDE.U32 R2, R84, c[0x0][0x288], R2 ;  /* 0x0000a20054027a25 */ /* 0x000fe200078e0002 */
[----:B------:R-:W-:Y:S01]  /*0d70*/  SHF.R.S32.HI R10, RZ, 0x4, R39 ;  /* 0x00000004ff0a7819 */ /* 0x000fe20000011427 */
[----:B------:R-:W-:Y:S01]  /*0d80*/  CS2R R130, SRZ ;  /* 0x0000000000827805 */ /* 0x000fe2000001ff00 */
[----:B------:R-:W-:Y:S01]  /*0d90*/  SEL R31, R87, RZ, !P3 ;  /* 0x000000ff571f7207 */ /* 0x000fe20005800000 */
[----:B------:R-:W-:Y:S01]  /*0da0*/  IMAD.IADD R29, R16, 0x1, -R0 ;  /* 0x00000001101d7824 */ /* 0x000fe200078e0a00 */
[----:B------:R-:W-:Y:S01]  /*0db0*/  LEA.HI R7, R39, R10, RZ, 0x1 ;  /* 0x0000000a27077211 */ /* 0x000fe200078f08ff */
[----:B------:R-:W-:Y:S01]  /*0dc0*/  IMAD.IADD R22, R86, 0x1, -R11 ;  /* 0x0000000156167824 */ /* 0x000fe200078e0a0b */
[-C--:B------:R-:W-:Y:S01]  /*0dd0*/  LEA.HI R0, R35, R86.reuse, RZ, 0x6 ;  /* 0x0000005623007211 */ /* 0x080fe200078f30ff */
[----:B------:R-:W-:Y:S01]  /*0de0*/  IMAD.IADD R13, R3, 0x1, R12 ;  /* 0x00000001030d7824 */ /* 0x000fe200078e020c */
[----:B------:R-:W-:Y:S01]  /*0df0*/  LOP3.LUT R7, R7, 0xfffffffe, RZ, 0xc0, !PT ;  /* 0xfffffffe07077812 */ /* 0x000fe200078ec0ff */
[----:B------:R-:W-:Y:S01]  /*0e00*/  IMAD.SHL.U32 R3, R50, 0x40, RZ ;  /* 0x0000004032037824 */ /* 0x000fe200078e00ff */
[----:B------:R-:W-:Y:S01]  /*0e10*/  SHF.R.S32.HI R23, RZ, 0x6, R0 ;  /* 0x00000006ff177819 */ /* 0x000fe20000011400 */
[----:B------:R-:W-:Y:S01]  /*0e20*/  IMAD.IADD R15, R5, 0x1, R14 ;  /* 0x00000001050f7824 */ /* 0x000fe200078e020e */
[----:B------:R-:W-:Y:S01]  /*0e30*/  SHF.R.S32.HI R5, RZ, 0x1f, R6 ;  /* 0x0000001fff057819 */ /* 0x000fe20000011406 */
[----:B------:R-:W-:Y:S01]  /*0e40*/  IMAD.SHL.U32 R16, R22, 0x8, RZ ;  /* 0x0000000816107824 */ /* 0x000fe200078e00ff */
[----:B------:R-:W-:Y:S01]  /*0e50*/  LOP3.LUT R0, R3, 0x1c0, RZ, 0xc0, !PT ;  /* 0x000001c003007812 */ /* 0x000fe200078ec0ff */
[----:B------:R-:W-:Y:S01]  /*0e60*/  IMAD.MOV.U32 R12, RZ, RZ, R2 ;  /* 0x000000ffff0c7224 */ /* 0x000fe200078e0002 */
[----:B------:R-:W-:Y:S01]  /*0e70*/  LEA.HI R35, R35, R86, RZ, 0x5 ;  /* 0x0000005623237211 */ /* 0x000fe200078f28ff */
[----:B------:R-:W-:Y:S01]  /*0e80*/  IMAD.IADD R30, R10, 0x1, -R7 ;  /* 0x000000010a1e7824 */ /* 0x000fe200078e0a07 */
[--C-:B------:R-:W-:Y:S01]  /*0e90*/  SHF.R.S32.HI R17, RZ, 0x1f, R16.reuse ;  /* 0x0000001fff117819 */ /* 0x100fe20000011410 */
[----:B------:R-:W-:Y:S01]  /*0ea0*/  IMAD R2, R5, c[0x0][0x1e0], RZ ;  /* 0x0000780005027a24 */ /* 0x000fe200078e02ff */
[----:B------:R-:W-:Y:S01]  /*0eb0*/  LOP3.LUT R10, R0, 0x38, R16, 0xf8, !PT ;  /* 0x00000038000a7812 */ /* 0x000fe200078ef810 */
[----:B------:R-:W-:Y:S01]  /*0ec0*/  IMAD.SHL.U32 R40, R23, 0x200, RZ ;  /* 0x0000020017287824 */ /* 0x000fe200078e00ff */
[----:B------:R-:W-:Y:S01]  /*0ed0*/  SHF.R.U32.HI R7, RZ, 0x3, R0 ;  /* 0x00000003ff077819 */ /* 0x000fe20000011600 */
[----:B------:R-:W-:Y:S01]  /*0ee0*/  IMAD.MOV.U32 R14, RZ, RZ, R4 ;  /* 0x000000ffff0e7224 */ /* 0x000fe200078e0004 */
[----:B------:R-:W-:Y:S01]  /*0ef0*/  SHF.R.S32.HI R0, RZ, 0x1f, R87 ;  /* 0x0000001fff007819 */ /* 0x000fe20000011457 */
[----:B------:R-:W-:Y:S01]  /*0f00*/  IMAD R4, R6, c[0x0][0x1e4], R2 ;  /* 0x0000790006047a24 */ /* 0x000fe200078e0202 */
[----:B------:R-:W-:Y:S01]  /*0f10*/  LOP3.LUT R28, R40, R10, R7, 0xf6, !PT ;  /* 0x0000000a281c7212 */ /* 0x000fe200078ef607 */
[----:B------:R-:W-:Y:S01]  /*0f20*/  IMAD.WIDE.U32 R2, R6, c[0x0][0x1e0], R16 ;  /* 0x0000780006027a25 */ /* 0x000fe200078e0010 */
[C---:B------:R-:W-:Y:S01]  /*0f30*/  SEL R7, R0.reuse, RZ, !P5 ;  /* 0x000000ff00077207 */ /* 0x040fe20006800000 */
[----:B------:R-:W-:Y:S01]  /*0f40*/  CS2R R128, SRZ ;  /* 0x0000000000807805 */ /* 0x000fe2000001ff00 */
[----:B------:R-:W-:Y:S01]  /*0f50*/  SEL R27, R0, RZ, !P3 ;  /* 0x000000ff001b7207 */ /* 0x000fe20005800000 */
[----:B------:R-:W-:Y:S01]  /*0f60*/  IMAD R5, R5, c[0x0][0x1b0], RZ ;  /* 0x00006c0005057a24 */ /* 0x000fe200078e02ff */
[----:B------:R-:W-:Y:S01]  /*0f70*/  SEL R0, R87, RZ, !P5 ;  /* 0x000000ff57007207 */ /* 0x000fe20006800000 */
[----:B------:R-:W-:Y:S01]  /*0f80*/  IMAD.IADD R3, R3, 0x1, R4 ;  /* 0x0000000103037824 */ /* 0x000fe200078e0204 */
[----:B------:R-:W-:Y:S01]  /*0f90*/  IADD3 R32, R16, 0x40, RZ ;  /* 0x0000004010207810 */ /* 0x000fe20007ffe0ff */
[----:B------:R-:W-:Y:S01]  /*0fa0*/  IMAD R10, R6, c[0x0][0x1b4], R5 ;  /* 0x00006d00060a7a24 */ /* 0x000fe200078e0205 */
[----:B------:R-:W-:Y:S01]  /*0fb0*/  ISETP.GE.AND P3, PT, R16, c[0x0][0x1cc], PT ;  /* 0x0000730010007a0c */ /* 0x000fe20003f66270 */
[----:B------:R-:W-:Y:S01]  /*0fc0*/  IMAD.WIDE.U32 R4, R6, c[0x0][0x1b0], R16 ;  /* 0x00006c0006047a25 */ /* 0x000fe200078e0010 */
[----:B------:R-:W-:Y:S01]  /*0fd0*/  ISETP.GE.AND P2, PT, R32, c[0x0][0x1cc], PT ;  /* 0x0000730020007a0c */ /* 0x000fe20003f46270 */
[----:B------:R-:W-:Y:S01]  /*0fe0*/  CS2R R126, SRZ ;  /* 0x00000000007e7805 */ /* 0x000fe2000001ff00 */
[----:B------:R-:W-:Y:S01]  /*0ff0*/  IADD3 R33, R16, 0x80, RZ ;  /* 0x0000008010217810 */ /* 0x000fe20007ffe0ff */
[----:B------:R-:W-:Y:S01]  /*1000*/  IMAD R6, R7, c[0x0][0x1e8], RZ ;  /* 0x00007a0007067a24 */ /* 0x000fe200078e02ff */
[----:B------:R-:W-:Y:S01]  /*1010*/  CS2R R124, SRZ ;  /* 0x00000000007c7805 */ /* 0x000fe2000001ff00 */
[----:B------:R-:W-:Y:S01]  /*1020*/  IMAD.IADD R11, R5, 0x1, R10 ;  /* 0x00000001050b7824 */ /* 0x000fe200078e020a */
[----:B------:R-:W-:Y:S01]  /*1030*/  CS2R R122, SRZ ;  /* 0x00000000007a7805 */ /* 0x000fe2000001ff00 */
[----:B------:R-:W-:Y:S01]  /*1040*/  IMAD R18, R27, c[0x0][0x278], RZ ;  /* 0x00009e001b127a24 */ /* 0x000fe200078e02ff */
[----:B------:R-:W-:Y:S01]  /*1050*/  CS2R R120, SRZ ;  /* 0x0000000000787805 */ /* 0x000fe2000001ff00 */
[C---:B------:R-:W-:Y:S01]  /*1060*/  IMAD R6, R0.reuse, c[0x0][0x1ec], R6 ;  /* 0x00007b0000067a24 */ /* 0x040fe200078e0206 */
[----:B------:R-:W-:Y:S01]  /*1070*/  CS2R R118, SRZ ;  /* 0x0000000000767805 */ /* 0x000fe2000001ff00 */
[C---:B------:R-:W-:Y:S01]  /*1080*/  IMAD.WIDE.U32 R2, R0.reuse, c[0x0][0x1e8], R2 ;  /* 0x00007a0000027a25 */ /* 0x040fe200078e0002 */
[----:B------:R-:W-:Y:S01]  /*1090*/  CS2R R116, SRZ ;  /* 0x0000000000747805 */ /* 0x000fe2000001ff00 */
[----:B------:R-:W-:Y:S01]  /*10a0*/  CS2R R114, SRZ ;  /* 0x0000000000727805 */ /* 0x000fe2000001ff00 */
[----:B------:R-:W-:Y:S01]  /*10b0*/  CS2R R112, SRZ ;  /* 0x0000000000707805 */ /* 0x000fe2000001ff00 */
[----:B------:R-:W-:Y:S01]  /*10c0*/  IMAD R7, R7, c[0x0][0x1b8], RZ ;  /* 0x00006e0007077a24 */ /* 0x000fe200078e02ff */
[----:B------:R-:W-:Y:S01]  /*10d0*/  CS2R R110, SRZ ;  /* 0x00000000006e7805 */ /* 0x000fe2000001ff00 */
[----:B------:R-:W-:Y:S01]  /*10e0*/  IMAD R5, R27, c[0x0][0x290], RZ ;  /* 0x0000a4001b057a24 */ /* 0x000fe200078e02ff */
[----:B------:R-:W-:Y:S01]  /*10f0*/  CS2R R108, SRZ ;  /* 0x00000000006c7805 */ /* 0x000fe2000001ff00 */
[----:B------:R-:W-:Y:S01]  /*1100*/  IMAD.WIDE R8, R85, 0x40, R8 ;  /* 0x0000004055087825 */ /* 0x000fe200078e0208 */
[----:B------:R-:W-:Y:S01]  /*1110*/  CS2R R106, SRZ ;  /* 0x00000000006a7805 */ /* 0x000fe2000001ff00 */
[----:B------:R-:W-:Y:S01]  /*1120*/  CS2R R104, SRZ ;  /* 0x0000000000687805 */ /* 0x000fe2000001ff00 */
[----:B------:R-:W-:Y:S01]  /*1130*/  CS2R R102, SRZ ;  /* 0x0000000000667805 */ /* 0x000fe2000001ff00 */
[----:B------:R-:W-:Y:S01]  /*1140*/  IMAD.MOV.U32 R10, RZ, RZ, R4 ;  /* 0x000000ffff0a7224 */ /* 0x000fe200078e0004 */
[----:B------:R-:W-:Y:S01]  /*1150*/  CS2R R100, SRZ ;  /* 0x0000000000647805 */ /* 0x000fe2000001ff00 */
[----:B------:R-:W-:Y:S01]  /*1160*/  IMAD R19, R31, c[0x0][0x27c], R18 ;  /* 0x00009f001f137a24 */ /* 0x000fe200078e0212 */
[----:B------:R-:W-:Y:S01]  /*1170*/  CS2R R98, SRZ ;  /* 0x0000000000627805 */ /* 0x000fe2000001ff00 */
[----:B------:R-:W-:Y:S01]  /*1180*/  IMAD.IADD R3, R3, 0x1, R6 ;  /* 0x0000000103037824 */ /* 0x000fe200078e0206 */
[----:B------:R-:W-:Y:S01]  /*1190*/  CS2R R96, SRZ ;  /* 0x0000000000607805 */ /* 0x000fe2000001ff00 */
[----:B------:R-:W-:Y:S01]  /*11a0*/  IMAD R20, R0, c[0x0][0x1bc], R7 ;  /* 0x00006f0000147a24 */ /* 0x000fe200078e0207 */
[----:B------:R-:W-:Y:S01]  /*11b0*/  CS2R R94, SRZ ;  /* 0x00000000005e7805 */ /* 0x000fe2000001ff00 */
[C---:B------:R-:W-:Y:S01]  /*11c0*/  IMAD R18, R31.reuse, c[0x0][0x294], R5 ;  /* 0x0000a5001f127a24 */ /* 0x040fe200078e0205 */
[----:B------:R-:W-:Y:S01]  /*11d0*/  CS2R R92, SRZ ;  /* 0x00000000005c7805 */ /* 0x000fe2000001ff00 */
[C---:B------:R-:W-:Y:S01]  /*11e0*/  IMAD.WIDE.U32 R6, R31.reuse, c[0x0][0x278], R14 ;  /* 0x00009e001f067a25 */ /* 0x040fe200078e000e */
[----:B------:R-:W-:Y:S01]  /*11f0*/  CS2R R90, SRZ ;  /* 0x00000000005a7805 */ /* 0x000fe2000001ff00 */
[----:B------:R-:W-:Y:S01]  /*1200*/  CS2R R88, SRZ ;  /* 0x0000000000587805 */ /* 0x000fe2000001ff00 */
[----:B------:R-:W-:Y:S01]  /*1210*/  CS2R R82, SRZ ;  /* 0x0000000000527805 */ /* 0x000fe2000001ff00 */
[----:B------:R-:W-:Y:S01]  /*1220*/  IMAD.WIDE.U32 R4, R31, c[0x0][0x290], R12 ;  /* 0x0000a4001f047a25 */ /* 0x000fe200078e000c */
[----:B------:R-:W-:Y:S01]  /*1230*/  LEA R46, P1, R6, c[0x0][0x258], 0x2 ;  /* 0x00009600062e7a11 */ /* 0x000fe200078210ff */
[----:B------:R-:W-:Y:S01]  /*1240*/  CS2R R80, SRZ ;  /* 0x0000000000507805 */ /* 0x000fe2000001ff00 */
[----:B------:R-:W-:Y:S01]  /*1250*/  CS2R R78, SRZ ;  /* 0x00000000004e7805 */ /* 0x000fe2000001ff00 */
[----:B------:R-:W-:Y:S01]  /*1260*/  IMAD R14, R9, c[0x0][0x1d8], RZ ;  /* 0x00007600090e7a24 */ /* 0x000fe200078e02ff */
[----:B------:R-:W-:Y:S01]  /*1270*/  LEA R42, P0, R4, c[0x0][0x280], 0x2 ;  /* 0x0000a000042a7a11 */ /* 0x000fe200078010ff */
[----:B------:R-:W-:Y:S01]  /*1280*/  IMAD.WIDE.U32 R10, R0, c[0x0][0x1b8], R10 ;  /* 0x00006e00000a7a25 */ /* 0x000fe200078e000a */
[----:B------:R-:W-:Y:S01]  /*1290*/  CS2R R76, SRZ ;  /* 0x00000000004c7805 */ /* 0x000fe2000001ff00 */
[----:B------:R-:W-:Y:S01]  /*12a0*/  CS2R R74, SRZ ;  /* 0x00000000004a7805 */ /* 0x000fe2000001ff00 */
[----:B------:R-:W-:Y:S01]  /*12b0*/  CS2R R72, SRZ ;  /* 0x0000000000487805 */ /* 0x000fe2000001ff00 */
[----:B------:R-:W-:Y:S01]  /*12c0*/  IMAD.IADD R0, R7, 0x1, R19 ;  /* 0x0000000107007824 */ /* 0x000fe200078e0213 */
[----:B------:R-:W-:Y:S01]  /*12d0*/  CS2R R70, SRZ ;  /* 0x0000000000467805 */ /* 0x000fe2000001ff00 */
[----:B------:R-:W-:Y:S01]  /*12e0*/  IMAD.IADD R7, R5, 0x1, R18 ;  /* 0x0000000105077824 */ /* 0x000fe200078e0212 */
[----:B------:R-:W-:Y:S01]  /*12f0*/  CS2R R68, SRZ ;  /* 0x0000000000447805 */ /* 0x000fe2000001ff00 */
[----:B------:R-:W-:Y:S01]  /*1300*/  IMAD R14, R8, c[0x0][0x1dc], R14 ;  /* 0x00007700080e7a24 */ /* 0x000fe200078e020e */
[----:B------:R-:W-:Y:S01]  /*1310*/  LEA.HI.X R47, R6, c[0x0][0x25c], R0, 0x2, P1 ;  /* 0x00009700062f7a11 */ /* 0x000fe200008f1400 */
[----:B------:R-:W-:Y:S01]  /*1320*/  IMAD.WIDE.U32 R12, R8, c[0x0][0x1d8], R2 ;  /* 0x00007600080c7a25 */ /* 0x000fe200078e0002 */
[----:B------:R-:W-:Y:S01]  /*1330*/  LEA.HI.X R43, R4, c[0x0][0x284], R7, 0x2, P0 ;  /* 0x0000a100042b7a11 */ /* 0x000fe200000f1407 */
[----:B------:R-:W-:Y:S01]  /*1340*/  CS2R R66, SRZ ;  /* 0x0000000000427805 */ /* 0x000fe2000001ff00 */
[----:B------:R-:W-:Y:S01]  /*1350*/  ISETP.GE.AND P1, PT, R33, c[0x0][0x1cc], PT ;  /* 0x0000730021007a0c */ /* 0x000fe20003f26270 */
[----:B------:R-:W-:Y:S01]  /*1360*/  IMAD R3, R9, c[0x0][0x1a8], RZ ;  /* 0x00006a0009037a24 */ /* 0x000fe200078e02ff */
[----:B------:R-:W-:Y:S01]  /*1370*/  LEA R2, P0, R12, c[0x0][0x1c0], 0x1 ;  /* 0x000070000c027a11 */ /* 0x000fe200078008ff */
[----:B------:R-:W-:Y:S01]  /*1380*/  IMAD.IADD R0, R13, 0x1, R14 ;  /* 0x000000010d007824 */ /* 0x000fe200078e020e */
[----:B------:R-:W-:Y:S01]  /*1390*/  STL.64 [R1+0x90], R46 ;  /* 0x0000902e01007387 */ /* 0x000fe20000100a00 */
[----:B------:R-:W-:Y:S01]  /*13a0*/  IMAD.IADD R5, R11, 0x1, R20 ;  /* 0x000000010b057824 */ /* 0x000fe200078e0214 */
[----:B------:R-:W-:Y:S01]  /*13b0*/  CS2R R64, SRZ ;  /* 0x0000000000407805 */ /* 0x000fe2000001ff00 */
[----:B------:R-:W-:Y:S01]  /*13c0*/  IMAD.MOV.U32 R4, RZ, RZ, R10 ;  /* 0x000000ffff047224 */ /* 0x000fe200078e000a */
[----:B------:R-:W-:Y:S01]  /*13d0*/  STL.64 [R1+0x88], R42 ;  /* 0x0000882a01007387 */ /* 0x000fe20000100a00 */
[----:B------:R-:W-:Y:S01]  /*13e0*/  IMAD R7, R8, c[0x0][0x1ac], R3 ;  /* 0x00006b0008077a24 */ /* 0x000fe200078e0203 */
[----:B------:R-:W-:Y:S01]  /*13f0*/  LEA.HI.X R3, R12, c[0x0][0x1c4], R0, 0x1, P0 ;  /* 0x000071000c037a11 */ /* 0x000fe200000f0c00 */
[----:B------:R-:W-:Y:S01]  /*1400*/  IMAD.IADD R0, R37, 0x1, -R50 ;  /* 0x0000000125007824 */ /* 0x000fe200078e0a32 */
[----:B------:R-:W-:Y:S01]  /*1410*/  CS2R R62, SRZ ;  /* 0x00000000003e7805 */ /* 0x000fe2000001ff00 */
[----:B------:R-:W-:Y:S01]  /*1420*/  IMAD.WIDE.U32 R8, R8, c[0x0][0x1a8], R4 ;  /* 0x00006a0008087a25 */ /* 0x000fe200078e0004 */
[----:B------:R-:W-:Y:S01]  /*1430*/  CS2R R60, SRZ ;  /* 0x00000000003c7805 */ /* 0x000fe2000001ff00 */
[----:B------:R-:W-:Y:S01]  /*1440*/  CS2R R58, SRZ ;  /* 0x00000000003a7805 */ /* 0x000fe2000001ff00 */
[C---:B------:R-:W-:Y:S01]  /*1450*/  ISETP.LT.OR P5, PT, R0.reuse, 0x1, P3 ;  /* 0x000000010000780c */ /* 0x040fe20001fa1670 */
[----:B------:R-:W-:Y:S01]  /*1460*/  IMAD.MOV.U32 R5, RZ, RZ, c[0x0][0x1d8] ;  /* 0x00007600ff057624 */ /* 0x000fe200078e00ff */
[----:B------:R-:W-:Y:S01]  /*1470*/  ISETP.LT.OR P6, PT, R0, 0x1, P2 ;  /* 0x000000010000780c */ /* 0x000fe200017c1670 */
[----:B------:R-:W-:Y:S01]  /*1480*/  IMAD.MOV.U32 R10, RZ, RZ, c[0x0][0x1dc] ;  /* 0x00007700ff0a7624 */ /* 0x000fe200078e00ff */
[----:B------:R-:W-:Y:S01]  /*1490*/  LEA R6, P0, R8, c[0x0][0x190], 0x1 ;  /* 0x0000640008067a11 */ /* 0x000fe200078008ff */
[----:B------:R-:W-:Y:S01]  /*14a0*/  IMAD.IADD R7, R9, 0x1, R7 ;  /* 0x0000000109077824 */ /* 0x000fe200078e0207 */
[C---:B------:R-:W-:Y:S01]  /*14b0*/  LEA R4, P4, R5.reuse, R2, 0x6 ;  /* 0x0000000205047211 */ /* 0x040fe200078830ff */
[----:B------:R-:W-:Y:S01]  /*14c0*/  IMAD.SHL.U32 R41, R28, 0x2, RZ ;  /* 0x000000021c297824 */ /* 0x000fe200078e00ff */
[----:B------:R-:W-:Y:S01]  /*14d0*/  IADD3 R28, R16, 0xc0, RZ ;  /* 0x000000c0101c7810 */ /* 0x000fe20007ffe0ff */
[----:B------:R-:W-:Y:S01]  /*14e0*/  IMAD.MOV.U32 R13, RZ, RZ, c[0x0][0x1a8] ;  /* 0x00006a00ff0d7624 */ /* 0x000fe200078e00ff */
[----:B------:R-:W-:Y:S01]  /*14f0*/  LEA.HI.X R5, R5, R3, R10, 0x6, P4 ;  /* 0x0000000305057211 */ /* 0x000fe200020f340a */
[----:B------:R-:W-:Y:S01]  /*1500*/  IMAD.MOV.U32 R18, RZ, RZ, c[0x0][0x1ac] ;  /* 0x00006b00ff127624 */ /* 0x000fe200078e00ff */
[----:B------:R-:W-:Y:S01]  /*1510*/  ISETP.LT.OR P4, PT, R0, 0x1, P1 ;  /* 0x000000010000780c */ /* 0x000fe20000f81670 */
[----:B------:R-:W-:Y:S01]  /*1520*/  @!PT LDS RZ, [RZ] ;  /* 0x00000000fffff984 */ /* 0x000fe20000000800 */
[----:B------:R-:W-:Y:S01]  /*1530*/  @!PT LDS RZ, [RZ] ;  /* 0x00000000fffff984 */ /* 0x000fe20000000800 */
[----:B------:R-:W-:Y:S01]  /*1540*/  @!PT LDS RZ, [RZ] ;  /* 0x00000000fffff984 */ /* 0x000fe20000000800 */
[----:B------:R1:W-:Y:S01]  /*1550*/  LDGSTS.E.BYPASS.LTC128B.128 [R41+0x8080], [R2.64], !P5 ;  /* 0x0808000002297fae */ /* 0x0003e2000e901d4a */
[----:B------:R-:W-:Y:S01]  /*1560*/  LEA.HI.X R7, R8, c[0x0][0x194], R7, 0x1, P0 ;  /* 0x0000650008077a11 */ /* 0x000fe200000f0c07 */
[----:B------:R-:W-:Y:S01]  /*1570*/  IMAD R9, R26, c[0x0][0x208], RZ ;  /* 0x000082001a097a24 */ /* 0x000fe200078e02ff */
[----:B------:R-:W-:Y:S01]  /*1580*/  ISETP.GE.AND P0, PT, R28, c[0x0][0x1cc], PT ;  /* 0x000073001c007a0c */ /* 0x000fe20003f06270 */
[----:B------:R1:W-:Y:S01]  /*1590*/  LDGSTS.E.BYPASS.LTC128B.128 [R41+0xa080], [R2.64+0x80], !P6 ;  /* 0x0a08008002297fae */ /* 0x0003e2000f101d4a */
[----:B------:R-:W-:Y:S01]  /*15a0*/  ISETP.LT.OR P5, PT, R0, 0x21, P3 ;  /* 0x000000210000780c */ /* 0x000fe20001fa1670 */
[----:B------:R-:W-:Y:S01]  /*15b0*/  IMAD R8, R26, c[0x0][0x178], RZ ;  /* 0x00005e001a087a24 */ /* 0x000fe200078e02ff */
[C---:B------:R-:W-:Y:S01]  /*15c0*/  ISETP.LT.OR P6, PT, R0.reuse, 0x1, P0 ;  /* 0x000000010000780c */ /* 0x040fe200007c1670 */
[C---:B------:R-:W-:Y:S01]  /*15d0*/  IMAD R15, R21.reuse, c[0x0][0x20c], R9 ;  /* 0x00008300150f7a24 */ /* 0x040fe200078e0209 */
[C---:B------:R-:W-:Y:S01]  /*15e0*/  ISETP.LT.OR P3, PT, R0.reuse, 0x21, P2 ;  /* 0x000000210000780c */ /* 0x040fe20001761670 */
[C---:B------:R-:W-:Y:S01]  /*15f0*/  IMAD.WIDE.U32 R10, R21.reuse, c[0x0][0x208], R16 ;  /* 0x00008200150a7a25 */ /* 0x040fe200078e0010 */
[C---:B------:R-:W-:Y:S01]  /*1600*/  ISETP.LT.OR P2, PT, R0.reuse, 0x21, P1 ;  /* 0x000000210000780c */ /* 0x040fe20000f41670 */
[----:B------:R1:W-:Y:S01]  /*1610*/  LDGSTS.E.BYPASS.LTC128B.128 [R41+0xc080], [R2.64+0x100], !P4 ;  /* 0x0c08010002297fae */ /* 0x0003e2000e101d4a */
[----:B------:R-:W-:Y:S01]  /*1620*/  ISETP.LT.OR P1, PT, R0, 0x21, P0 ;  /* 0x000000210000780c */ /* 0x000fe20000721670 */
[----:B------:R-:W-:Y:S01]  /*1630*/  IMAD R14, R21, c[0x0][0x17c], R8 ;  /* 0x00005f00150e7a24 */ /* 0x000fe200078e0208 */
[----:B------:R-:W-:Y:S01]  /*1640*/  LEA R12, P0, R13, R6, 0x6 ;  /* 0x000000060d0c7211 */ /* 0x000fe200078030ff */
[----:B------:R-:W-:Y:S01]  /*1650*/  IMAD.WIDE.U32 R8, R21, c[0x0][0x178], R16 ;  /* 0x00005e0015087a25 */ /* 0x000fe200078e0010 */
[----:B------:R-:W-:Y:S01]  /*1660*/  ISETP.GE.AND P4, PT, R16, c[0x0][0x19c], PT ;  /* 0x0000670010007a0c */ /* 0x000fe20003f86270 */
[----:B------:R-:W-:Y:S01]  /*1670*/  STL [R1+0x50], R41 ;  /* 0x0000502901007387 */ /* 0x000fe20000100800 */
[----:B------:R-:W-:Y:S01]  /*1680*/  LEA.HI.X R13, R13, R7, R18, 0x6, P0 ;  /* 0x000000070d0d7211 */ /* 0x000fe200000f3412 */
[----:B------:R-:W-:Y:S01]  /*1690*/  IMAD R19, R34, c[0x0][0x238], RZ ;  /* 0x00008e0022137a24 */ /* 0x000fe200078e02ff */
[----:B------:R-:W-:Y:S01]  /*16a0*/  ISETP.LT.OR P0, PT, R0, 0x1, P4 ;  /* 0x000000010000780c */ /* 0x000fe20002701670 */
[----:B------:R1:W-:Y:S01]  /*16b0*/  LDGSTS.E.BYPASS.LTC128B.128 [R41+0xe080], [R2.64+0x180], !P6 ;  /* 0x0e08018002297fae */ /* 0x0003e2000f101d4a */
[----:B------:R-:W-:Y:S01]  /*16c0*/  CS2R R56, SRZ ;  /* 0x0000000000387805 */ /* 0x000fe2000001ff00 */
[----:B------:R-:W-:Y:S01]  /*16d0*/  IMAD R19, R84, c[0x0][0x23c], R19 ;  /* 0x00008f0054137a24 */ /* 0x000fe200078e0213 */
[----:B------:R-:W-:Y:S01]  /*16e0*/  CS2R R54, SRZ ;  /* 0x0000000000367805 */ /* 0x000fe2000001ff00 */
[----:B------:R2:W-:Y:S01]  /*16f0*/  LDGSTS.E.BYPASS.LTC128B.128 [R41+0x9080], [R4.64], !P5 ;  /* 0x0908000004297fae */ /* 0x0005e2000e901d4a */
[----:B------:R-:W-:Y:S01]  /*1700*/  CS2R R52, SRZ ;  /* 0x0000000000347805 */ /* 0x000fe2000001ff00 */
[----:B------:R-:W-:-:S02]  /*1710*/  USHF.R.S32.HI UR7, URZ, 0x5, UR4 ;  /* 0x000000053f077899 */ /* 0x000fc40008011404 */
[----:B------:R2:W-:Y:S01]  /*1720*/  LDGSTS.E.BYPASS.LTC128B.128 [R41+0xb080], [R4.64+0x80], !P3 ;  /* 0x0b08008004297fae */ /* 0x0005e2000d901d4a */
[----:B------:R-:W-:Y:S01]  /*1730*/  ISETP.LT.OR P3, PT, R0, 0x21, P4 ;  /* 0x000000210000780c */ /* 0x000fe20002761670 */
[----:B------:R-:W-:Y:S02]  /*1740*/  UMOV UR6, URZ ;  /* 0x0000003f00067c82 */ /* 0x000fe40008000000 */
[----:B------:R2:W-:Y:S01]  /*1750*/  LDGSTS.E.BYPASS.LTC128B.128 [R41+0xd080], [R4.64+0x100], !P2 ;  /* 0x0d08010004297fae */ /* 0x0005e2000d101d4a */
[----:B------:R-:W-:Y:S02]  /*1760*/  ISETP.GE.AND P2, PT, R28, c[0x0][0x19c], PT ;  /* 0x000067001c007a0c */ /* 0x000fe40003f46270 */
[----:B------:R-:W-:Y:S01]  /*1770*/  P2R R18, PR, RZ, 0x8 ;  /* 0x00000008ff127803 */ /* 0x000fe20000000000 */
[----:B------:R2:W-:Y:S01]  /*1780*/  LDGSTS.E.BYPASS.LTC128B.128 [R41+0xf080], [R4.64+0x180], !P1 ;  /* 0x0f08018004297fae */ /* 0x0005e2000c901d4a */
[----:B------:R-:W-:-:S03]  /*1790*/  ISETP.GE.AND P1, PT, R32, c[0x0][0x19c], PT ;  /* 0x0000670020007a0c */ /* 0x000fc60003f26270 */
[----:B------:R-:W0:Y:S01]  /*17a0*/  LDGDEPBAR ;  /* 0x00000000000079af */ /* 0x000e220000000000 */
[C---:B------:R-:W-:Y:S02]  /*17b0*/  ISETP.LT.OR P4, PT, R0.reuse, 0x1, P1 ;  /* 0x000000010000780c */ /* 0x040fe40000f81670 */
[----:B------:R-:W-:Y:S02]  /*17c0*/  ISETP.LT.OR P1, PT, R0, 0x21, P1 ;  /* 0x000000210000780c */ /* 0x000fe40000f21670 */
[----:B-1----:R-:W-:Y:S01]  /*17d0*/  P2R R2, PR, RZ, 0x1 ;  /* 0x00000001ff027803 */ /* 0x002fe20000000000 */
[----:B------:R-:W-:Y:S01]  /*17e0*/  IMAD.IADD R3, R9, 0x1, R14 ;  /* 0x0000000109037824 */ /* 0x000fe200078e020e */
[----:B------:R-:W-:Y:S02]  /*17f0*/  ISETP.GE.AND P0, PT, R33, c[0x0][0x19c], PT ;  /* 0x0000670021007a0c */ /* 0x000fe40003f06270 */
[----:B------:R-:W-:Y:S01]  /*1800*/  ISETP.NE.AND P5, PT, R2, RZ, PT ;  /* 0x000000ff0200720c */ /* 0x000fe20003fa5270 */
[----:B------:R-:W-:Y:S01]  /*1810*/  IMAD.MOV.U32 R2, RZ, RZ, R8 ;  /* 0x000000ffff027224 */ /* 0x000fe200078e0008 */
[----:B------:R-:W-:-:S02]  /*1820*/  P2R R17, PR, RZ, 0x2 ;  /* 0x00000002ff117803 */ /* 0x000fc40000000000 */
[----:B------:R-:W-:Y:S01]  /*1830*/  ISETP.LT.OR P3, PT, R0, 0x1, P0 ;  /* 0x000000010000780c */ /* 0x000fe20000761670 */
[----:B------:R-:W-:Y:S01]  /*1840*/  IMAD.WIDE.U32 R2, R84, c[0x0][0x180], R2 ;  /* 0x0000600054027a25 */ /* 0x000fe200078e0002 */
[C---:B------:R-:W-:Y:S02]  /*1850*/  ISETP.LT.OR P6, PT, R0.reuse, 0x21, P0 ;  /* 0x000000210000780c */ /* 0x040fe400007c1670 */
[----:B------:R-:W-:Y:S01]  /*1860*/  ISETP.LT.OR P1, PT, R0, 0x1, P2 ;  /* 0x000000010000780c */ /* 0x000fe20001721670 */
[----:B--2---:R-:W-:-:S04]  /*1870*/  IMAD.IADD R5, R11, 0x1, R15 ;  /* 0x000000010b057824 */ /* 0x004fc800078e020f */
[----:B------:R1:W-:Y:S01]  /*1880*/  LDGSTS.E.BYPASS.LTC128B.128 [R41+0x80], [R6.64], !P5 ;  /* 0x0008000006297fae */ /* 0x0003e2000e901d4a */
[----:B------:R-:W-:Y:S01]  /*1890*/  ISETP.LT.OR P5, PT, R0, 0x21, P2 ;  /* 0x000000210000780c */ /* 0x000fe200017a1670 */
[----:B------:R-:W-:Y:S01]  /*18a0*/  IMAD R0, R34, c[0x0][0x180], RZ ;  /* 0x0000600022007a24 */ /* 0x000fe200078e02ff */
[----:B------:R-:W-:Y:S01]  /*18b0*/  LOP3.LUT P2, RZ, R22, 0x4, RZ, 0xc0, !PT ;  /* 0x0000000416ff7812 */ /* 0x000fe2000784c0ff */
[----:B------:R-:W-:Y:S01]  /*18c0*/  IMAD R15, R34, c[0x0][0x210], RZ ;  /* 0x00008400220f7a24 */ /* 0x000fe200078e02ff */
[----:B------:R-:W-:Y:S01]  /*18d0*/  SHF.R.S32.HI R34, RZ, 0x5, R35 ;  /* 0x00000005ff227819 */ /* 0x000fe20000011423 */
[----:B------:R-:W-:Y:S01]  /*18e0*/  IMAD.MOV.U32 R4, RZ, RZ, R10 ;  /* 0x000000ffff047224 */ /* 0x000fe200078e000a */
[----:B------:R1:W-:Y:S01]  /*18f0*/  LDGSTS.E.BYPASS.LTC128B.128 [R41+0x2080], [R6.64+0x80], !P4 ;  /* 0x0208008006297fae */ /* 0x0003e2000e101d4a */
[C---:B------:R-:W-:Y:S01]  /*1900*/  IMAD R0, R84.reuse, c[0x0][0x184], R0 ;  /* 0x0000610054007a24 */ /* 0x040fe200078e0200 */
[----:B------:R-:W-:Y:S01]  /*1910*/  LOP3.LUT P4, RZ, R29, 0x4, RZ, 0xc0, !PT ;  /* 0x000000041dff7812 */ /* 0x000fe2000788c0ff */
[----:B------:R-:W-:Y:S01]  /*1920*/  IMAD.WIDE.U32 R8, R84, c[0x0][0x210], R4 ;  /* 0x0000840054087a25 */ /* 0x000fe200078e0004 */
[----:B------:R-:W-:Y:S01]  /*1930*/  LEA.HI R5, R35, R34, RZ, 0x1 ;  /* 0x0000002223057211 */ /* 0x000fe200078f08ff */
[----:B------:R1:W-:Y:S01]  /*1940*/  LDGSTS.E.BYPASS.LTC128B.128 [R41+0x4080], [R6.64+0x100], !P3 ;  /* 0x0408010006297fae */ /* 0x0003e2000d901d4a */
[----:B------:R-:W-:Y:S01]  /*1950*/  LOP3.LUT R4, R36, 0x3ffffffc, RZ, 0xc0, !PT ;  /* 0x3ffffffc24047812 */ /* 0x000fe200078ec0ff */
[----:B------:R-:W-:Y:S01]  /*1960*/  IMAD.IADD R3, R3, 0x1, R0 ;  /* 0x0000000103037824 */ /* 0x000fe200078e0200 */
[----:B------:R-:W-:Y:S01]  /*1970*/  LOP3.LUT R5, R5, 0xfffffffe, RZ, 0xc0, !PT ;  /* 0xfffffffe05057812 */ /* 0x000fe200078ec0ff */
[----:B------:R-:W-:Y:S01]  /*1980*/  IMAD R11, R27, c[0x0][0x188], RZ ;  /* 0x000062001b0b7a24 */ /* 0x000fe200078e02ff */
[----:B------:R-:W-:Y:S01]  /*1990*/  ISETP.NE.AND P3, PT, R17, RZ, PT ;  /* 0x000000ff1100720c */ /* 0x000fe20003f65270 */
[----:B------:R-:W-:Y:S01]  /*19a0*/  IMAD R15, R84, c[0x0][0x214], R15 ;  /* 0x00008500540f7a24 */ /* 0x000fe200078e020f */
[----:B------:R1:W-:Y:S01]  /*19b0*/  LDGSTS.E.BYPASS.LTC128B.128 [R41+0x6080], [R6.64+0x180], !P1 ;  /* 0x0608018006297fae */ /* 0x0003e2000c901d4a */
[----:B------:R-:W-:Y:S01]  /*19c0*/  IMAD.IADD R14, R86, 0x1, -R4 ;  /* 0x00000001560e7824 */ /* 0x000fe200078e0a04 */
[----:B------:R-:W-:Y:S01]  /*19d0*/  LOP3.LUT P1, RZ, R22, 0x2, RZ, 0xc0, !PT ;  /* 0x0000000216ff7812 */ /* 0x000fe2000782c0ff */
[----:B------:R-:W-:Y:S01]  /*19e0*/  IMAD.IADD R21, R34, 0x1, -R5 ;  /* 0x0000000122157824 */ /* 0x000fe200078e0a05 */
[----:B------:R-:W-:Y:S01]  /*19f0*/  CS2R R84, SRZ ;  /* 0x0000000000547805 */ /* 0x000fe2000001ff00 */
[----:B------:R-:W-:-:S02]  /*1a00*/  IMAD R11, R31, c[0x0][0x18c], R11 ;  /* 0x000063001f0b7a24 */ /* 0x000fc400078e020b */
[----:B------:R-:W-:-:S04]  /*1a10*/  IMAD.WIDE.U32 R4, R31, c[0x0][0x188], R2 ;  /* 0x000062001f047a25 */ /* 0x000fc800078e0002 */
[----:B------:R-:W-:Y:S01]  /*1a20*/  IMAD.IADD R3, R9, 0x1, R15 ;  /* 0x0000000109037824 */ /* 0x000fe200078e020f */
[C---:B------:R-:W-:Y:S01]  /*1a30*/  LEA R48, P0, R4.reuse, c[0x0][0x160], 0x1 ;  /* 0x0000580004307a11 */ /* 0x040fe200078008ff */
[----:B------:R-:W-:Y:S02]  /*1a40*/  IMAD.IADD R9, R5, 0x1, R11 ;  /* 0x0000000105097824 */ /* 0x000fe400078e020b */
[----:B------:R-:W-:Y:S02]  /*1a50*/  IMAD.SHL.U32 R0, R29, 0x40, RZ ;  /* 0x000000401d007824 */ /* 0x000fe400078e00ff */
[----:B------:R-:W-:Y:S01]  /*1a60*/  IMAD.SHL.U32 R10, R23, 0x8, RZ ;  /* 0x00000008170a7824 */ /* 0x000fe200078e00ff */
[----:B------:R-:W-:Y:S01]  /*1a70*/  LEA.HI.X R49, R4, c[0x0][0x164], R9, 0x1, P0 ;  /* 0x0000590004317a11 */ /* 0x000fe200000f0c09 */
[----:B------:R-:W-:Y:S01]  /*1a80*/  IMAD.SHL.U32 R26, R21, 0x400, RZ ;  /* 0x00000400151a7824 */ /* 0x000fe200078e00ff */
[----:B------:R-:W-:Y:S02]  /*1a90*/  ISETP.NE.AND P0, PT, R18, RZ, PT ;  /* 0x000000ff1200720c */ /* 0x000fe40003f05270 */
[----:B------:R-:W-:Y:S01]  /*1aa0*/  LOP3.LUT R0, R0, 0x1c0, RZ, 0xc0, !PT ;  /* 0x000001c000007812 */ /* 0x000fe200078ec0ff */
[----:B------:R-:W-:Y:S01]  /*1ab0*/  IMAD R2, R14, 0x2, R26 ;  /* 0x000000020e027824 */ /* 0x000fe200078e021a */
[----:B------:R-:W-:Y:S01]  /*1ac0*/  LOP3.LUT R20, R10, 0x18, RZ, 0xc0, !PT ;  /* 0x000000180a147812 */ /* 0x000fe200078ec0ff */
[----:B------:R-:W-:Y:S01]  /*1ad0*/  STL.64 [R1+0x78], R48 ;  /* 0x0000783001007387 */ /* 0x000fe20000100a00 */
[----:B------:R-:W-:Y:S01]  /*1ae0*/  SHF.R.U32.HI R10, RZ, 0x3, R0 ;  /* 0x00000003ff0a7819 */ /* 0x000fe20000011600 */
[----:B-1----:R-:W-:-:S03]  /*1af0*/  IMAD R6, R30, 0x800, R40 ;  /* 0x000008001e067824 */ /* 0x002fc600078e0228 */
[----:B------:R-:W-:Y:S01]  /*1b00*/  LOP3.LUT R0, R10, R0, R20, 0x1e, !PT ;  /* 0x000000000a007212 */ /* 0x000fe200078e1e14 */
[----:B------:R-:W-:Y:S02]  /*1b10*/  IMAD.SHL.U32 R10, R22, 0x40, RZ ;  /* 0x00000040160a7824 */ /* 0x000fe400078e00ff */
[----:B------:R1:W-:Y:S02]  /*1b20*/  LDGSTS.E.BYPASS.LTC128B.128 [R41+0x1080], [R12.64], !P0 ;  /* 0x010800000c297fae */ /* 0x0003e4000c101d4a */
[----:B------:R-:W-:Y:S01]  /*1b30*/  IMAD.IADD R5, R2, 0x1, R0 ;  /* 0x0000000102057824 */ /* 0x000fe200078e0200 */
[----:B------:R-:W-:Y:S01]  /*1b40*/  LOP3.LUT R10, R10, 0x1c0, RZ, 0xc0, !PT ;  /* 0x000001c00a0a7812 */ /* 0x000fe200078ec0ff */
[----:B------:R1:W-:Y:S01]  /*1b50*/  LDGSTS.E.BYPASS.LTC128B.128 [R41+0x3080], [R12.64+0x80], !P3 ;  /* 0x030800800c297fae */ /* 0x0003e2000d901d4a */
[----:B------:R-:W-:Y:S02]  /*1b60*/  IMAD R0, R27, c[0x0][0x218], RZ ;  /* 0x000086001b007a24 */ /* 0x000fe400078e02ff */
[----:B------:R-:W-:Y:S01]  /*1b70*/  LOP3.LUT R4, R10, 0x8, R38, 0xf8, !PT ;  /* 0x000000080a047812 */ /* 0x000fe200078ef826 */
[----:B------:R1:W-:Y:S01]  /*1b80*/  LDGSTS.E.BYPASS.LTC128B.128 [R41+0x5080], [R12.64+0x100], !P6 ;  /* 0x050801000c297fae */ /* 0x0003e2000f101d4a */
[----:B------:R-:W-:Y:S01]  /*1b90*/  SHF.R.U32.HI R14, RZ, 0x3, R10 ;  /* 0x00000003ff0e7819 */ /* 0x000fe2000001160a */
[----:B------:R-:W-:Y:S01]  /*1ba0*/  IMAD.MOV.U32 R2, RZ, RZ, R8 ;  /* 0x000000ffff027224 */ /* 0x000fe200078e0008 */
[----:B------:R-:W-:Y:S01]  /*1bb0*/  ISETP.GE.AND P6, PT, R16, c[0x0][0x1fc], PT ;  /* 0x00007f0010007a0c */ /* 0x000fe20003fc6270 */
[----:B------:R1:W-:Y:S01]  /*1bc0*/  LDGSTS.E.BYPASS.LTC128B.128 [R41+0x7080], [R12.64+0x180], !P5 ;  /* 0x070801800c297fae */ /* 0x0003e2000e901d4a */
[----:B------:R-:W-:Y:S01]  /*1bd0*/  IMAD R7, R31, c[0x0][0x21c], R0 ;  /* 0x000087001f077a24 */ /* 0x000fe200078e0200 */
[----:B------:R-:W-:Y:S01]  /*1be0*/  LOP3.LUT R0, R4, R14, RZ, 0x3c, !PT ;  /* 0x0000000e04007212 */ /* 0x000fe200078e3cff */
[----:B------:R-:W-:Y:S01]  /*1bf0*/  IMAD.SHL.U32 R44, R5, 0x2, RZ ;  /* 0x00000002052c7824 */ /* 0x000fe200078e00ff */
[----:B------:R-:W0:Y:S01]  /*1c00*/  LDGDEPBAR ;  /* 0x00000000000079af */ /* 0x000e220000000000 */
[----:B------:R-:W-:Y:S01]  /*1c10*/  IMAD.WIDE.U32 R4, R31, c[0x0][0x218], R2 ;  /* 0x000086001f047a25 */ /* 0x000fe200078e0002 */
[----:B------:R-:W-:-:S02]  /*1c20*/  SHF.R.S32.HI R3, RZ, 0x1f, R23 ;  /* 0x0000001fff037819 */ /* 0x000fc40000011417 */
[----:B------:R2:W-:Y:S01]  /*1c30*/  STL [R1+0x60], R44 ;  /* 0x0000602c01007387 */ /* 0x0005e20000100800 */
[----:B------:R-:W-:Y:S01]  /*1c40*/  IMAD.IADD R2, R6, 0x1, R0 ;  /* 0x0000000106027824 */ /* 0x000fe200078e0200 */
[C---:B------:R-:W-:Y:S01]  /*1c50*/  IADD3 R8, R44.reuse, 0x14180, RZ ;  /* 0x000141802c087810 */ /* 0x040fe20007ffe0ff */
[----:B------:R-:W-:Y:S01]  /*1c60*/  IMAD.IADD R0, R5, 0x1, R7 ;  /* 0x0000000105007824 */ /* 0x000fe200078e0207 */
[----:B------:R-:W-:Y:S01]  /*1c70*/  IADD3 R9, R44, 0x141c0, RZ ;  /* 0x000141c02c097810 */ /* 0x000fe20007ffe0ff */
[----:B------:R-:W-:Y:S01]  /*1c80*/  IMAD.SHL.U32 R2, R2, 0x2, RZ ;  /* 0x0000000202027824 */ /* 0x000fe200078e00ff */
[----:B------:R-:W-:Y:S01]  /*1c90*/  @P4 IADD3 R9, R8, -0x40, RZ ;  /* 0xffffffc008094810 */ /* 0x000fe20007ffe0ff */
[----:B------:R-:W-:Y:S01]  /*1ca0*/  IMAD.IADD R5, R25, 0x1, R19 ;  /* 0x0000000119057824 */ /* 0x000fe200078e0213 */
[----:B------:R-:W-:Y:S01]  /*1cb0*/  ISETP.GE.AND P4, PT, R16, c[0x0][0x16c], PT ;  /* 0x00005b0010007a0c */ /* 0x000fe20003f86270 */
[----:B------:R-:W-:Y:S01]  /*1cc0*/  IMAD R27, R27, c[0x0][0x240], RZ ;  /* 0x000090001b1b7a24 */ /* 0x000fe200078e02ff */
[----:B------:R-:W-:Y:S01]  /*1cd0*/  SEL R17, RZ, 0x1, P6 ;  /* 0x00000001ff117807 */ /* 0x000fe20003000000 */
[----:B------:R3:W-:Y:S01]  /*1ce0*/  STL [R1+0x68], R9 ;  /* 0x0000680901007387 */ /* 0x0007e20000100800 */
[----:B------:R-:W-:Y:S01]  /*1cf0*/  SEL R18, RZ, 0x1, P4 ;  /* 0x00000001ff127807 */ /* 0x000fe20002000000 */
[----:B------:R-:W-:Y:S01]  /*1d00*/  IMAD R19, R31, c[0x0][0x244], R27 ;  /* 0x000091001f137a24 */ /* 0x000fe200078e021b */
[----:B------:R-:W-:Y:S01]  /*1d10*/  ISETP.GT.AND P6, PT, R86, 0x7, PT ;  /* 0x000000075600780c */ /* 0x000fe20003fc4270 */
[----:B------:R-:W-:-:S04]  /*1d20*/  DEPBAR.LE SB0, 0x1 ;  /* 0x000080400000791a */ /* 0x000fc80000000000 */
[----:B------:R-:W-:Y:S01]  /*1d30*/  BAR.SYNC.DEFER_BLOCKING 0x0 ;  /* 0x0000000000007b1d */ /* 0x000fe20000010000 */
[----:B--2---:R-:W-:-:S04]  /*1d40*/  LEA R44, P0, R4, c[0x0][0x1f0], 0x1 ;  /* 0x00007c00042c7a11 */ /* 0x004fc800078008ff */
[----:B------:R-:W-:Y:S01]  /*1d50*/  LEA.HI.X R45, R4, c[0x0][0x1f4], R0, 0x1, P0 ;  /* 0x00007d00042d7a11 */ /* 0x000fe200000f0c00 */
[----:B------:R-:W-:Y:S01]  /*1d60*/  IMAD.MOV.U32 R4, RZ, RZ, R24 ;  /* 0x000000ffff047224 */ /* 0x000fe200078e0018 */
[----:B------:R-:W-:Y:S01]  /*1d70*/  LEA.HI R0, R3, R23, RZ, 0x2 ;  /* 0x0000001703007211 */ /* 0x000fe200078f10ff */
[----:B------:R-:W-:Y:S01]  /*1d80*/  IMAD.MOV.U32 R3, RZ, RZ, 0x40 ;  /* 0x00000040ff037424 */ /* 0x000fe200078e00ff */
[----:B------:R-:W-:Y:S01]  /*1d90*/  ISETP.LT.AND P0, PT, R50, UR9, PT ;  /* 0x0000000932007c0c */ /* 0x000fe2000bf01270 */
[----:B------:R-:W-:Y:S01]  /*1da0*/  STL.64 [R1+0x70], R44 ;  /* 0x0000702c01007387 */ /* 0x000fe20000100a00 */
[----:B------:R-:W-:Y:S01]  /*1db0*/  LOP3.LUT R6, R0, 0xfffffffc, RZ, 0xc0, !PT ;  /* 0xfffffffc00067812 */ /* 0x000fe200078ec0ff */
[----:B------:R-:W-:Y:S01]  /*1dc0*/  IMAD.WIDE.U32 R150, R31, c[0x0][0x240], R4 ;  /* 0x000090001f967a25 */ /* 0x000fe200078e0004 */
[----:B------:R-:W-:Y:S01]  /*1dd0*/  SEL R0, R148, 0xffffffe0, !P1 ;  /* 0xffffffe094007807 */ /* 0x000fe20004800000 */
[----:B------:R-:W-:Y:S01]  /*1de0*/  STL [R1+0x28], R2 ;  /* 0x0000280201007387 */ /* 0x000fe20000100800 */
[----:B------:R-:W-:Y:S01]  /*1df0*/  SEL R3, R3, 0xffffffc0, !P2 ;  /* 0xffffffc003037807 */ /* 0x000fe20005000000 */
[----:B------:R-:W-:Y:S01]  /*1e00*/  IMAD.IADD R23, R23, 0x1, -R6 ;  /* 0x0000000117177824 */ /* 0x000fe200078e0a06 */
[----:B------:R-:W-:Y:S01]  /*1e10*/  ISETP.GE.OR P5, PT, R16, c[0x0][0x16c], !P0 ;  /* 0x00005b0010007a0c */ /* 0x000fe200047a6670 */
[----:B---3--:R-:W-:Y:S01]  /*1e20*/  IMAD.IADD R9, R2, 0x1, R0 ;  /* 0x0000000102097824 */ /* 0x008fe200078e0200 */
[----:B------:R-:W-:Y:S01]  /*1e30*/  ISETP.GE.OR P3, PT, R32, c[0x0][0x16c], !P0 ;  /* 0x00005b0020007a0c */ /* 0x000fe20004766670 */
[----:B------:R-:W-:Y:S01]  /*1e40*/  IMAD.IADD R8, R2, 0x1, R3 ;  /* 0x0000000102087824 */ /* 0x000fe200078e0203 */
[----:B------:R-:W-:Y:S01]  /*1e50*/  ISETP.GE.OR P2, PT, R33, c[0x0][0x16c], !P0 ;  /* 0x00005b0021007a0c */ /* 0x000fe20004746670 */
[----:B------:R-:W-:Y:S01]  /*1e60*/  IMAD.IADD R7, R3, 0x1, R9 ;  /* 0x0000000103077824 */ /* 0x000fe200078e0209 */
[----:B------:R-:W-:Y:S01]  /*1e70*/  ISETP.GE.OR P1, PT, R28, c[0x0][0x16c], !P0 ;  /* 0x00005b001c007a0c */ /* 0x000fe20004726670 */
[----:B------:R-:W2:Y:S01]  /*1e80*/  LDSM.16.M88.4 R164, [R2+0x8080] ;  /* 0x0080800002a4783b */ /* 0x000ea20000000200 */
[----:B------:R-:W-:Y:S01]  /*1e90*/  LOP3.LUT R0, R35, 0xffffffe0, RZ, 0xc0, !PT ;  /* 0xffffffe023007812 */ /* 0x000fe200078ec0ff */
[----:B------:R-:W-:Y:S01]  /*1ea0*/  IMAD.SHL.U32 R4, R21, 0x10, RZ ;  /* 0x0000001015047824 */ /* 0x000fe200078e00ff */
[----:B------:R-:W-:Y:S01]  /*1eb0*/  ISETP.GE.OR P4, PT, R33, c[0x0][0x1fc], !P0 ;  /* 0x00007f0021007a0c */ /* 0x000fe20004786670 */
[----:B------:R-:W3:Y:S01]  /*1ec0*/  LDSM.16.M88.4 R168, [R9+0x8080] ;  /* 0x0080800009a8783b */ /* 0x000ee20000000200 */
[----:B------:R-:W-:Y:S01]  /*1ed0*/  CS2R R50, SRZ ;  /* 0x0000000000327805 */ /* 0x000fe2000001ff00 */
[----:B------:R-:W-:Y:S01]  /*1ee0*/  IMAD.IADD R0, R86, 0x1, -R0 ;  /* 0x0000000156007824 */ /* 0x000fe200078e0a00 */
[----:B------:R-:W-:Y:S01]  /*1ef0*/  LOP3.LUT R10, R10, 0x10, R4, 0xf8, !PT ;  /* 0x000000100a0a7812 */ /* 0x000fe200078ef804 */
[----:B------:R-:W4:Y:S01]  /*1f00*/  LDSM.16.M88.4 R172, [R8+0x8080] ;  /* 0x0080800008ac783b */ /* 0x000f220000000200 */
[----:B------:R-:W-:-:S02]  /*1f10*/  CS2R R24, SRZ ;  /* 0x0000000000187805 */ /* 0x000fc4000001ff00 */
[----:B-1----:R-:W-:Y:S01]  /*1f20*/  SHF.R.S32.HI R12, RZ, 0x1f, R0 ;  /* 0x0000001fff0c7819 */ /* 0x002fe20000011400 */
[----:B------:R-:W1:Y:S03]  /*1f30*/  LDSM.16.M88.4 R176, [R7+0x8080] ;  /* 0x0080800007b0783b */ /* 0x000e660000000200 */
[----:B------:R-:W-:Y:S01]  /*1f40*/  LEA.HI R5, R12, R0, RZ, 0x2 ;  /* 0x000000000c057211 */ /* 0x000fe200078f10ff */
        /* <DEDUP_REMOVED lines=11> */
[----:B------:R-:W1:Y:S04]  /*2000*/  LDSM.16.M88.4 R224, [R7+0xe080] ;  /* 0x00e0800007e0783b */ /* 0x000e680000000200 */
[----:B------:R-:W-:Y:S06]  /*2010*/  BAR.SYNC.DEFER_BLOCKING 0x0 ;  /* 0x0000000000007b1d */ /* 0x000fec0000010000 */
[----:B------:R-:W-:Y:S01]  /*2020*/  STL [R1+0x2c], R9 ;  /* 0x00002c0901007387 */ /* 0x000fe20000100800 */
[----:B--2---:R-:W-:-:S03]  /*2030*/  LOP3.LUT R2, R39, 0xfffffff0, RZ, 0xc0, !PT ;  /* 0xfffffff027027812 */ /* 0x004fc600078ec0ff */
[----:B------:R2:W-:Y:S02]  /*2040*/  STL [R1+0x34], R8 ;  /* 0x0000340801007387 */ /* 0x0005e40000100800 */
[----:B------:R-:W-:Y:S02]  /*2050*/  IMAD.IADD R2, R86, 0x1, -R2 ;  /* 0x0000000156027824 */ /* 0x000fe400078e0a02 */
[----:B------:R1:W-:Y:S03]  /*2060*/  STL [R1+0x30], R7 ;  /* 0x0000300701007387 */ /* 0x0003e60000100800 */
[----:B------:R-:W-:Y:S01]  /*2070*/  SHF.R.S32.HI R6, RZ, 0x1f, R2 ;  /* 0x0000001fff067819 */ /* 0x000fe20000011402 */
[----:B------:R-:W-:Y:S03]  /*2080*/  STL.64 [R1+0x80], R150 ;  /* 0x0000809601007387 */ /* 0x000fe60000100a00 */
[----:B------:R-:W-:Y:S01]  /*2090*/  LEA.HI R6, R6, R2, RZ, 0x3 ;  /* 0x0000000206067211 */ /* 0x000fe200078f18ff */
[----:B------:R-:W-:Y:S01]  /*20a0*/  @!PT LDS RZ, [RZ] ;  /* 0x00000000fffff984 */ /* 0x000fe20000000800 */
[----:B------:R-:W-:Y:S01]  /*20b0*/  @!PT LDS RZ, [RZ] ;  /* 0x00000000fffff984 */ /* 0x000fe20000000800 */
[----:B------:R-:W-:Y:S01]  /*20c0*/  @!PT LDS RZ, [RZ] ;  /* 0x00000000fffff984 */ /* 0x000fe20000000800 */
[----:B------:R3:W-:Y:S01]  /*20d0*/  LDGSTS.E.BYPASS.LTC128B.128 [R41+0x8080], [R48.64], !P5 ;  /* 0x0808000030297fae */ /* 0x0007e2000e901d4a */
[----:B------:R-:W-:-:S03]  /*20e0*/  ISETP.GE.OR P5, PT, R16, c[0x0][0x1fc], !P0 ;  /* 0x00007f0010007a0c */ /* 0x000fc600047a6670 */
[----:B------:R3:W-:Y:S01]  /*20f0*/  LDGSTS.E.BYPASS.LTC128B.128 [R41+0x9080], [R48.64+0x80], !P3 ;  /* 0x0908008030297fae */ /* 0x0007e2000d901d4a */
[----:B------:R-:W-:Y:S02]  /*2100*/  P2R R11, PR, RZ, 0x20 ;  /* 0x00000020ff0b7803 */ /* 0x000fe40000000000 */
[C---:B------:R-:W-:Y:S01]  /*2110*/  ISETP.GE.AND P5, PT, R32.reuse, c[0x0][0x1fc], PT ;  /* 0x00007f0020007a0c */ /* 0x040fe20003fa6270 */
[----:B------:R3:W-:Y:S01]  /*2120*/  LDGSTS.E.BYPASS.LTC128B.128 [R41+0xa080], [R48.64+0x100], !P2 ;  /* 0x0a08010030297fae */ /* 0x0007e2000d101d4a */
[----:B------:R-:W-:Y:S01]  /*2130*/  ISETP.GE.OR P2, PT, R32, c[0x0][0x1fc], !P0 ;  /* 0x00007f0020007a0c */ /* 0x000fe20004746670 */
[----:B--2---:R-:W-:Y:S02]  /*2140*/  IMAD.SHL.U32 R8, R30, 0x20, RZ ;  /* 0x000000201e087824 */ /* 0x004fe400078e00ff */
[----:B------:R3:W-:Y:S01]  /*2150*/  LDGSTS.E.BYPASS.LTC128B.128 [R41+0xb080], [R48.64+0x180], !P1 ;  /* 0x0b08018030297fae */ /* 0x0007e2000c901d4a */
[----:B------:R-:W-:Y:S02]  /*2160*/  ISETP.GE.AND P1, PT, R32, c[0x0][0x16c], PT ;  /* 0x00005b0020007a0c */ /* 0x000fe40003f26270 */
[C---:B-1----:R-:W-:Y:S01]  /*2170*/  LOP3.LUT R7, R6.reuse, 0xfffffff8, RZ, 0xc0, !PT ;  /* 0xfffffff806077812 */ /* 0x042fe200078ec0ff */
[----:B------:R-:W-:Y:S01]  /*2180*/  IMAD.SHL.U32 R6, R6, 0x40, RZ ;  /* 0x0000004006067824 */ /* 0x000fe200078e00ff */
[----:B------:R-:W-:-:S02]  /*2190*/  P2R R9, PR, RZ, 0x4 ;  /* 0x00000004ff097803 */ /* 0x000fc40000000000 */
[----:B------:R-:W-:Y:S01]  /*21a0*/  SEL R13, RZ, 0xffffffff, P1 ;  /* 0xffffffffff0d7807 */ /* 0x000fe20000800000 */
[----:B------:R-:W-:Y:S01]  /*21b0*/  IMAD.IADD R2, R2, 0x1, -R7 ;  /* 0x0000000102027824 */ /* 0x000fe200078e0a07 */
[----:B------:R-:W-:Y:S02]  /*21c0*/  LOP3.LUT R7, R5, 0xfffffffc, RZ, 0xc0, !PT ;  /* 0xfffffffc05077812 */ /* 0x000fe400078ec0ff */
[----:B------:R-:W-:Y:S02]  /*21d0*/  SEL R12, RZ, 0xffffffff, P5 ;  /* 0xffffffffff0c7807 */ /* 0x000fe40002800000 */
[----:B------:R-:W-:Y:S01]  /*21e0*/  ISETP.GE.AND P2, PT, R33, c[0x0][0x16c], PT ;  /* 0x00005b0021007a0c */ /* 0x000fe20003f46270 */
[----:B------:R-:W-:Y:S01]  /*21f0*/  IMAD.IADD R7, R0, 0x1, -R7 ;  /* 0x0000000100077824 */ /* 0x000fe200078e0a07 */
[----:B------:R-:W-:Y:S01]  /*2200*/  ISETP.NE.AND P5, PT, R9, RZ, PT ;  /* 0x000000ff0900720c */ /* 0x000fe20003fa5270 */
[----:B------:R-:W-:Y:S01]  /*2210*/  IMAD.SHL.U32 R9, R13, 0x2, RZ ;  /* 0x000000020d097824 */ /* 0x000fe200078e00ff */
[----:B------:R-:W-:Y:S01]  /*2220*/  LEA.HI R5, R5, R4, RZ, 0x1e ;  /* 0x0000000405057211 */ /* 0x000fe200078ff0ff */
[----:B------:R-:W-:Y:S01]  /*2230*/  IMAD.SHL.U32 R4, R12, 0x2, RZ ;  /* 0x000000020c047824 */ /* 0x000fe200078e00ff */
[----:B------:R-:W-:-:S02]  /*2240*/  ISETP.GE.AND P1, PT, R28, c[0x0][0x16c], PT ;  /* 0x00005b001c007a0c */ /* 0x000fc40003f26270 */
[----:B------:R-:W-:Y:S01]  /*2250*/  LOP3.LUT R20, R20, 0x20, R8, 0xf8, !PT ;  /* 0x0000002014147812 */ /* 0x000fe200078ef808 */
[----:B------:R-:W-:Y:S01]  /*2260*/  IMAD R8, R23, -0x8, R37 ;  /* 0xfffffff817087824 */ /* 0x000fe200078e0225 */
[----:B------:R-:W-:Y:S01]  /*2270*/  SEL R16, RZ, 0x4, P2 ;  /* 0x00000004ff107807 */ /* 0x000fe20001000000 */
[----:B------:R1:W-:Y:S01]  /*2280*/  STL [R1+0x64], R5 ;  /* 0x0000640501007387 */ /* 0x0003e20000100800 */
[----:B------:R-:W-:Y:S01]  /*2290*/  ISETP.GE.AND P2, PT, R33, c[0x0][0x1fc], PT ;  /* 0x00007f0021007a0c */ /* 0x000fe20003f46270 */
[----:B------:R-:W-:Y:S01]  /*22a0*/  CS2R R36, SRZ ;  /* 0x0000000000247805 */ /* 0x000fe2000001ff00 */
[----:B------:R-:W-:Y:S01]  /*22b0*/  LOP3.LUT R0, R10, 0x8, R38, 0xf8, !PT ;  /* 0x000000080a007812 */ /* 0x000fe200078ef826 */
[----:B------:R-:W-:Y:S01]  /*22c0*/  IMAD R10, R7, -0x2, R8 ;  /* 0xfffffffe070a7824 */ /* 0x000fe200078e0208 */
[----:B------:R-:W-:Y:S01]  /*22d0*/  SEL R15, RZ, 0x8, P1 ;  /* 0x00000008ff0f7807 */ /* 0x000fe20000800000 */
[----:B---3--:R-:W-:Y:S01]  /*22e0*/  CS2R R48, SRZ ;  /* 0x0000000000307805 */ /* 0x008fe2000001ff00 */
[----:B------:R-:W-:Y:S01]  /*22f0*/  LOP3.LUT R8, R0, R14, RZ, 0x3c, !PT ;  /* 0x0000000e00087212 */ /* 0x000fe200078e3cff */
[----:B------:R-:W-:Y:S01]  /*2300*/  CS2R R38, SRZ ;  /* 0x0000000000267805 */ /* 0x000fe2000001ff00 */
[----:B------:R-:W-:Y:S01]  /*2310*/  SEL R7, RZ, 0x4, P2 ;  /* 0x00000004ff077807 */ /* 0x000fe20001000000 */
[----:B------:R-:W-:Y:S01]  /*2320*/  CS2R R32, SRZ ;  /* 0x0000000000207805 */ /* 0x000fe2000001ff00 */
[----:B------:R-:W-:Y:S01]  /*2330*/  ISETP.NE.AND P2, PT, R11, RZ, PT ;  /* 0x000000ff0b00720c */ /* 0x000fe20003f45270 */
[----:B------:R-:W-:Y:S01]  /*2340*/  CS2R R22, SRZ ;  /* 0x0000000000167805 */ /* 0x000fe2000001ff00 */
[----:B------:R-:W-:-:S02]  /*2350*/  ISETP.GE.AND P1, PT, R28, c[0x0][0x1fc], PT ;  /* 0x00007f001c007a0c */ /* 0x000fc40003f26270 */
[----:B------:R-:W-:Y:S02]  /*2360*/  LOP3.LUT R4, R4, 0x2, R17, 0xe2, !PT ;  /* 0x0000000204047812 */ /* 0x000fe400078ee211 */
[----:B------:R-:W-:Y:S02]  /*2370*/  ISETP.GE.OR P3, PT, R28, c[0x0][0x1fc], !P0 ;  /* 0x00007f001c007a0c */ /* 0x000fe40004766670 */
[----:B------:R-:W-:Y:S01]  /*2380*/  LOP3.LUT P0, RZ, R2, 0x2, RZ, 0xc0, !PT ;  /* 0x0000000202ff7812 */ /* 0x000fe2000780c0ff */
[----:B------:R-:W-:Y:S01]  /*2390*/  CS2R R28, SRZ ;  /* 0x00000000001c7805 */ /* 0x000fe2000001ff00 */
[----:B------:R-:W-:Y:S02]  /*23a0*/  LOP3.LUT R6, R6, 0xfffffe00, RZ, 0xc0, !PT ;  /* 0xfffffe0006067812 */ /* 0x000fe400078ec0ff */
[----:B-1----:R-:W-:Y:S01]  /*23b0*/  LOP3.LUT R5, R9, 0x2, R18, 0xe2, !PT ;  /* 0x0000000209057812 */ /* 0x002fe200078ee212 */
[----:B------:R-:W-:-:S03]  /*23c0*/  @!P6 IMAD.SHL.U32 R9, R86, 0x10, RZ ;  /* 0x000000105609e824 */ /* 0x000fc600078e00ff */
[----:B------:R-:W-:Y:S02]  /*23d0*/  LOP3.LUT R0, R15, R5, R16, 0xfe, !PT ;  /* 0x000000050f007212 */ /* 0x000fe400078efe10 */
[----:B------:R-:W-:Y:S01]  /*23e0*/  SEL R5, RZ, 0x8, P1 ;  /* 0x00000008ff057807 */ /* 0x000fe20000800000 */
[----:B------:R1:W-:Y:S01]  /*23f0*/  @!P6 LDGSTS.E.BYPASS.LTC128B.128 [R9+0x14080], [R46.64] ;  /* 0x140800002e09efae */ /* 0x0003e2000b901d4a */
[----:B------:R-:W-:-:S03]  /*2400*/  LOP3.LUT P1, RZ, R2, 0x4, RZ, 0xc0, !PT ;  /* 0x0000000402ff7812 */ /* 0x000fc6000782c0ff */
[----:B------:R2:W-:Y:S04]  /*2410*/  STL [R1+0x5c], R0 ;  /* 0x00005c0001007387 */ /* 0x0005e80000100800 */
[----:B------:R-:W0:Y:S04]  /*2420*/  LDGDEPBAR ;  /* 0x00000000000079af */ /* 0x000e280000000000 */
[----:B------:R3:W-:Y:S01]  /*2430*/  LDGSTS.E.BYPASS.LTC128B.128 [R41+0x10080], [R44.64], !P2 ;  /* 0x100800002c297fae */ /* 0x0007e2000d101d4a */
[----:B------:R-:W-:-:S03]  /*2440*/  ISETP.GE.AND P2, PT, R86, 0x8, PT ;  /* 0x000000085600780c */ /* 0x000fc60003f46270 */
[----:B------:R3:W-:Y:S01]  /*2450*/  LDGSTS.E.BYPASS.LTC128B.128 [R41+0x11080], [R44.64+0x80], !P5 ;  /* 0x110800802c297fae */ /* 0x0007e2000e901d4a */
[----:B------:R-:W-:-:S03]  /*2460*/  ISETP.GT.AND P5, PT, R10, RZ, PT ;  /* 0x000000ff0a00720c */ /* 0x000fc60003fa4270 */
[----:B------:R3:W-:Y:S01]  /*2470*/  LDGSTS.E.BYPASS.LTC128B.128 [R41+0x12080], [R44.64+0x100], !P4 ;  /* 0x120801002c297fae */ /* 0x0007e2000e101d4a */
[----:B------:R-:W-:-:S03]  /*2480*/  ISETP.GT.AND P4, PT, R10, 0x1, PT ;  /* 0x000000010a00780c */ /* 0x000fc60003f84270 */
[----:B------:R3:W-:Y:S01]  /*2490*/  LDGSTS.E.BYPASS.LTC128B.128 [R41+0x13080], [R44.64+0x180], !P3 ;  /* 0x130801802c297fae */ /* 0x0007e2000d901d4a */
[----:B------:R-:W-:Y:S01]  /*24a0*/  ISETP.GT.AND P3, PT, R10, 0x20, PT ;  /* 0x000000200a00780c */ /* 0x000fe20003f64270 */
[----:B-1----:R-:W-:Y:S01]  /*24b0*/  CS2R R46, SRZ ;  /* 0x00000000002e7805 */ /* 0x002fe2000001ff00 */
[----:B--2---:R-:W-:Y:S01]  /*24c0*/  IMAD.SHL.U32 R0, R2, 0x40, RZ ;  /* 0x0000004002007824 */ /* 0x004fe200078e00ff */
[----:B------:R-:W-:Y:S01]  /*24d0*/  LOP3.LUT R2, R5, R4, R7, 0xfe, !PT ;  /* 0x0000000405027212 */ /* 0x000fe200078efe07 */
[----:B------:R-:W-:Y:S02]  /*24e0*/  IMAD.SHL.U32 R5, R30, 0x8, RZ ;  /* 0x000000081e057824 */ /* 0x000fe400078e00ff */
[----:B------:R-:W-:Y:S01]  /*24f0*/  IMAD.SHL.U32 R4, R34, 0x8, RZ ;  /* 0x0000000822047824 */ /* 0x000fe200078e00ff */
[----:B------:R-:W-:Y:S01]  /*2500*/  LOP3.LUT R0, R0, 0x1c0, RZ, 0xc0, !PT ;  /* 0x000001c000007812 */ /* 0x000fe200078ec0ff */
[----:B------:R1:W-:Y:S01]  /*2510*/  STL [R1+0x58], R2 ;  /* 0x0000580201007387 */ /* 0x0003e20000100800 */
[----:B------:R-:W-:-:S02]  /*2520*/  CS2R R34, SRZ ;  /* 0x0000000000227805 */ /* 0x000fc4000001ff00 */
[C---:B------:R-:W-:Y:S02]  /*2530*/  LOP3.LUT R7, R0.reuse, 0x8, R5, 0xf8, !PT ;  /* 0x0000000800077812 */ /* 0x040fe400078ef805 */
[----:B------:R-:W-:Y:S01]  /*2540*/  LOP3.LUT R5, R0, 0x38, R4, 0xf8, !PT ;  /* 0x0000003800057812 */ /* 0x000fe200078ef804 */
[----:B---3--:R-:W-:Y:S01]  /*2550*/  CS2R R44, SRZ ;  /* 0x00000000002c7805 */ /* 0x008fe2000001ff00 */
[----:B------:R-:W-:Y:S01]  /*2560*/  CS2R R40, SRZ ;  /* 0x0000000000287805 */ /* 0x000fe2000001ff00 */
[----:B-1----:R-:W-:-:S04]  /*2570*/  SHF.R.U32.HI R2, RZ, 0x3, R0 ;  /* 0x00000003ff027819 */ /* 0x002fc80000011600 */
[----:B------:R-:W-:Y:S01]  /*2580*/  LOP3.LUT R9, R2, R20, R0, 0x1e, !PT ;  /* 0x0000001402097212 */ /* 0x000fe200078e1e00 */
[C---:B------:R-:W-:Y:S01]  /*2590*/  IMAD R0, R30.reuse, 0x200, R8 ;  /* 0x000002001e007824 */ /* 0x040fe200078e0208 */
[-C--:B------:R-:W-:Y:S01]  /*25a0*/  LOP3.LUT R5, R5, R2.reuse, RZ, 0x3c, !PT ;  /* 0x0000000205057212 */ /* 0x080fe200078e3cff */
[----:B------:R-:W-:Y:S01]  /*25b0*/  IMAD R8, R30, 0x1000, R6 ;  /* 0x000010001e087824 */ /* 0x000fe200078e0206 */
[----:B------:R-:W-:Y:S01]  /*25c0*/  LOP3.LUT R4, R7, R2, RZ, 0x3c, !PT ;  /* 0x0000000207047212 */ /* 0x000fe200078e3cff */
[----:B------:R-:W-:Y:S01]  /*25d0*/  IMAD R3, R0, 0x2, R3 ;  /* 0x0000000200037824 */ /* 0x000fe200078e0203 */
[-C--:B------:R-:W-:Y:S01]  /*25e0*/  LOP3.LUT R7, R9, R6.reuse, RZ, 0xfc, !PT ;  /* 0x0000000609077212 */ /* 0x080fe200078efcff */
[----:B------:R-:W-:Y:S01]  /*25f0*/  IMAD.IADD R9, R151, 0x1, R19 ;  /* 0x0000000197097824 */ /* 0x000fe200078e0213 */
[-C--:B------:R-:W-:Y:S01]  /*2600*/  IADD3 R2, R4, R6.reuse, R26 ;  /* 0x0000000604027210 */ /* 0x080fe20007ffe01a */
[----:B------:R-:W-:Y:S01]  /*2610*/  IMAD.IADD R8, R8, 0x1, R5 ;  /* 0x0000000108087824 */ /* 0x000fe200078e0205 */
[----:B------:R-:W-:Y:S01]  /*2620*/  LOP3.LUT R6, R4, R6, RZ, 0xfc, !PT ;  /* 0x0000000604067212 */ /* 0x000fe200078efcff */
[----:B------:R-:W-:Y:S01]  /*2630*/  IMAD.MOV.U32 R5, RZ, RZ, 0x10 ;  /* 0x00000010ff057424 */ /* 0x000fe200078e00ff */
[----:B------:R1:W-:Y:S01]  /*2640*/  STL [R1+0x6c], R9 ;  /* 0x00006c0901007387 */ /* 0x0003e20000100800 */
[----:B------:R-:W-:Y:S01]  /*2650*/  @!P2 IMAD.SHL.U32 R4, R86, 0x10, RZ ;  /* 0x000000105604a824 */ /* 0x000fe200078e00ff */
[----:B------:R-:W-:Y:S01]  /*2660*/  CS2R R30, SRZ ;  /* 0x00000000001e7805 */ /* 0x000fe2000001ff00 */
[----:B------:R-:W-:Y:S01]  /*2670*/  IMAD.SHL.U32 R0, R0, 0x2, RZ ;  /* 0x0000000200007824 */ /* 0x000fe200078e00ff */
[----:B------:R-:W-:Y:S01]  /*2680*/  SEL R5, R5, 0xfffffff0, !P0 ;  /* 0xfffffff005057807 */ /* 0x000fe20004000000 */
[----:B------:R-:W-:Y:S01]  /*2690*/  IMAD.SHL.U32 R2, R2, 0x2, RZ ;  /* 0x0000000202027824 */ /* 0x000fe200078e00ff */
[----:B------:R2:W-:Y:S01]  /*26a0*/  @!P2 LDGSTS.E.BYPASS.LTC128B.128 [R4+0x14100], [R42.64] ;  /* 0x141000002a04afae */ /* 0x0005e2000b901d4a */
[----:B------:R-:W-:Y:S01]  /*26b0*/  CS2R R86, SRZ ;  /* 0x0000000000567805 */ /* 0x000fe2000001ff00 */
[----:B------:R-:W-:Y:S01]  /*26c0*/  CS2R R26, SRZ ;  /* 0x00000000001a7805 */ /* 0x000fe2000001ff00 */
[----:B------:R-:W-:Y:S01]  /*26d0*/  CS2R R20, SRZ ;  /* 0x0000000000147805 */ /* 0x000fe2000001ff00 */
[----:B------:R3:W-:Y:S01]  /*26e0*/  STL [R1+0x38], R3 ;  /* 0x0000380301007387 */ /* 0x0007e20000100800 */
[----:B------:R-:W-:-:S03]  /*26f0*/  ISETP.GT.AND P2, PT, R10, 0x21, PT ;  /* 0x000000210a00780c */ /* 0x000fc60003f44270 */
[----:B------:R4:W-:Y:S04]  /*2700*/  STL [R1+0x3c], R0 ;  /* 0x00003c0001007387 */ /* 0x0009e80000100800 */
[----:B------:R-:W0:Y:S01]  /*2710*/  LDGDEPBAR ;  /* 0x00000000000079af */ /* 0x000e220000000000 */
[----:B-1----:R-:W-:Y:S02]  /*2720*/  LEA R9, R6, 0x15180, 0x1 ;  /* 0x0001518006097811 */ /* 0x002fe400078e08ff */
[----:B------:R-:W-:-:S03]  /*2730*/  LEA R6, R8, 0x80, 0x1 ;  /* 0x0000008008067811 */ /* 0x000fc600078e08ff */
[----:B------:R-:W-:Y:S01]  /*2740*/  STL [R1+0x40], R9 ;  /* 0x0000400901007387 */ /* 0x000fe20000100800 */
[----:B--2---:R-:W-:-:S03]  /*2750*/  SEL R4, R148, 0xffffffe0, !P1 ;  /* 0xffffffe094047807 */ /* 0x004fc60004800000 */
[----:B------:R1:W-:Y:S01]  /*2760*/  STL [R1+0x24], R6 ;  /* 0x0000240601007387 */ /* 0x0003e20000100800 */
[--C-:B---3--:R-:W-:Y:S01]  /*2770*/  IMAD R3, R5, 0x2, R2.reuse ;  /* 0x0000000205037824 */ /* 0x108fe200078e0202 */
[----:B------:R-:W-:Y:S01]  /*2780*/  CS2R R42, SRZ ;  /* 0x00000000002a7805 */ /* 0x000fe2000001ff00 */
[----:B----4-:R-:W-:Y:S02]  /*2790*/  IMAD.SHL.U32 R0, R7, 0x2, RZ ;  /* 0x0000000207007824 */ /* 0x010fe400078e00ff */
[C---:B------:R-:W-:Y:S02]  /*27a0*/  IMAD R7, R4.reuse, 0x2, R2 ;  /* 0x0000000204077824 */ /* 0x040fe400078e0202 */
[----:B------:R-:W-:-:S03]  /*27b0*/  IMAD R252, R4, 0x2, R3 ;  /* 0x0000000204fc7824 */ /* 0x000fc600078e0203 */
[----:B------:R2:W-:Y:S01]  /*27c0*/  STL [R1+0x20], R7 ;  /* 0x0000200701007387 */ /* 0x0005e20000100800 */
[--C-:B-1----:R-:W-:Y:S02]  /*27d0*/  IMAD R6, R5, 0x2, R9.reuse ;  /* 0x0000000205067824 */ /* 0x102fe400078e0209 */
[C---:B------:R-:W-:Y:S02]  /*27e0*/  IMAD R5, R4.reuse, 0x2, R9 ;  /* 0x0000000204057824 */ /* 0x040fe400078e0209 */
[----:B------:R-:W-:Y:S01]  /*27f0*/  IMAD R4, R4, 0x2, R6 ;  /* 0x0000000204047824 */ /* 0x000fe200078e0206 */
[----:B------:R2:W-:Y:S04]  /*2800*/  STL [R1+0x44], R6 ;  /* 0x0000440601007387 */ /* 0x0005e80000100800 */
[----:B------:R2:W-:Y:S04]  /*2810*/  STL [R1+0x4c], R5 ;  /* 0x00004c0501007387 */ /* 0x0005e80000100800 */
[----:B------:R2:W-:Y:S02]  /*2820*/  STL [R1+0x48], R4 ;  /* 0x0000480401007387 */ /* 0x0005e40000100800 */
.L_x_55:
[----:B-1----:R-:W3:Y:S01]  /*2830*/  LDL R159, [R1+0x28] ;  /* 0x00002800019f7983 */ /* 0x002ee20000100800 */
[----:B------:R-:W-:Y:S04]  /*2840*/  DEPBAR.LE SB0, 0x0 ;  /* 0x000080000000791a */ /* 0x000fe80000000000 */
[----:B------:R-:W4:Y:S01]  /*2850*/  LDL R158, [R1+0x2c] ;  /* 0x00002c00019e7983 */ /* 0x000f220000100800 */
[----:B------:R-:W-:Y:S03]  /*2860*/  UIADD3 UR8, UR6, 0x1, URZ ;  /* 0x0000000106087890 */ /* 0x000fe6000fffe03f */
[----:B-----5:R-:W5:Y:S01]  /*2870*/  LDL R157, [R1+0x34] ;  /* 0x00003400019d7983 */ /* 0x020f620000100800 */
[----:B------:R-:W-:Y:S03]  /*2880*/  UISETP.GE.AND UP0, UPT, UR8, UR7, UPT ;  /* 0x000000070800728c */ /* 0x000fe6000bf06270 */
[----:B--2---:R-:W2:Y:S04]  /*2890*/  LDL R163, [R1+0x20] ;  /* 0x0000200001a37983 */ /* 0x004ea80000100800 */
[----:B------:R-:W-:Y:S01]  /*28a0*/  BAR.SYNC.DEFER_BLOCKING 0x0 ;  /* 0x0000000000007b1d */ /* 0x000fe20000010000 */
[----:B------:R-:W-:Y:S05]  /*28b0*/  PLOP3.LUT P1, PT, PT, PT, UP0, 0x80, 0x0 ;  /* 0x000000000000781c */ /* 0x000fea0003f2f008 */
[----:B------:R-:W-:Y:S04]  /*28c0*/  LDSM.16.M88.4 R8, [R2+0x8080] ;  /* 0x008080000208783b */ /* 0x000fe80000000200 */
[----:B------:R-:W2:Y:S04]  /*28d0*/  LDL R156, [R1+0x30] ;  /* 0x00003000019c7983 */ /* 0x000ea80000100800 */
[----:B------:R-:W-:Y:S04]  /*28e0*/  LDSM.16.M88.4 R16, [R3+0x8080] ;  /* 0x008080000310783b */ /* 0x000fe80000000200 */
[----:B------:R-:W2:Y:S04]  /*28f0*/  LDL R162, [R1+0x64] ;  /* 0x0000640001a27983 */ /* 0x000ea80000100800 */
[----:B------:R-:W2:Y:S04]  /*2900*/  LDL R241, [R1+0x3c] ;  /* 0x00003c0001f17983 */ /* 0x000ea80000100800 */
[----:B------:R-:W2:Y:S04]  /*2910*/  LDL R240, [R1+0x38] ;  /* 0x0000380001f07983 */ /* 0x000ea80000100800 */
[----:B---3--:R-:W1:Y:S04]  /*2920*/  LDSM.16.M88.4 R12, [R159+0x80] ;  /* 0x000080009f0c783b */ /* 0x008e680000000200 */
[----:B----4-:R-:W3:Y:S04]  /*2930*/  LDSM.16.M88.4 R148, [R158+0x80] ;  /* 0x000080009e94783b */ /* 0x010ee80000000200 */
[----:B-----5:R-:W-:Y:S01]  /*2940*/  LDSM.16.M88.4 R152, [R157+0x80] ;  /* 0x000080009d98783b */ /* 0x020fe20000000200 */
[C---:B-1----:R-:W-:Y:S08]  /*2950*/  HMMA.16816.F32.BF16 R4, R8.reuse, R12, RZ ;  /* 0x0000000c0804723c */ /* 0x042ff000000418ff */
[----:B------:R-:W-:Y:S01]  /*2960*/  HMMA.16816.F32.BF16 R8, R8, R14, RZ ;  /* 0x0000000e0808723c */ /* 0x000fe200000418ff */
[----:B--2---:R-:W1:Y:S04]  /*2970*/  LDSM.16.M88.4 R12, [R163+0x8080] ;  /* 0x00808000a30c783b */ /* 0x004e680000000200 */
        /* <DEDUP_REMOVED lines=227> */
[----:B--234-:R2:W-:Y:S01]  /*37b0*/  STL [R1+0xa8], R0 ;  /* 0x0000a80001007387 */ /* 0x01c5e20000100800 */
[----:B------:R-:W-:Y:S02]  /*37c0*/  ULDC.64 UR4, c[0x0][0x208] ;  /* 0x0000820000047ab9 */ /* 0x000fe40000000a00 */
[----:B------:R-:W-:Y:S01]  /*37d0*/  UIMAD.WIDE.U32 UR14, UR8, UR4, URZ ;  /* 0x00000004080e72a5 */ /* 0x000fe2000f8e003f */
[----:B------:R3:W-:Y:S01]  /*37e0*/  STL.64 [R1+0xa0], R2 ;  /* 0x0000a00201007387 */ /* 0x0007e20000100a00 */
[----:B------:R-:W-:Y:S03]  /*37f0*/  USHF.R.S32.HI UR12, URZ, 0x1f, UR8 ;  /* 0x0000001f3f0c7899 */ /* 0x000fe60008011408 */
[----:B------:R-:W4:Y:S01]  /*3800*/  LDL R251, [R1+0x58] ;  /* 0x0000580001fb7983 */ /* 0x000f220000100800 */
[----:B------:R-:W-:Y:S01]  /*3810*/  IMAD.U32 R244, RZ, RZ, UR14 ;  /* 0x0000000efff47e24 */ /* 0x000fe2000f8e00ff */
[----:B------:R-:W-:Y:S01]  /*3820*/  UIMAD UR12, UR12, UR4, URZ ;  /* 0x000000040c0c72a4 */ /* 0x000fe2000f8e023f */
[----:B------:R-:W-:Y:S01]  /*3830*/  IMAD.U32 R246, RZ, RZ, UR14 ;  /* 0x0000000efff67e24 */ /* 0x000fe2000f8e00ff */
[----:B------:R-:W4:Y:S01]  /*3840*/  LDL R250, [R1+0x50] ;  /* 0x0000500001fa7983 */ /* 0x000f220000100800 */
[----:B------:R-:W-:Y:S02]  /*3850*/  UIMAD UR4, UR8, -0x20, UR9 ;  /* 0xffffffe0080478a4 */ /* 0x000fe4000f8e0209 */
[----:B------:R-:W-:Y:S01]  /*3860*/  UIMAD UR12, UR8, UR5, UR12 ;  /* 0x00000005080c72a4 */ /* 0x000fe2000f8e020c */
[----:B------:R-:W4:Y:S03]  /*3870*/  LDL.64 R248, [R1+0x88] ;  /* 0x0000880001f87983 */ /* 0x000f260000100a00 */
[----:B------:R-:W-:Y:S01]  /*3880*/  UIADD3 UR12, UR15, UR12, URZ ;  /* 0x0000000c0f0c7290 */ /* 0x000fe2000fffe03f */
[----:B-12---:R-:W1:Y:S05]  /*3890*/  S2R R0, SR_TID.X ;  /* 0x0000000000007919 */ /* 0x006e6a0000002100 */
[----:B------:R-:W-:Y:S01]  /*38a0*/  IMAD.U32 R245, RZ, RZ, UR12 ;  /* 0x0000000cfff57e24 */ /* 0x000fe2000f8e00ff */
[----:B---3--:R-:W2:Y:S02]  /*38b0*/  LDL.64 R2, [R1+0x70] ;  /* 0x0000700001027983 */ /* 0x008ea40000100a00 */
[----:B--2---:R-:W-:Y:S02]  /*38c0*/  LEA R244, P0, R244, R2, 0x6 ;  /* 0x00000002f4f47211 */ /* 0x004fe400078030ff */
[----:B-1----:R-:W-:Y:S02]  /*38d0*/  SHF.R.S32.HI R247, RZ, 0x1f, R0 ;  /* 0x0000001ffff77819 */ /* 0x002fe40000011400 */
[----:B------:R-:W-:Y:S02]  /*38e0*/  LEA.HI.X R245, R246, R3, R245, 0x6, P0 ;  /* 0x00000003f6f57211 */ /* 0x000fe400000f34f5 */
[----:B------:R-:W-:Y:S02]  /*38f0*/  LEA.HI R247, R247, R0, RZ, 0x3 ;  /* 0x00000000f7f77211 */ /* 0x000fe400078f18ff */
[----:B------:R1:W5:Y:S01]  /*3900*/  LDL.LU R0, [R1+0xa8] ;  /* 0x0000a80001007983 */ /* 0x0003620000300800 */
[----:B----4-:R-:W-:Y:S02]  /*3910*/  LOP3.LUT P0, RZ, R251, 0x1, RZ, 0xc0, !PT ;  /* 0x00000001fbff7812 */ /* 0x010fe4000780c0ff */
[----:B------:R-:W-:Y:S01]  /*3920*/  SHF.R.S32.HI R247, RZ, 0x3, R247 ;  /* 0x00000003fff77819 */ /* 0x000fe200000114f7 */
[----:B------:R1:W5:Y:S03]  /*3930*/  LDL.LU.64 R2, [R1+0xa0] ;  /* 0x0000a00001027983 */ /* 0x0003660000300a00 */
[----:B------:R-:W-:-:S13]  /*3940*/  ISETP.GE.OR P0, PT, R247, UR4, !P0 ;  /* 0x00000004f7007c0c */ /* 0x000fda000c706670 */
[----:B------:R-:W-:Y:S01]  /*3950*/  @!PT LDS RZ, [RZ] ;  /* 0x00000000fffff984 */ /* 0x000fe20000000800 */
[----:B------:R-:W-:Y:S01]  /*3960*/  @!PT LDS RZ, [RZ] ;  /* 0x00000000fffff984 */ /* 0x000fe20000000800 */
[----:B------:R-:W-:Y:S01]  /*3970*/  @!PT LDS RZ, [RZ] ;  /* 0x00000000fffff984 */ /* 0x000fe20000000800 */
[----:B------:R2:W-:Y:S01]  /*3980*/  LDGSTS.E.BYPASS.LTC128B.128 [R250+0x10080], [R244.64], !P0 ;  /* 0x10080000f4fa7fae */ /* 0x0005e2000c101d4a */
        /* <DEDUP_REMOVED lines=8> */
[----:B------:R-:W3:Y:S11]  /*3a10*/  S2R R247, SR_TID.X ;  /* 0x0000000000f77919 */ /* 0x000ef60000002100 */
[----:B------:R2:W-:Y:S01]  /*3a20*/  LDGSTS.E.BYPASS.LTC128B.128 [R250+0x13080], [R244.64+0x180], !P0 ;  /* 0x13080180f4fa7fae */ /* 0x0005e2000c101d4a */
[----:B---3--:R-:W-:Y:S02]  /*3a30*/  @!P6 IMAD.SHL.U32 R246, R247, 0x10, RZ ;  /* 0x00000010f7f6e824 */ /* 0x008fe400078e00ff */
[----:B--2---:R-:W-:Y:S05]  /*3a40*/  IMAD.U32 R244, RZ, RZ, UR6 ;  /* 0x00000006fff47e24 */ /* 0x004fea000f8e00ff */
[----:B------:R-:W-:Y:S05]  /*3a50*/  @!P6 LEA R244, R244, 0x20, 0x5 ;  /* 0x00000020f4f4e811 */ /* 0x000fea00078e28ff */
[----:B------:R-:W-:Y:S05]  /*3a60*/  @!P6 IMAD.WIDE R244, R244, 0x4, R248 ;  /* 0x00000004f4f4e825 */ /* 0x000fea00078e02f8 */
[----:B------:R1:W-:Y:S02]  /*3a70*/  @!P6 LDGSTS.E.BYPASS.LTC128B.128 [R246+0x14100], [R244.64] ;  /* 0x14100000f4f6efae */ /* 0x0003e4000b901d4a */
.L_x_53:
        /* <DEDUP_REMOVED lines=50> */
[----:B-1--4-:R-:W2:Y:S01]  /*3da0*/  LDL.64 R12, [R1+0x78] ;  /* 0x00007800010c7983 */ /* 0x012ea20000100a00 */
[----:B------:R-:W-:Y:S02]  /*3db0*/  ULDC.64 UR4, c[0x0][0x178] ;  /* 0x00005e0000047ab9 */ /* 0x000fe40000000a00 */
[----:B------:R-:W-:Y:S01]  /*3dc0*/  UIMAD.WIDE.U32 UR14, UR8, UR4, URZ ;  /* 0x00000004080e72a5 */ /* 0x000fe2000f8e003f */
[----:B------:R-:W4:Y:S01]  /*3dd0*/  LDL R7, [R1+0x5c] ;  /* 0x00005c0001077983 */ /* 0x000f220000100800 */
[----:B------:R-:W-:Y:S03]  /*3de0*/  USHF.R.S32.HI UR12, URZ, 0x1f, UR8 ;  /* 0x0000001f3f0c7899 */ /* 0x000fe60008011408 */
[----:B---3--:R-:W3:Y:S01]  /*3df0*/  LDL R10, [R1+0x50] ;  /* 0x00005000010a7983 */ /* 0x008ee20000100800 */
[----:B------:R-:W-:Y:S01]  /*3e00*/  IMAD.U32 R4, RZ, RZ, UR14 ;  /* 0x0000000eff047e24 */ /* 0x000fe2000f8e00ff */
[----:B------:R-:W-:Y:S01]  /*3e10*/  UIMAD UR12, UR12, UR4, URZ ;  /* 0x000000040c0c72a4 */ /* 0x000fe2000f8e023f */
[----:B------:R-:W-:Y:S01]  /*3e20*/  IMAD.U32 R6, RZ, RZ, UR14 ;  /* 0x0000000eff067e24 */ /* 0x000fe2000f8e00ff */
[----:B------:R-:W3:Y:S01]  /*3e30*/  LDL.64 R8, [R1+0x90] ;  /* 0x0000900001087983 */ /* 0x000ee20000100a00 */
[----:B------:R-:W-:Y:S02]  /*3e40*/  USHF.L.U32 UR4, UR8, 0x5, URZ ;  /* 0x0000000508047899 */ /* 0x000fe4000800063f */
[----:B------:R-:W-:Y:S01]  /*3e50*/  UIMAD UR12, UR8, UR5, UR12 ;  /* 0x00000005080c72a4 */ /* 0x000fe2000f8e020c */
[----:B------:R-:W1:Y:S01]  /*3e60*/  S2R R149, SR_TID.X ;  /* 0x0000000000957919 */ /* 0x000e620000002100 */
[----:B------:R-:W-:Y:S02]  /*3e70*/  UIADD3 UR5, -UR4, UR9, URZ ;  /* 0x0000000904057290 */ /* 0x000fe4000fffe13f */
[----:B------:R-:W-:Y:S06]  /*3e80*/  UIADD3 UR12, UR15, UR12, URZ ;  /* 0x0000000c0f0c7290 */ /* 0x000fec000fffe03f */
[----:B------:R-:W-:Y:S01]  /*3e90*/  IMAD.U32 R5, RZ, RZ, UR12 ;  /* 0x0000000cff057e24 */ /* 0x000fe2000f8e00ff */
[----:B-1----:R-:W-:Y:S04]  /*3ea0*/  SHF.R.S32.HI R11, RZ, 0x1f, R149 ;  /* 0x0000001fff0b7819 */ /* 0x002fe80000011495 */
[----:B------:R-:W-:Y:S04]  /*3eb0*/  LEA.HI R11, R11, R149, RZ, 0x3 ;  /* 0x000000950b0b7211 */ /* 0x000fe800078f18ff */
[----:B------:R-:W-:Y:S02]  /*3ec0*/  SHF.R.S32.HI R11, RZ, 0x3, R11 ;  /* 0x00000003ff0b7819 */ /* 0x000fe4000001140b */
[----:B--2---:R-:W-:Y:S02]  /*3ed0*/  LEA R4, P0, R4, R12, 0x6 ;  /* 0x0000000c04047211 */ /* 0x004fe400078030ff */
[----:B----4-:R-:W-:Y:S02]  /*3ee0*/  LOP3.LUT P1, RZ, R7, 0x1, RZ, 0xc0, !PT ;  /* 0x0000000107ff7812 */ /* 0x010fe4000782c0ff */
[----:B------:R-:W-:Y:S02]  /*3ef0*/  LEA.HI.X R5, R6, R13, R5, 0x6, P0 ;  /* 0x0000000d06057211 */ /* 0x000fe400000f3405 */
[----:B------:R-:W-:Y:S02]  /*3f00*/  ISETP.GE.OR P1, PT, R11, UR5, !P1 ;  /* 0x000000050b007c0c */ /* 0x000fe4000cf26670 */
[----:B------:R-:W-:Y:S04]  /*3f10*/  LOP3.LUT P0, RZ, R7, 0x2, RZ, 0xc0, !PT ;  /* 0x0000000207ff7812 */ /* 0x000fe8000780c0ff */
[----:B------:R-:W-:Y:S07]  /*3f20*/  ISETP.GE.OR P0, PT, R11, UR5, !P0 ;  /* 0x000000050b007c0c */ /* 0x000fee000c706670 */
[----:B------:R-:W-:Y:S01]  /*3f30*/  @!PT LDS RZ, [RZ] ;  /* 0x00000000fffff984 */ /* 0x000fe20000000800 */
[----:B------:R-:W-:Y:S01]  /*3f40*/  @!PT LDS RZ, [RZ] ;  /* 0x00000000fffff984 */ /* 0x000fe20000000800 */
[----:B------:R-:W-:Y:S01]  /*3f50*/  @!PT LDS RZ, [RZ] ;  /* 0x00000000fffff984 */ /* 0x000fe20000000800 */
[----:B---3--:R1:W-:Y:S01]  /*3f60*/  LDGSTS.E.BYPASS.LTC128B.128 [R10+0x8080], [R4.64], !P1 ;  /* 0x08080000040a7fae */ /* 0x0083e2000c901d4a */
[----:B------:R-:W-:Y:S04]  /*3f70*/  LOP3.LUT P1, RZ, R7, 0x4, RZ, 0xc0, !PT ;  /* 0x0000000407ff7812 */ /* 0x000fe8000782c0ff */
[----:B------:R-:W-:Y:S01]  /*3f80*/  ISETP.GE.OR P1, PT, R11, UR5, !P1 ;  /* 0x000000050b007c0c */ /* 0x000fe2000cf26670 */
[----:B------:R1:W-:Y:S01]  /*3f90*/  LDGSTS.E.BYPASS.LTC128B.128 [R10+0x9080], [R4.64+0x80], !P0 ;  /* 0x09080080040a7fae */ /* 0x0003e2000c101d4a */
[----:B------:R-:W-:Y:S04]  /*3fa0*/  LOP3.LUT P0, RZ, R7, 0x8, RZ, 0xc0, !PT ;  /* 0x0000000807ff7812 */ /* 0x000fe8000780c0ff */
[----:B------:R-:W-:Y:S02]  /*3fb0*/  ISETP.GE.OR P0, PT, R11, UR5, !P0 ;  /* 0x000000050b007c0c */ /* 0x000fe4000c706670 */
[----:B------:R-:W2:Y:S05]  /*3fc0*/  S2R R11, SR_TID.X ;  /* 0x00000000000b7919 */ /* 0x000eaa0000002100 */
[----:B------:R1:W-:Y:S06]  /*3fd0*/  LDGSTS.E.BYPASS.LTC128B.128 [R10+0xa080], [R4.64+0x100], !P1 ;  /* 0x0a080100040a7fae */ /* 0x0003ec000c901d4a */
[----:B------:R1:W-:Y:S01]  /*3fe0*/  LDGSTS.E.BYPASS.LTC128B.128 [R10+0xb080], [R4.64+0x180], !P0 ;  /* 0x0b080180040a7fae */ /* 0x0003e2000c101d4a */
[----:B--2---:R-:W-:Y:S02]  /*3ff0*/  @!P6 IMAD.SHL.U32 R6, R11, 0x10, RZ ;  /* 0x000000100b06e824 */ /* 0x004fe400078e00ff */
[----:B-1----:R-:W-:Y:S04]  /*4000*/  IMAD.U32 R4, RZ, RZ, UR4 ;  /* 0x00000004ff047e24 */ /* 0x002fe8000f8e00ff */
[----:B------:R-:W-:Y:S05]  /*4010*/  @!P6 IMAD.WIDE R4, R4, 0x4, R8 ;  /* 0x000000040404e825 */ /* 0x000fea00078e0208 */
[----:B------:R1:W-:Y:S02]  /*4020*/  @!P6 LDGSTS.E.BYPASS.LTC128B.128 [R6+0x14080], [R4.64] ;  /* 0x140800000406efae */ /* 0x0003e4000b901d4a */
.L_x_54:
        /* <DEDUP_REMOVED lines=21> */
[----:B-----5:R1:W-:Y:S03]  /*4180*/  STL [R1+0x9c], R0 ;  /* 0x00009c0001007387 */ /* 0x0203e60000100800 */
        /* <DEDUP_REMOVED lines=80> */
[----:B-1----:R-:W-:Y:S01]  /*4690*/  FMUL.FTZ R149, R84, c[0x0][0x298] ;  /* 0x0000a60054957a20 */ /* 0x002fe20000410000 */
[----:B------:R-:W-:Y:S01]  /*46a0*/  PLOP3.LUT P0, PT, PT, PT, PT, 0x8, 0x0 ;  /* 0x000000000000781c */ /* 0x000fe20003f0e170 */
[----:B------:R-:W-:-:S02]  /*46b0*/  FMUL.FTZ R6, R85, c[0x0][0x298] ;  /* 0x0000a60055067a20 */ /* 0x000fc40000410000 */
[----:B------:R-:W-:Y:S02]  /*46c0*/  FMUL.FTZ R148, R86, c[0x0][0x298] ;  /* 0x0000a60056947a20 */ /* 0x000fe40000410000 */
[----:B------:R-:W-:Y:S02]  /*46d0*/  FMUL.FTZ R4, R87, c[0x0][0x298] ;  /* 0x0000a60057047a20 */ /* 0x000fe40000410000 */
[----:B------:R-:W-:Y:S02]  /*46e0*/  FMUL.FTZ R5, R88, c[0x0][0x298] ;  /* 0x0000a60058057a20 */ /* 0x000fe40000410000 */
[----:B------:R-:W-:Y:S02]  /*46f0*/  FMUL.FTZ R2, R89, c[0x0][0x298] ;  /* 0x0000a60059027a20 */ /* 0x000fe40000410000 */
[----:B------:R-:W-:Y:S02]  /*4700*/  FMUL.FTZ R3, R90, c[0x0][0x298] ;  /* 0x0000a6005a037a20 */ /* 0x000fe40000410000 */
[----:B-----5:R-:W-:-:S02]  /*4710*/  FMUL.FTZ R0, R91, c[0x0][0x298] ;  /* 0x0000a6005b007a20 */ /* 0x020fc40000410000 */
        /* <DEDUP_REMOVED lines=56> */
.L_x_52:
[----:B------:R-:W-:Y:S05]  /*4aa0*/  @P0 BRA `(.L_x_56) ;  /* 0x00001e6000000947 */ /* 0x000fea0003800000 */
[----:B------:R-:W2:Y:S01]  /*4ab0*/  LDL R111, [R1+0x98] ;  /* 0x00009800016f7983 */ /* 0x000ea20000100800 */
[----:B------:R-:W-:Y:S02]  /*4ac0*/  F2FP.BF16.PACK_AB R87, R33, R32 ;  /* 0x000000202157723e */ /* 0x000fe400000010ff */
[----:B------:R-:W-:Y:S01]  /*4ad0*/  F2FP.BF16.PACK_AB R33, R2, R5 ;  /* 0x000000050221723e */ /* 0x000fe200000010ff */
[----:B------:R-:W1:Y:S01]  /*4ae0*/  S2R R119, SR_TID.X ;  /* 0x0000000000777919 */ /* 0x000e620000002100 */
[----:B------:R-:W-:Y:S02]  /*4af0*/  F2FP.BF16.PACK_AB R32, R0, R3 ;  /* 0x000000030020723e */ /* 0x000fe400000010ff */
[----:B------:R-:W-:Y:S02]  /*4b00*/  F2FP.BF16.PACK_AB R86, R35, R34 ;  /* 0x000000222356723e */ /* 0x000fe400000010ff */
[----:B------:R-:W-:-:S02]  /*4b10*/  F2FP.BF16.PACK_AB R35, R6, R149 ;  /* 0x000000950623723e */ /* 0x000fc400000010ff */
[----:B------:R-:W-:Y:S02]  /*4b20*/  F2FP.BF16.PACK_AB R36, R37, R36 ;  /* 0x000000242524723e */ /* 0x000fe400000010ff */
[----:B------:R-:W-:Y:S02]  /*4b30*/  F2FP.BF16.PACK_AB R90, R23, R22 ;  /* 0x00000016175a723e */ /* 0x000fe400000010ff */
[----:B------:R-:W-:Y:S02]  /*4b40*/  F2FP.BF16.PACK_AB R34, R4, R148 ;  /* 0x000000940422723e */ /* 0x000fe400000010ff */
[----:B------:R-:W-:Y:S02]  /*4b50*/  F2FP.BF16.PACK_AB R91, R21, R20 ;  /* 0x00000014155b723e */ /* 0x000fe400000010ff */
[----:B------:R-:W-:Y:S02]  /*4b60*/  F2FP.BF16.PACK_AB R89, R25, R24 ;  /* 0x000000181959723e */ /* 0x000fe400000010ff */
[----:B------:R-:W-:-:S02]  /*4b70*/  F2FP.BF16.PACK_AB R88, R27, R26 ;  /* 0x0000001a1b58723e */ /* 0x000fc400000010ff */
[----:B------:R-:W-:Y:S02]  /*4b80*/  F2FP.BF16.PACK_AB R85, R29, R28 ;  /* 0x0000001c1d55723e */ /* 0x000fe400000010ff */
[----:B------:R-:W-:Y:S02]  /*4b90*/  F2FP.BF16.PACK_AB R84, R31, R30 ;  /* 0x0000001e1f54723e */ /* 0x000fe400000010ff */
[----:B------:R-:W-:Y:S02]  /*4ba0*/  F2FP.BF16.PACK_AB R38, R39, R38 ;  /* 0x000000262726723e */ /* 0x000fe400000010ff */
[----:B-1----:R-:W-:Y:S02]  /*4bb0*/  SHF.R.S32.HI R5, RZ, 0x1f, R119 ;  /* 0x0000001fff057819 */ /* 0x002fe40000011477 */
[----:B------:R-:W-:Y:S02]  /*4bc0*/  F2FP.BF16.PACK_AB R48, R49, R48 ;  /* 0x000000303130723e */ /* 0x000fe400000010ff */
[----:B------:R-:W-:-:S02]  /*4bd0*/  LEA.HI R3, R5, R119, RZ, 0x2 ;  /* 0x0000007705037211 */ /* 0x000fc400078f10ff */
[CC--:B------:R-:W-:Y:S02]  /*4be0*/  LEA.HI R37, R5.reuse, R119.reuse, RZ, 0x5 ;  /* 0x0000007705257211 */ /* 0x0c0fe400078f28ff */
[--C-:B------:R-:W-:Y:S02]  /*4bf0*/  SHF.R.S32.HI R6, RZ, 0x2, R3.reuse ;  /* 0x00000002ff067819 */ /* 0x100fe40000011403 */
[----:B------:R-:W-:Y:S02]  /*4c00*/  SHF.R.S32.HI R0, RZ, 0x1f, R3 ;  /* 0x0000001fff007819 */ /* 0x000fe40000011403 */
[----:B------:R-:W-:Y:S02]  /*4c10*/  SHF.R.S32.HI R23, RZ, 0x5, R37 ;  /* 0x00000005ff177819 */ /* 0x000fe40000011425 */
[----:B------:R-:W-:Y:S02]  /*4c20*/  LEA.HI R0, R0, R6, RZ, 0x3 ;  /* 0x0000000600007211 */ /* 0x000fe400078f18ff */
[----:B------:R-:W-:-:S02]  /*4c30*/  LEA.HI R5, R5, R119, RZ, 0x6 ;  /* 0x0000007705057211 */ /* 0x000fc400078f30ff */
[----:B------:R-:W-:Y:S02]  /*4c40*/  LOP3.LUT R0, R0, 0xfffffff8, RZ, 0xc0, !PT ;  /* 0xfffffff800007812 */ /* 0x000fe400078ec0ff */
[----:B------:R-:W-:Y:S02]  /*4c50*/  LOP3.LUT R3, R3, 0x3ffffffc, RZ, 0xc0, !PT ;  /* 0x3ffffffc03037812 */ /* 0x000fe400078ec0ff */
[----:B------:R-:W-:Y:S01]  /*4c60*/  SHF.R.U32.HI R5, RZ, 0x3, R5 ;  /* 0x00000003ff057819 */ /* 0x000fe20000011605 */
[----:B------:R-:W-:Y:S01]  /*4c70*/  IMAD.IADD R6, R6, 0x1, -R0 ;  /* 0x0000000106067824 */ /* 0x000fe200078e0a00 */
[----:B------:R-:W-:Y:S02]  /*4c80*/  LEA.HI R0, R37, R23, RZ, 0x1 ;  /* 0x0000001725007211 */ /* 0x000fe400078f08ff */
[----:B------:R-:W-:Y:S01]  /*4c90*/  F2FP.BF16.PACK_AB R50, R51, R50 ;  /* 0x000000323332723e */ /* 0x000fe200000010ff */
[----:B------:R-:W-:Y:S01]  /*4ca0*/  IMAD.SHL.U32 R2, R6, 0x40, RZ ;  /* 0x0000004006027824 */ /* 0x000fe200078e00ff */
[----:B------:R-:W-:-:S02]  /*4cb0*/  LOP3.LUT R4, R0, 0x1ffffe, RZ, 0xc0, !PT ;  /* 0x001ffffe00047812 */ /* 0x000fc400078ec0ff */
[----:B------:R-:W-:Y:S02]  /*4cc0*/  LOP3.LUT P0, RZ, R6, 0x4, RZ, 0xc0, !PT ;  /* 0x0000000406ff7812 */ /* 0x000fe4000780c0ff */
[----:B------:R-:W-:Y:S01]  /*4cd0*/  LOP3.LUT R0, R2, 0x1c0, RZ, 0xc0, !PT ;  /* 0x000001c002007812 */ /* 0x000fe200078ec0ff */
[----:B------:R-:W-:Y:S01]  /*4ce0*/  IMAD.IADD R2, R119, 0x1, -R3 ;  /* 0x0000000177027824 */ /* 0x000fe200078e0a03 */
[----:B------:R-:W-:Y:S01]  /*4cf0*/  F2FP.BF16.PACK_AB R40, R41, R40 ;  /* 0x000000282928723e */ /* 0x000fe200000010ff */
[----:B------:R-:W-:Y:S01]  /*4d00*/  IMAD.IADD R3, R23, 0x1, -R4 ;  /* 0x0000000117037824 */ /* 0x000fe200078e0a04 */
[----:B------:R-:W-:Y:S02]  /*4d10*/  LOP3.LUT R4, R0, 0x18, R5, 0xf8, !PT ;  /* 0x0000001800047812 */ /* 0x000fe400078ef805 */
[----:B------:R-:W-:Y:S01]  /*4d20*/  SHF.R.U32.HI R0, RZ, 0x3, R0 ;  /* 0x00000003ff007819 */ /* 0x000fe20000011600 */
[----:B------:R-:W-:Y:S01]  /*4d30*/  IMAD R2, R3, 0x200, R2 ;  /* 0x0000020003027824 */ /* 0x000fe200078e0202 */
[----:B------:R-:W-:-:S02]  /*4d40*/  F2FP.BF16.PACK_AB R42, R43, R42 ;  /* 0x0000002a2b2a723e */ /* 0x000fc400000010ff */
[----:B------:R-:W-:Y:S02]  /*4d50*/  LOP3.LUT R0, R4, R0, RZ, 0x3c, !PT ;  /* 0x0000000004007212 */ /* 0x000fe400078e3cff */
[----:B------:R-:W-:Y:S02]  /*4d60*/  F2FP.BF16.PACK_AB R44, R45, R44 ;  /* 0x0000002c2d2c723e */ /* 0x000fe400000010ff */
[----:B------:R-:W-:Y:S01]  /*4d70*/  F2FP.BF16.PACK_AB R46, R47, R46 ;  /* 0x0000002e2f2e723e */ /* 0x000fe200000010ff */
[----:B------:R-:W-:Y:S01]  /*4d80*/  IMAD.U32 R0, R2, 0x2, R0 ;  /* 0x0000000202007824 */ /* 0x000fe200078e0000 */
[----:B------:R-:W-:Y:S02]  /*4d90*/  F2FP.BF16.PACK_AB R52, R53, R52 ;  /* 0x000000343534723e */ /* 0x000fe400000010ff */
[----:B------:R-:W-:Y:S01]  /*4da0*/  F2FP.BF16.PACK_AB R54, R55, R54 ;  /* 0x000000363736723e */ /* 0x000fe200000010ff */
[----:B------:R-:W-:Y:S01]  /*4db0*/  IMAD.SHL.U32 R0, R0, 0x2, RZ ;  /* 0x0000000200007824 */ /* 0x000fe200078e00ff */
[----:B------:R-:W-:Y:S01]  /*4dc0*/  BAR.SYNC.DEFER_BLOCKING 0x1, 0x100 ;  /* 0x0044000000007b1d */ /* 0x000fe20000010000 */
[----:B------:R-:W-:-:S02]  /*4dd0*/  F2FP.BF16.PACK_AB R64, R65, R64 ;  /* 0x000000404140723e */ /* 0x000fc400000010ff */
[----:B------:R-:W-:Y:S02]  /*4de0*/  F2FP.BF16.PACK_AB R66, R67, R66 ;  /* 0x000000424342723e */ /* 0x000fe400000010ff */
[C---:B------:R-:W-:Y:S02]  /*4df0*/  IADD3 R2, R0.reuse, 0x40, RZ ;  /* 0x0000004000027810 */ /* 0x040fe40007ffe0ff */
[----:B------:R-:W-:Y:S02]  /*4e00*/  @P0 IADD3 R2, R0, -0x40, RZ ;  /* 0xffffffc000020810 */ /* 0x000fe40007ffe0ff */
[----:B------:R-:W-:Y:S02]  /*4e10*/  F2FP.BF16.PACK_AB R56, R57, R56 ;  /* 0x000000383938723e */ /* 0x000fe400000010ff */
[----:B------:R-:W-:Y:S02]  /*4e20*/  F2FP.BF16.PACK_AB R58, R59, R58 ;  /* 0x0000003a3b3a723e */ /* 0x000fe400000010ff */
[----:B------:R-:W-:-:S02]  /*4e30*/  F2FP.BF16.PACK_AB R60, R61, R60 ;  /* 0x0000003c3d3c723e */ /* 0x000fc400000010ff */
[----:B------:R-:W-:Y:S02]  /*4e40*/  F2FP.BF16.PACK_AB R62, R63, R62 ;  /* 0x0000003e3f3e723e */ /* 0x000fe400000010ff */
[----:B------:R-:W-:Y:S02]  /*4e50*/  F2FP.BF16.PACK_AB R68, R69, R68 ;  /* 0x000000444544723e */ /* 0x000fe400000010ff */
[----:B------:R-:W-:Y:S02]  /*4e60*/  F2FP.BF16.PACK_AB R70, R71, R70 ;  /* 0x000000464746723e */ /* 0x000fe400000010ff */
[----:B------:R-:W-:Y:S02]  /*4e70*/  F2FP.BF16.PACK_AB R80, R81, R80 ;  /* 0x000000505150723e */ /* 0x000fe400000010ff */
[----:B------:R-:W-:Y:S01]  /*4e80*/  F2FP.BF16.PACK_AB R82, R83, R82 ;  /* 0x000000525352723e */ /* 0x000fe200000010ff */
[----:B------:R-:W-:Y:S01]  /*4e90*/  STS [R0+0x8080], R91 ;  /* 0x0080805b00007388 */ /* 0x000fe20000000800 */
[----:B------:R-:W-:-:S02]  /*4ea0*/  F2FP.BF16.PACK_AB R72, R73, R72 ;  /* 0x000000484948723e */ /* 0x000fc400000010ff */
[----:B------:R-:W-:Y:S01]  /*4eb0*/  F2FP.BF16.PACK_AB R74, R75, R74 ;  /* 0x0000004a4b4a723e */ /* 0x000fe200000010ff */
[----:B------:R-:W-:Y:S01]  /*4ec0*/  STS [R0+0x8480], R90 ;  /* 0x0084805a00007388 */ /* 0x000fe20000000800 */
[----:B------:R-:W-:Y:S02]  /*4ed0*/  F2FP.BF16.PACK_AB R76, R77, R76 ;  /* 0x0000004c4d4c723e */ /* 0x000fe400000010ff */
[----:B------:R-:W-:Y:S01]  /*4ee0*/  F2FP.BF16.PACK_AB R78, R79, R78 ;  /* 0x0000004e4f4e723e */ /* 0x000fe200000010ff */
[----:B------:R-:W-:Y:S01]  /*4ef0*/  STS [R2+0x8080], R87 ;  /* 0x0080805702007388 */ /* 0x000fe20000000800 */
        /* <DEDUP_REMOVED lines=18> */
[----:B-----5:R-:W-:Y:S02]  /*5020*/  F2FP.BF16.PACK_AB R18, R117, R116 ;  /* 0x000000747512723e */ /* 0x020fe400000010ff */
        /* <DEDUP_REMOVED lines=23> */
[----:B------:R-:W-:-:S03]  /*51a0*/  ISETP.NE.U32.AND P0, PT, RZ, c[0x0][0x358], PT ;  /* 0x0000d600ff007a0c */ /* 0x000fc60003f05070 */
[----:B------:R-:W-:Y:S01]  /*51b0*/  STS [R0+0xc480], R54 ;  /* 0x00c4803600007388 */ /* 0x000fe20000000800 */
[----:B------:R-:W-:Y:S02]  /*51c0*/  ISETP.NE.AND.EX P1, PT, RZ, c[0x0][0x35c], PT, P0 ;  /* 0x0000d700ff007a0c */ /* 0x000fe40003f25300 */
[----:B------:R-:W-:Y:S01]  /*51d0*/  ISETP.NE.U32.AND P0, PT, RZ, c[0x0][0x360], PT ;  /* 0x0000d800ff007a0c */ /* 0x000fe20003f05070 */
[----:B------:R-:W-:Y:S03]  /*51e0*/  STS [R2+0xc080], R64 ;  /* 0x00c0804002007388 */ /* 0x000fe60000000800 */
[----:B------:R-:W-:Y:S01]  /*51f0*/  ISETP.NE.AND.EX P0, PT, RZ, c[0x0][0x364], PT, P0 ;  /* 0x0000d900ff007a0c */ /* 0x000fe20003f05300 */
        /* <DEDUP_REMOVED lines=42> */
[----:B------:R-:W-:Y:S04]  /*54a0*/  STS [R0+0x7480], R12 ;  /* 0x0074800c00007388 */ /* 0x000fe80000000800 */
[----:B------:R-:W-:Y:S04]  /*54b0*/  STS [R2+0x7080], R11 ;  /* 0x0070800b02007388 */ /* 0x000fe80000000800 */
[----:B------:R3:W-:Y:S01]  /*54c0*/  STS [R2+0x7480], R10 ;  /* 0x0074800a02007388 */ /* 0x0007e20000000800 */
[----:B-1----:R-:W-:-:S02]  /*54d0*/  IMAD.MOV.U32 R6, RZ, RZ, 0x4 ;  /* 0x00000004ff067424 */ /* 0x002fc400078e00ff */
[----:B------:R-:W-:Y:S02]  /*54e0*/  IMAD.MOV.U32 R8, RZ, RZ, c[0x0][0x2f0] ;  /* 0x0000bc00ff087624 */ /* 0x000fe400078e00ff */
[CC--:B--2---:R-:W-:Y:S01]  /*54f0*/  IMAD.WIDE R4, R111.reuse, R6.reuse, c[0x0][0x358] ;  /* 0x0000d6006f047625 */ /* 0x0c4fe200078e0206 */
[----:B------:R-:W-:Y:S03]  /*5500*/  BAR.SYNC.DEFER_BLOCKING 0x1, 0x100 ;  /* 0x0044000000007b1d */ /* 0x000fe60000010000 */
[----:B---3--:R-:W-:-:S03]  /*5510*/  @P0 IMAD.WIDE R2, R111, R6, c[0x0][0x360] ;  /* 0x0000d8006f020625 */ /* 0x008fc600078e0206 */
[----:B------:R-:W2:Y:S04]  /*5520*/  @P1 LDG.E R0, [R4.64] ;  /* 0x0000000a04001981 */ /* 0x000ea8000c1e1900 */
[----:B------:R1:W5:Y:S01]  /*5530*/  @P0 LDG.E R8, [R2.64] ;  /* 0x0000000a02080981 */ /* 0x000362000c1e1900 */
[----:B------:R-:W-:Y:S02]  /*5540*/  CS2R R6, SRZ ;  /* 0x0000000000067805 */ /* 0x000fe4000001ff00 */
[--C-:B--2---:R-:W-:Y:S01]  /*5550*/  @P1 SHF.R.S32.HI R7, RZ, 0x1f, R0.reuse ;  /* 0x0000001fff071819 */ /* 0x104fe20000011400 */
[----:B------:R-:W-:Y:S01]  /*5560*/  @P1 IMAD.MOV.U32 R6, RZ, RZ, R0 ;  /* 0x000000ffff061224 */ /* 0x000fe200078e0000 */
[----:B------:R-:W-:Y:S05]  /*5570*/  @P0 BRA `(.L_x_57) ;  /* 0x0000004000000947 */ /* 0x000fea0003800000 */
[----:B-1----:R-:W-:Y:S05]  /*5580*/  @!P1 BRA `(.L_x_57) ;  /* 0x0000003000009947 */ /* 0x002fea0003800000 */
[----:B------:R-:W2:Y:S04]  /*5590*/  LDG.E R2, [R4.64] ;  /* 0x0000000a04027981 */ /* 0x000ea8000c1e1900 */
[----:B------:R-:W2:Y:S02]  /*55a0*/  LDG.E R0, [R4.64+0x4] ;  /* 0x0000040a04007981 */ /* 0x000ea4000c1e1900 */
[----:B--2--5:R-:W-:-:S02]  /*55b0*/  IADD3 R8, -R2, R0, RZ ;  /* 0x0000000002087210 */ /* 0x024fc40007ffe1ff */
.L_x_57:
[----:B-1----:R-:W-:Y:S01]  /*55c0*/  LOP3.LUT R0, R37, 0xffffffe0, RZ, 0xc0, !PT ;  /* 0xffffffe025007812 */ /* 0x002fe200078ec0ff */
[C---:B------:R-:W-:Y:S01]  /*55d0*/  IMAD.SHL.U32 R2, R23.reuse, 0x40, RZ ;  /* 0x0000004017027824 */ /* 0x040fe200078e00ff */
[----:B------:R-:W1:Y:S01]  /*55e0*/  S2R R9, SR_CTAID.X ;  /* 0x0000000000097919 */ /* 0x000e620000002500 */
[----:B------:R-:W-:Y:S01]  /*55f0*/  IADD3 R6, P0, R23, R6, RZ ;  /* 0x0000000617067210 */ /* 0x000fe20007f1e0ff */
[----:B------:R-:W-:Y:S01]  /*5600*/  BSSY B0, `(.L_x_58) ;  /* 0x000003a000007945 */ /* 0x000fe20003800000 */
[----:B------:R-:W-:Y:S01]  /*5610*/  IMAD.IADD R0, R119, 0x1, -R0 ;  /* 0x0000000177007824 */ /* 0x000fe200078e0a00 */
[----:B------:R-:W-:Y:S01]  /*5620*/  LOP3.LUT R2, R2, 0x1c0, RZ, 0xc0, !PT ;  /* 0x000001c002027812 */ /* 0x000fe200078ec0ff */
[----:B------:R-:W2:Y:S01]  /*5630*/  S2R R22, SR_CTAID.Y ;  /* 0x0000000000167919 */ /* 0x000ea20000002600 */
[----:B------:R-:W-:Y:S01]  /*5640*/  LEA.HI.X.SX32 R7, R23, R7, 0x1, P0 ;  /* 0x0000000717077211 */ /* 0x000fe200000f0eff */
[----:B------:R-:W-:Y:S01]  /*5650*/  IMAD.SHL.U32 R12, R0, 0x8, RZ ;  /* 0x00000008000c7824 */ /* 0x000fe200078e00ff */
[----:B------:R-:W-:-:S02]  /*5660*/  SHF.R.S32.HI R4, RZ, 0x1f, R0 ;  /* 0x0000001fff047819 */ /* 0x000fc40000011400 */
[----:B------:R-:W-:Y:S02]  /*5670*/  SHF.R.U32.HI R3, RZ, 0x3, R2 ;  /* 0x00000003ff037819 */ /* 0x000fe40000011602 */
[----:B------:R-:W-:Y:S02]  /*5680*/  LEA.HI R0, R4, R0, RZ, 0x3 ;  /* 0x0000000004007211 */ /* 0x000fe400078f18ff */
[--C-:B------:R-:W-:Y:S02]  /*5690*/  LOP3.LUT R2, R2, 0x38, R12.reuse, 0xf8, !PT ;  /* 0x0000003802027812 */ /* 0x100fe400078ef80c */
[----:B------:R-:W-:Y:S01]  /*56a0*/  SHF.R.S32.HI R13, RZ, 0x1f, R12 ;  /* 0x0000001fff0d7819 */ /* 0x000fe2000001140c */
[----:B------:R-:W-:Y:S01]  /*56b0*/  IMAD.SHL.U32 R0, R0, 0x200, RZ ;  /* 0x0000020000007824 */ /* 0x000fe200078e00ff */
[----:B------:R-:W-:Y:S02]  /*56c0*/  LOP3.LUT R2, R2, R3, RZ, 0x3c, !PT ;  /* 0x0000000302027212 */ /* 0x000fe400078e3cff */
[----:B------:R-:W-:-:S02]  /*56d0*/  SHF.R.S32.HI R4, RZ, 0x1f, R111 ;  /* 0x0000001fff047819 */ /* 0x000fc4000001146f */
[----:B------:R-:W-:Y:S01]  /*56e0*/  LOP3.LUT R0, R2, 0x7ffff000, R0, 0xf8, !PT ;  /* 0x7ffff00002007812 */ /* 0x000fe200078ef800 */
[C---:B-1---5:R-:W-:Y:S01]  /*56f0*/  IMAD R8, R9.reuse, -0x40, R8 ;  /* 0xffffffc009087824 */ /* 0x062fe200078e0208 */
[----:B------:R-:W-:Y:S01]  /*5700*/  SEL R20, R4, RZ, !P1 ;  /* 0x000000ff04147207 */ /* 0x000fe20004800000 */
[----:B------:R-:W-:Y:S01]  /*5710*/  IMAD.WIDE R6, R9, 0x40, R6 ;  /* 0x0000004009067825 */ /* 0x000fe200078e0206 */
[----:B------:R-:W-:Y:S02]  /*5720*/  SEL R15, R111, RZ, !P1 ;  /* 0x000000ff6f0f7207 */ /* 0x000fe40004800000 */
[----:B------:R-:W-:Y:S01]  /*5730*/  IMNMX R14, R8, 0x40, PT ;  /* 0x00000040080e7817 */ /* 0x000fe20003800200 */
[----:B------:R-:W-:Y:S01]  /*5740*/  IMAD.SHL.U32 R0, R0, 0x2, RZ ;  /* 0x0000000200007824 */ /* 0x000fe200078e00ff */
[----:B--2---:R-:W-:Y:S01]  /*5750*/  SHF.R.S32.HI R84, RZ, 0x1f, R22 ;  /* 0x0000001fff547819 */ /* 0x004fe20000011416 */
[----:B------:R-:W-:Y:S01]  /*5760*/  IMAD.WIDE.U32 R2, R22, c[0x0][0x338], R12 ;  /* 0x0000ce0016027a25 */ /* 0x000fe200078e000c */
[----:B------:R-:W-:-:S02]  /*5770*/  ISETP.GE.AND P2, PT, R23, R14, PT ;  /* 0x0000000e1700720c */ /* 0x000fc40003f46270 */
[----:B------:R1:W2:Y:S01]  /*5780*/  LDS.128 R24, [R0+0x8480] ;  /* 0x0084800000187984 */ /* 0x0002a20000000c00 */
[----:B------:R-:W-:Y:S01]  /*5790*/  IMAD R5, R84, c[0x0][0x338], RZ ;  /* 0x0000ce0054057a24 */ /* 0x000fe200078e02ff */
[----:B------:R-:W-:Y:S01]  /*57a0*/  ISETP.GE.OR P0, PT, R12, c[0x0][0x324], P2 ;  /* 0x0000c9000c007a0c */ /* 0x000fe20001706670 */
[----:B------:R-:W-:Y:S01]  /*57b0*/  IMAD R4, R20, c[0x0][0x340], RZ ;  /* 0x0000d00014047a24 */ /* 0x000fe200078e02ff */
[----:B------:R1:W3:Y:S01]  /*57c0*/  LDS.128 R28, [R0+0x8880] ;  /* 0x00888000001c7984 */ /* 0x0002e20000000c00 */
[----:B------:R-:W-:Y:S01]  /*57d0*/  IMAD R5, R22, c[0x0][0x33c], R5 ;  /* 0x0000cf0016057a24 */ /* 0x000fe200078e0205 */
[----:B------:R-:W-:Y:S01]  /*57e0*/  P2R R21, PR, RZ, 0x4 ;  /* 0x00000004ff157803 */ /* 0x000fe20000000000 */
[----:B------:R-:W-:Y:S01]  /*57f0*/  IMAD R4, R15, c[0x0][0x344], R4 ;  /* 0x0000d1000f047a24 */ /* 0x000fe200078e0204 */
[----:B------:R1:W4:Y:S01]  /*5800*/  LDS.128 R32, [R0+0x8c80] ;  /* 0x008c800000207984 */ /* 0x0003220000000c00 */
[----:B------:R-:W-:-:S03]  /*5810*/  IMAD.IADD R3, R3, 0x1, R5 ;  /* 0x0000000103037824 */ /* 0x000fc600078e0205 */
[----:B------:R1:W1:Y:S01]  /*5820*/  LDS.128 R36, [R0+0x9080] ;  /* 0x0090800000247984 */ /* 0x0002620000000c00 */
[----:B------:R-:W-:-:S03]  /*5830*/  IMAD.WIDE.U32 R10, R15, c[0x0][0x340], R2 ;  /* 0x0000d0000f0a7a25 */ /* 0x000fc600078e0002 */
[----:B------:R1:W1:Y:S01]  /*5840*/  LDS.128 R40, [R0+0x9480] ;  /* 0x0094800000287984 */ /* 0x0002620000000c00 */
[----:B------:R-:W-:-:S03]  /*5850*/  IMAD.IADD R9, R11, 0x1, R4 ;  /* 0x000000010b097824 */ /* 0x000fc600078e0204 */
[----:B------:R1:W1:Y:S04]  /*5860*/  LDS.128 R44, [R0+0x9880] ;  /* 0x00988000002c7984 */ /* 0x0002680000000c00 */
        /* <DEDUP_REMOVED lines=11> */
[----:B------:R-:W-:-:S05]  /*5920*/  MOV R8, R10 ;  /* 0x0000000a00087202 */ /* 0x000fca0000000f00 */
[----:B------:R-:W-:-:S05]  /*5930*/  IMAD.WIDE.U32 R2, R6, c[0x0][0x330], R8 ;  /* 0x0000cc0006027a25 */ /* 0x000fca00078e0008 */
[----:B------:R-:W-:Y:S01]  /*5940*/  LEA R4, P0, R2, c[0x0][0x318], 0x1 ;  /* 0x0000c60002047a11 */ /* 0x000fe200078008ff */
[----:B-12---:R-:W-:-:S04]  /*5950*/  IMAD R0, R7, c[0x0][0x330], RZ ;  /* 0x0000cc0007007a24 */ /* 0x006fc800078e02ff */
[----:B------:R-:W-:-:S05]  /*5960*/  IMAD R0, R6, c[0x0][0x334], R0 ;  /* 0x0000cd0006007a24 */ /* 0x000fca00078e0200 */
[----:B------:R-:W-:-:S04]  /*5970*/  IADD3 R0, R3, R0, RZ ;  /* 0x0000000003007210 */ /* 0x000fc80007ffe0ff */
[----:B------:R-:W-:-:S05]  /*5980*/  LEA.HI.X R5, R2, c[0x0][0x31c], R0, 0x1, P0 ;  /* 0x0000c70002057a11 */ /* 0x000fca00000f0c00 */
[----:B---3--:R1:W-:Y:S02]  /*5990*/  STG.E.128 [R4.64], R16 ;  /* 0x0000001004007986 */ /* 0x0083e4000c101d0a */
.L_x_59:
[----:B--234-:R-:W-:Y:S05]  /*59a0*/  BSYNC B0 ;  /* 0x0000000000007941 */ /* 0x01cfea0003800000 */
.L_x_58:
[----:B-1----:R-:W-:Y:S01]  /*59b0*/  IADD3 R0, R23, 0x8, RZ ;  /* 0x0000000817007810 */ /* 0x002fe20007ffe0ff */
[----:B------:R-:W-:Y:S03]  /*59c0*/  BSSY B0, `(.L_x_60) ;  /* 0x0000010000007945 */ /* 0x000fe60003800000 */
[----:B------:R-:W-:-:S04]  /*59d0*/  ISETP.GE.AND P0, PT, R0, R14, PT ;  /* 0x0000000e0000720c */ /* 0x000fc80003f06270 */
[----:B------:R-:W-:Y:S02]  /*59e0*/  P2R R16, PR, RZ, 0x1 ;  /* 0x00000001ff107803 */ /* 0x000fe40000000000 */
        /* <DEDUP_REMOVED lines=13> */
.L_x_61:
[----:B------:R-:W-:Y:S05]  /*5ac0*/  BSYNC B0 ;  /* 0x0000000000007941 */ /* 0x000fea0003800000 */
.L_x_60:
        /* <DEDUP_REMOVED lines=16> */
.L_x_63:
[----:B------:R-:W-:Y:S05]  /*5bd0*/  BSYNC B0 ;  /* 0x0000000000007941 */ /* 0x000fea0003800000 */
.L_x_62:
        /* <DEDUP_REMOVED lines=16> */
.L_x_65:
[----:B------:R-:W-:Y:S05]  /*5ce0*/  BSYNC B0 ;  /* 0x0000000000007941 */ /* 0x000fea0003800000 */
.L_x_64:
        /* <DEDUP_REMOVED lines=16> */
.L_x_67:
[----:B------:R-:W-:Y:S05]  /*5df0*/  BSYNC B0 ;  /* 0x0000000000007941 */ /* 0x000fea0003800000 */
.L_x_66:
        /* <DEDUP_REMOVED lines=16> */
.L_x_69:
[----:B------:R-:W-:Y:S05]  /*5f00*/  BSYNC B0 ;  /* 0x0000000000007941 */ /* 0x000fea0003800000 */
.L_x_68:
        /* <DEDUP_REMOVED lines=16> */
.L_x_71:
[----:B------:R-:W-:Y:S05]  /*6010*/  BSYNC B0 ;  /* 0x0000000000007941 */ /* 0x000fea0003800000 */
.L_x_70:
        /* <DEDUP_REMOVED lines=8> */
[----:B------:R-:W-:Y:S02]  /*60a0*/  IMAD R8, R2, c[0x0][0x330], RZ ;  /* 0x0000cc0002087a24 */ /* 0x000fe400078e02ff */
[----:B------:R-:W-:-:S04]  /*60b0*/  IMAD.MOV.U32 R2, RZ, RZ, R10 ;  /* 0x000000ffff027224 */ /* 0x000fc800078e000a */
[----:B-1----:R-:W-:-:S04]  /*60c0*/  IMAD.WIDE.U32 R4, R0, c[0x0][0x330], R2 ;  /* 0x0000cc0000047a25 */ /* 0x002fc800078e0002 */
[----:B------:R-:W-:Y:S01]  /*60d0*/  IMAD R0, R0, c[0x0][0x334], R8 ;  /* 0x0000cd0000007a24 */ /* 0x000fe200078e0208 */
[----:B------:R-:W-:-:S04]  /*60e0*/  LEA R2, P0, R4, c[0x0][0x318], 0x1 ;  /* 0x0000c60004027a11 */ /* 0x000fc800078008ff */
[----:B------:R-:W-:-:S04]  /*60f0*/  IADD3 R0, R5, R0, RZ ;  /* 0x0000000005007210 */ /* 0x000fc80007ffe0ff */
[----:B------:R-:W-:-:S05]  /*6100*/  LEA.HI.X R3, R4, c[0x0][0x31c], R0, 0x1, P0 ;  /* 0x0000c70004037a11 */ /* 0x000fca00000f0c00 */
[----:B------:R1:W-:Y:S02]  /*6110*/  STG.E.128 [R2.64], R48 ;  /* 0x0000003002007986 */ /* 0x0003e4000c101d0a */
.L_x_73:
[----:B------:R-:W-:Y:S05]  /*6120*/  BSYNC B0 ;  /* 0x0000000000007941 */ /* 0x000fea0003800000 */
.L_x_72:
[----:B------:R-:W-:Y:S01]  /*6130*/  ISETP.NE.AND P0, PT, R21, RZ, PT ;  /* 0x000000ff1500720c */ /* 0x000fe20003f05270 */
[----:B------:R-:W-:Y:S01]  /*6140*/  IMAD R0, R84, c[0x0][0x308], RZ ;  /* 0x0000c20054007a24 */ /* 0x000fe200078e02ff */
[----:B------:R-:W-:Y:S01]  /*6150*/  BSSY B0, `(.L_x_74) ;  /* 0x0000012000007945 */ /* 0x000fe20003800000 */
[----:B-1----:R-:W-:Y:S01]  /*6160*/  IMAD.WIDE.U32 R2, R22, c[0x0][0x308], R12 ;  /* 0x0000c20016027a25 */ /* 0x002fe200078e000c */
[----:B------:R-:W-:-:S03]  /*6170*/  ISETP.GE.OR P0, PT, R12, c[0x0][0x2f4], P0 ;  /* 0x0000bd000c007a0c */ /* 0x000fc60000706670 */
[----:B------:R-:W-:Y:S02]  /*6180*/  IMAD R0, R22, c[0x0][0x30c], R0 ;  /* 0x0000c30016007a24 */ /* 0x000fe400078e0200 */
[----:B------:R-:W-:-:S03]  /*6190*/  IMAD R4, R20, c[0x0][0x310], RZ ;  /* 0x0000c40014047a24 */ /* 0x000fc600078e02ff */
[----:B------:R-:W-:Y:S01]  /*61a0*/  IADD3 R3, R3, R0, RZ ;  /* 0x0000000003037210 */ /* 0x000fe20007ffe0ff */
[----:B------:R-:W-:-:S04]  /*61b0*/  IMAD R0, R15, c[0x0][0x314], R4 ;  /* 0x0000c5000f007a24 */ /* 0x000fc800078e0204 */
[----:B------:R-:W-:-:S05]  /*61c0*/  IMAD.WIDE.U32 R10, R15, c[0x0][0x310], R2 ;  /* 0x0000c4000f0a7a25 */ /* 0x000fca00078e0002 */
[----:B------:R-:W-:Y:S01]  /*61d0*/  IADD3 R9, R11, R0, RZ ;  /* 0x000000000b097210 */ /* 0x000fe20007ffe0ff */
        /* <DEDUP_REMOVED lines=9> */
.L_x_75:
[----:B------:R-:W-:Y:S05]  /*6270*/  BSYNC B0 ;  /* 0x0000000000007941 */ /* 0x000fea0003800000 */
.L_x_74:
[----:B------:R-:W-:Y:S01]  /*6280*/  ISETP.NE.AND P0, PT, R16, RZ, PT ;  /* 0x000000ff1000720c */ /* 0x000fe20003f05270 */
[----:B------:R-:W-:Y:S03]  /*6290*/  BSSY B0, `(.L_x_76) ;  /* 0x000000e000007945 */ /* 0x000fe60003800000 */
        /* <DEDUP_REMOVED lines=13> */
.L_x_77:
[----:B------:R-:W-:Y:S05]  /*6370*/  BSYNC B0 ;  /* 0x0000000000007941 */ /* 0x000fea0003800000 */
.L_x_76:
[----:B------:R-:W-:Y:S01]  /*6380*/  ISETP.GE.OR P0, PT, R12, c[0x0][0x2f4], P6 ;  /* 0x0000bd000c007a0c */ /* 0x000fe20003706670 */
[----:B------:R-:W-:-:S12]  /*6390*/  BSSY B0, `(.L_x_78) ;  /* 0x000000d000007945 */ /* 0x000fd80003800000 */
        /* <DEDUP_REMOVED lines=12> */
.L_x_79:
[----:B------:R-:W-:Y:S05]  /*6460*/  BSYNC B0 ;  /* 0x0000000000007941 */ /* 0x000fea0003800000 */
.L_x_78:
        /* <DEDUP_REMOVED lines=14> */
.L_x_81:
[----:B------:R-:W-:Y:S05]  /*6550*/  BSYNC B0 ;  /* 0x0000000000007941 */ /* 0x000fea0003800000 */
.L_x_80:
        /* <DEDUP_REMOVED lines=14> */
.L_x_83:
[----:B------:R-:W-:Y:S05]  /*6640*/  BSYNC B0 ;  /* 0x0000000000007941 */ /* 0x000fea0003800000 */
.L_x_82:
        /* <DEDUP_REMOVED lines=14> */
.L_x_85:
[----:B------:R-:W-:Y:S05]  /*6730*/  BSYNC B0 ;  /* 0x0000000000007941 */ /* 0x000fea0003800000 */
.L_x_84:
        /* <DEDUP_REMOVED lines=14> */
.L_x_87:
[----:B------:R-:W-:Y:S05]  /*6820*/  BSYNC B0 ;  /* 0x0000000000007941 */ /* 0x000fea0003800000 */
.L_x_86:
[----:B------:R-:W-:-:S13]  /*6830*/  ISETP.GE.OR P0, PT, R12, c[0x0][0x2f4], P1 ;  /* 0x0000bd000c007a0c */ /* 0x000fda0000f06670 */
[----:B------:R-:W-:Y:S05]  /*6840*/  @P0 EXIT ;  /* 0x000000000000094d */ /* 0x000fea0003800000 */
[----:B------:R-:W-:Y:S01]  /*6850*/  IADD3 R6, P0, R6, 0x38, RZ ;  /* 0x0000003806067810 */ /* 0x000fe20007f1e0ff */
[----:B------:R-:W-:Y:S01]  /*6860*/  IMAD.MOV.U32 R2, RZ, RZ, R10 ;  /* 0x000000ffff027224 */ /* 0x000fe200078e000a */
[----:B------:R-:W-:-:S03]  /*6870*/  MOV R3, R9 ;  /* 0x0000000900037202 */ /* 0x000fc60000000f00 */
[----:B------:R-:W-:Y:S02]  /*6880*/  IMAD.X R0, RZ, RZ, R7, P0 ;  /* 0x000000ffff007224 */ /* 0x000fe400000e0607 */
[----:B-1----:R-:W-:-:S04]  /*6890*/  IMAD.WIDE.U32 R4, R6, c[0x0][0x300], R2 ;  /* 0x0000c00006047a25 */ /* 0x002fc800078e0002 */
[----:B------:R-:W-:Y:S01]  /*68a0*/  IMAD R0, R0, c[0x0][0x300], RZ ;  /* 0x0000c00000007a24 */ /* 0x000fe200078e02ff */
[----:B------:R-:W-:-:S03]  /*68b0*/  LEA R2, P0, R4, c[0x0][0x2e8], 0x1 ;  /* 0x0000ba0004027a11 */ /* 0x000fc600078008ff */
[----:B------:R-:W-:-:S05]  /*68c0*/  IMAD R0, R6, c[0x0][0x304], R0 ;  /* 0x0000c10006007a24 */ /* 0x000fca00078e0200 */
[----:B------:R-:W-:-:S04]  /*68d0*/  IADD3 R0, R5, R0, RZ ;  /* 0x0000000005007210 */ /* 0x000fc80007ffe0ff */
[----:B------:R-:W-:-:S05]  /*68e0*/  LEA.HI.X R3, R4, c[0x0][0x2ec], R0, 0x1, P0 ;  /* 0x0000bb0004037a11 */ /* 0x000fca00000f0c00 */
[----:B------:R-:W-:Y:S01]  /*68f0*/  STG.E.128 [R2.64], R80 ;  /* 0x0000005002007986 */ /* 0x000fe2000c101d0a */
[----:B------:R-:W-:Y:S05]  /*6900*/  EXIT ;  /* 0x000000000000794d */ /* 0x000fea0003800000 */
.L_x_56:
[----:B------:R-:W2:Y:S01]  /*6910*/  LDL R8, [R1+0x98] ;  /* 0x0000980001087983 */ /* 0x000ea20000100800 */
[----:B------:R-:W-:Y:S01]  /*6920*/  ISETP.NE.U32.AND P0, PT, RZ, c[0x0][0x358], PT ;  /* 0x0000d600ff007a0c */ /* 0x000fe20003f05070 */
[----:B------:R-:W-:-:S03]  /*6930*/  IMAD.MOV.U32 R2, RZ, RZ, 0x4 ;  /* 0x00000004ff027424 */ /* 0x000fc600078e00ff */
[----:B------:R-:W-:Y:S02]  /*6940*/  ISETP.NE.AND.EX P1, PT, RZ, c[0x0][0x35c], PT, P0 ;  /* 0x0000d700ff007a0c */ /* 0x000fe40003f25300 */
[----:B------:R-:W-:-:S04]  /*6950*/  ISETP.NE.U32.AND P0, PT, RZ, c[0x0][0x360], PT ;  /* 0x0000d800ff007a0c */ /* 0x000fc80003f05070 */
[----:B------:R-:W-:Y:S01]  /*6960*/  ISETP.NE.AND.EX P0, PT, RZ, c[0x0][0x364], PT, P0 ;  /* 0x0000d900ff007a0c */ /* 0x000fe20003f05300 */
[----:B--2---:R-:W-:-:S06]  /*6970*/  IMAD.WIDE R4, R8, R2, c[0x0][0x358] ;  /* 0x0000d60008047625 */ /* 0x004fcc00078e0202 */
[----:B------:R-:W2:Y:S01]  /*6980*/  @P1 LDG.E R0, [R4.64] ;  /* 0x0000000a04001981 */ /* 0x000ea2000c1e1900 */
[----:B------:R-:W-:-:S05]  /*6990*/  IMAD.MOV.U32 R6, RZ, RZ, c[0x0][0x2f0] ;  /* 0x0000bc00ff067624 */ /* 0x000fca00078e00ff */
[----:B------:R-:W-:-:S05]  /*69a0*/  @P0 IMAD.WIDE R2, R8, R2, c[0x0][0x360] ;  /* 0x0000d80008020625 */ /* 0x000fca00078e0202 */
[----:B------:R1:W5:Y:S02]  /*69b0*/  @P0 LDG.E R6, [R2.64] ;  /* 0x0000000a02060981 */ /* 0x000364000c1e1900 */
[----:B-1----:R-:W-:Y:S02]  /*69c0*/  CS2R R2, SRZ ;  /* 0x0000000000027805 */ /* 0x002fe4000001ff00 */
[--C-:B--2---:R-:W-:Y:S01]  /*69d0*/  @P1 SHF.R.S32.HI R3, RZ, 0x1f, R0.reuse ;  /* 0x0000001fff031819 */ /* 0x104fe20000011400 */
[----:B------:R-:W-:Y:S01]  /*69e0*/  @P1 IMAD.MOV.U32 R2, RZ, RZ, R0 ;  /* 0x000000ffff021224 */ /* 0x000fe200078e0000 */
[----:B------:R-:W-:Y:S05]  /*69f0*/  @P0 BRA `(.L_x_88) ;  /* 0x0000004000000947 */ /* 0x000fea0003800000 */
[----:B------:R-:W-:Y:S05]  /*6a00*/  @!P1 BRA `(.L_x_88) ;  /* 0x0000003000009947 */ /* 0x000fea0003800000 */
[----:B------:R1:W2:Y:S04]  /*6a10*/  LDG.E R0, [R4.64] ;  /* 0x0000000a04007981 */ /* 0x0002a8000c1e1900 */
[----:B-1----:R-:W2:Y:S02]  /*6a20*/  LDG.E R4, [R4.64+0x4] ;  /* 0x0000040a04047981 */ /* 0x002ea4000c1e1900 */
[----:B--2--5:R-:W-:-:S02]  /*6a30*/  IADD3 R6, -R0, R4, RZ ;  /* 0x0000000400067210 */ /* 0x024fc40007ffe1ff */
.L_x_88:
[----:B------:R-:W1:Y:S01]  /*6a40*/  S2R R4, SR_TID.X ;  /* 0x0000000000047919 */ /* 0x000e620000002100 */
[----:B------:R-:W-:Y:S01]  /*6a50*/  SEL R16, R8, RZ, !P1 ;  /* 0x000000ff08107207 */ /* 0x000fe20004800000 */
[----:B------:R-:W-:Y:S02]  /*6a60*/  BSSY B0, `(.L_x_89) ;  /* 0x0000025000007945 */ /* 0x000fe40003800000 */
[----:B-----5:R-:W2:Y:S04]  /*6a70*/  S2R R9, SR_CTAID.X ;  /* 0x0000000000097919 */ /* 0x020ea80000002500 */
[----:B------:R-:W3:Y:S01]  /*6a80*/  S2R R20, SR_CTAID.Y ;  /* 0x0000000000147919 */ /* 0x000ee20000002600 */
[----:B-1----:R-:W-:-:S04]  /*6a90*/  SHF.R.S32.HI R14, RZ, 0x1f, R4 ;  /* 0x0000001fff0e7819 */ /* 0x002fc80000011404 */
[----:B------:R-:W-:Y:S01]  /*6aa0*/  LEA.HI R14, R14, R4, RZ, 0x5 ;  /* 0x000000040e0e7211 */ /* 0x000fe200078f28ff */
[----:B--2---:R-:W-:-:S03]  /*6ab0*/  IMAD R15, R9, -0x40, R6 ;  /* 0xffffffc0090f7824 */ /* 0x004fc600078e0206 */
[----:B------:R-:W-:Y:S02]  /*6ac0*/  LOP3.LUT R0, R14, 0x1fffffe0, RZ, 0xc0, !PT ;  /* 0x1fffffe00e007812 */ /* 0x000fe400078ec0ff */
[----:B------:R-:W-:Y:S02]  /*6ad0*/  SHF.R.S32.HI R14, RZ, 0x5, R14 ;  /* 0x00000005ff0e7819 */ /* 0x000fe4000001140e */
[----:B---3--:R-:W-:Y:S01]  /*6ae0*/  SHF.R.S32.HI R21, RZ, 0x1f, R20 ;  /* 0x0000001fff157819 */ /* 0x008fe20000011414 */
[----:B------:R-:W-:Y:S01]  /*6af0*/  IMAD.IADD R0, R4, 0x1, -R0 ;  /* 0x0000000104007824 */ /* 0x000fe200078e0a00 */
[C---:B------:R-:W-:Y:S02]  /*6b00*/  IADD3 R2, P0, R14.reuse, R2, RZ ;  /* 0x000000020e027210 */ /* 0x040fe40007f1e0ff */
[----:B------:R-:W-:Y:S01]  /*6b10*/  ISETP.GE.AND P2, PT, R14, R15, PT ;  /* 0x0000000f0e00720c */ /* 0x000fe20003f46270 */
[----:B------:R-:W-:Y:S01]  /*6b20*/  IMAD.SHL.U32 R12, R0, 0x8, RZ ;  /* 0x00000008000c7824 */ /* 0x000fe200078e00ff */
[----:B------:R-:W-:Y:S01]  /*6b30*/  SHF.R.S32.HI R0, RZ, 0x1f, R8 ;  /* 0x0000001fff007819 */ /* 0x000fe20000011408 */
[----:B------:R-:W-:Y:S01]  /*6b40*/  IMAD R7, R21, c[0x0][0x308], RZ ;  /* 0x0000c20015077a24 */ /* 0x000fe200078e02ff */
[----:B------:R-:W-:-:S02]  /*6b50*/  LEA.HI.X.SX32 R3, R14, R3, 0x1, P0 ;  /* 0x000000030e037211 */ /* 0x000fc400000f0eff */
[--C-:B------:R-:W-:Y:S01]  /*6b60*/  SHF.R.S32.HI R13, RZ, 0x1f, R12.reuse ;  /* 0x0000001fff0d7819 */ /* 0x100fe2000001140c */
[----:B------:R-:W-:Y:S01]  /*6b70*/  IMAD R7, R20, c[0x0][0x30c], R7 ;  /* 0x0000c30014077a24 */ /* 0x000fe200078e0207 */
[----:B------:R-:W-:Y:S02]  /*6b80*/  ISETP.GE.OR P0, PT, R12, c[0x0][0x2f4], P2 ;  /* 0x0000bd000c007a0c */ /* 0x000fe40001706670 */
[----:B------:R-:W-:Y:S01]  /*6b90*/  SEL R17, R0, RZ, !P1 ;  /* 0x000000ff00117207 */ /* 0x000fe20004800000 */
[----:B------:R-:W-:Y:S01]  /*6ba0*/  IMAD.WIDE.U32 R4, R20, c[0x0][0x308], R12 ;  /* 0x0000c20014047a25 */ /* 0x000fe200078e000c */
[----:B------:R-:W-:-:S03]  /*6bb0*/  P2R R18, PR, RZ, 0x4 ;  /* 0x00000004ff127803 */ /* 0x000fc60000000000 */
[----:B------:R-:W-:Y:S02]  /*6bc0*/  IMAD.IADD R5, R7, 0x1, R5 ;  /* 0x0000000107057824 */ /* 0x000fe400078e0205 */
[----:B------:R-:W-:Y:S02]  /*6bd0*/  IMAD R8, R17, c[0x0][0x310], RZ ;  /* 0x0000c40011087a24 */ /* 0x000fe400078e02ff */
[----:B------:R-:W-:-:S04]  /*6be0*/  IMAD.WIDE.U32 R10, R16, c[0x0][0x310], R4 ;  /* 0x0000c400100a7a25 */ /* 0x000fc800078e0004 */
[----:B------:R-:W-:Y:S02]  /*6bf0*/  IMAD R8, R16, c[0x0][0x314], R8 ;  /* 0x0000c50010087a24 */ /* 0x000fe400078e0208 */
[----:B------:R-:W-:-:S04]  /*6c00*/  IMAD.WIDE R6, R9, 0x40, R2 ;  /* 0x0000004009067825 */ /* 0x000fc800078e0202 */
[----:B------:R-:W-:Y:S01]  /*6c10*/  IMAD.IADD R9, R11, 0x1, R8 ;  /* 0x000000010b097824 */ /* 0x000fe200078e0208 */
        /* <DEDUP_REMOVED lines=8> */
[----:B------:R1:W-:Y:S02]  /*6ca0*/  STG.E.128 [R4.64], RZ ;  /* 0x000000ff04007986 */ /* 0x0003e4000c101d0a */
.L_x_90:
[----:B------:R-:W-:Y:S05]  /*6cb0*/  BSYNC B0 ;  /* 0x0000000000007941 */ /* 0x000fea0003800000 */
.L_x_89:
[----:B------:R-:W-:Y:S01]  /*6cc0*/  IADD3 R0, R14, 0x8, RZ ;  /* 0x000000080e007810 */ /* 0x000fe20007ffe0ff */
        /* <DEDUP_REMOVED lines=15> */
[----:B------:R1:W-:Y:S02]  /*6dc0*/  STG.E.128 [R4.64], RZ ;  /* 0x000000ff04007986 */ /* 0x0003e4000c101d0a */
.L_x_92:
[----:B------:R-:W-:Y:S05]  /*6dd0*/  BSYNC B0 ;  /* 0x0000000000007941 */ /* 0x000fea0003800000 */
.L_x_91:
        /* <DEDUP_REMOVED lines=16> */
.L_x_94:
[----:B------:R-:W-:Y:S05]  /*6ee0*/  BSYNC B0 ;  /* 0x0000000000007941 */ /* 0x000fea0003800000 */
.L_x_93:
        /* <DEDUP_REMOVED lines=16> */
.L_x_96:
[----:B------:R-:W-:Y:S05]  /*6ff0*/  BSYNC B0 ;  /* 0x0000000000007941 */ /* 0x000fea0003800000 */
.L_x_95:
        /* <DEDUP_REMOVED lines=16> */
.L_x_98:
[----:B------:R-:W-:Y:S05]  /*7100*/  BSYNC B0 ;  /* 0x0000000000007941 */ /* 0x000fea0003800000 */
.L_x_97:
        /* <DEDUP_REMOVED lines=16> */
.L_x_100:
[----:B------:R-:W-:Y:S05]  /*7210*/  BSYNC B0 ;  /* 0x0000000000007941 */ /* 0x000fea0003800000 */
.L_x_99:
        /* <DEDUP_REMOVED lines=16> */
.L_x_102:
[----:B------:R-:W-:Y:S05]  /*7320*/  BSYNC B0 ;  /* 0x0000000000007941 */ /* 0x000fea0003800000 */
.L_x_101:
        /* <DEDUP_REMOVED lines=15> */
[----:B------:R1:W-:Y:S02]  /*7420*/  STG.E.128 [R2.64], RZ ;  /* 0x000000ff02007986 */ /* 0x0003e4000c101d0a */
.L_x_104:
[----:B------:R-:W-:Y:S05]  /*7430*/  BSYNC B0 ;  /* 0x0000000000007941 */ /* 0x000fea0003800000 */
.L_x_103:
        /* <DEDUP_REMOVED lines=20> */
.L_x_106:
[----:B------:R-:W-:Y:S05]  /*7580*/  BSYNC B0 ;  /* 0x0000000000007941 */ /* 0x000fea0003800000 */
.L_x_105:
        /* <DEDUP_REMOVED lines=15> */
.L_x_108:
[----:B------:R-:W-:Y:S05]  /*7680*/  BSYNC B0 ;  /* 0x0000000000007941 */ /* 0x000fea0003800000 */
.L_x_107:
        /* <DEDUP_REMOVED lines=14> */
.L_x_110:
[----:B------:R-:W-:Y:S05]  /*7770*/  BSYNC B0 ;  /* 0x0000000000007941 */ /* 0x000fea0003800000 */
.L_x_109:
        /* <DEDUP_REMOVED lines=14> */
.L_x_112:
[----:B------:R-:W-:Y:S05]  /*7860*/  BSYNC B0 ;  /* 0x0000000000007941 */ /* 0x000fea0003800000 */
.L_x_111:
        /* <DEDUP_REMOVED lines=14> */
.L_x_114:
[----:B------:R-:W-:Y:S05]  /*7950*/  BSYNC B0 ;  /* 0x0000000000007941 */ /* 0x000fea0003800000 */
.L_x_113:
        /* <DEDUP_REMOVED lines=14> */
.L_x_116:
[----:B------:R-:W-:Y:S05]  /*7a40*/  BSYNC B0 ;  /* 0x0000000000007941 */ /* 0x000fea0003800000 */
.L_x_115:
        /* <DEDUP_REMOVED lines=14> */
.L_x_118:
[----:B------:R-:W-:Y:S05]  /*7b30*/  BSYNC B0 ;  /* 0x0000000000007941 */ /* 0x000fea0003800000 */
.L_x_117:
        /* <DEDUP_REMOVED lines=12> */
[----:B------:R-:W-:Y:S01]  /*7c00*/  STG.E.128 [R2.64], RZ ;  /* 0x000000ff02007986 */ /* 0x000fe2000c101d0a */
[----:B------:R-:W-:Y:S05]  /*7c10*/  EXIT ;  /* 0x000000000000794d */ /* 0x000fea0003800000 */
.L_x_119:
        /* <DEDUP_REMOVED lines=14> */
.L_x_1148:


//--------------------- .text._ZN7cutlass13device_kernelIN5flash19enable_sm80_to_sm89INS1_16FlashAttnBwdSm80INS1_25CollectiveMainloopBwdSm80ILi1ELi1EN4cute5tupleIJNS5_1CILi32EEENS7_ILi64EEENS7_ILi256EEEEEENS_10bfloat16_tEfNS_4arch4Sm80ELb0ELb0ELb0ELb1ELb0ELb0ELb0ELb0ELi2ELi2ELi2ELi1ELb1EEENS1_24CollectiveEpilogueBwdGQAISB_fSE_Li256ELb1ELb0EEENS1_19SingleTileSchedulerILb1ELb0ELb0ELi64EEEEEEEEEvNT_6ParamsE --------------------------
	.section	.text._ZN7cutlass13device_kernelIN5flash19enable_sm80_to_sm89INS1_16FlashAttnBwdSm80INS1_25CollectiveMainloopBwdSm80ILi1ELi1EN4cute5tupleIJNS5_1CILi32EEENS7_ILi64EEENS7_ILi256EEEEEENS_10bfloat16_tEfNS_4arch4Sm80ELb0ELb0ELb0ELb1ELb0ELb0ELb0ELb0ELi2ELi2ELi2ELi1ELb1EEENS1_24CollectiveEpilogueBwdGQAISB_fSE_Li256ELb1ELb0EEENS1_19SingleTileSchedulerILb1ELb0ELb0ELi64EEEEEEEEEvNT_6ParamsE,"ax",@progbits
	.sectioninfo	@"SHI_REGISTERS=255"
	.align	128
.text._ZN7cutlass13device_kernelIN5flash19enable_sm80_to_sm89INS1_16FlashAttnBwdSm80INS1_25CollectiveMainloopBwdSm80ILi1ELi1EN4cute5tupleIJNS5_1CILi32EEENS7_ILi64EEENS7_ILi256EEEEEENS_10bfloat16_tEfNS_4arch4Sm80ELb0ELb0ELb0ELb1ELb0ELb0ELb0ELb0ELi2ELi2ELi2ELi1ELb1EEENS1_24CollectiveEpilogueBwdGQAISB_fSE_Li256ELb1ELb0EEENS1_19SingleTileSchedulerILb1ELb0ELb0ELi64EEEEEEEEEvNT_6ParamsE:
        .type           _ZN7cutlass13device_kernelIN5flash19enable_sm80_to_sm89INS1_16FlashAttnBwdSm80INS1_25CollectiveMainloopBwdSm80ILi1ELi1EN4cute5tupleIJNS5_1CILi32EEENS7_ILi64EEENS7_ILi256EEEEEENS_10bfloat16_tEfNS_4arch4Sm80ELb0ELb0ELb0ELb1ELb0ELb0ELb0ELb0ELi2ELi2ELi2ELi1ELb1EEENS1_24CollectiveEpilogueBwdGQAISB_fSE_Li256ELb1ELb0EEENS1_19SingleTileSchedulerILb1ELb0ELb0ELi64EEEEEEEEEvNT_6ParamsE,@function
        .size           _ZN7cutlass13device_kernelIN5flash19enable_sm80_to_sm89INS1_16FlashAttnBwdSm80INS1_25CollectiveMainloopBwdSm80ILi1ELi1EN4cute5tupleIJNS5_1CILi32EEENS7_ILi64EEENS7_ILi256EEEEEENS_10bfloat16_tEfNS_4arch4Sm80ELb0ELb0ELb0ELb1ELb0ELb0ELb0ELb0ELi2ELi2ELi2ELi1ELb1EEENS1_24CollectiveEpilogueBwdGQAISB_fSE_Li256ELb1ELb0EEENS1_19SingleTileSchedulerILb1ELb0ELb0ELi64EEEEEEEEEvNT_6ParamsE,(.L_x_1149 - _ZN7cutlass13device_kernelIN5flash19enable_sm80_to_sm89INS1_16FlashAttnBwdSm80INS1_25CollectiveMainloopBwdSm80ILi1ELi1EN4cute5tupleIJNS5_1CILi32EEENS7_ILi64EEENS7_ILi256EEEEEENS_10bfloat16_tEfNS_4arch4Sm80ELb0ELb0ELb0ELb1ELb0ELb0ELb0ELb0ELi2ELi2ELi2ELi1ELb1EEENS1_24CollectiveEpilogueBwdGQAISB_fSE_Li256ELb1ELb0EEENS1_19SingleTileSchedulerILb1ELb0ELb0ELi64EEEEEEEEEvNT_6ParamsE)
        .other          _ZN7cutlass13device_kernelIN5flash19enable_sm80_to_sm89INS1_16FlashAttnBwdSm80INS1_25CollectiveMainloopBwdSm80ILi1ELi1EN4cute5tupleIJNS5_1CILi32EEENS7_ILi64EEENS7_ILi256EEEEEENS_10bfloat16_tEfNS_4arch4Sm80ELb0ELb0ELb0ELb1ELb0ELb0ELb0ELb0ELi2ELi2ELi2ELi1ELb1EEENS1_24CollectiveEpilogueBwdGQAISB_fSE_Li256ELb1ELb0EEENS1_19SingleTileSchedulerILb1ELb0ELb0ELi64EEEEEEEEEvNT_6ParamsE,@"STO_CUDA_ENTRY STV_DEFAULT"
_ZN7cutlass13device_kernelIN5flash19enable_sm80_to_sm89INS1_16FlashAttnBwdSm80INS1_25CollectiveMainloopBwdSm80ILi1ELi1EN4cute5tupleIJNS5_1CILi32EEENS7_ILi64EEENS7_ILi256EEEEEENS_10bfloat16_tEfNS_4arch4Sm80ELb0ELb0ELb0ELb1ELb0ELb0ELb0ELb0ELi2ELi2ELi2ELi1ELb1EEENS1_24CollectiveEpilogueBwdGQAISB_fSE_Li256ELb1ELb0EEENS1_19SingleTileSchedulerILb1ELb0ELb0ELi64EEEEEEEEEvNT_6ParamsE:
        /* <DEDUP_REMOVED lines=18> */
.L_x_121:
        /* <DEDUP_REMOVED lines=8> */
.L_x_123:
[----:B------:R-:W-:Y:S02]  /*01a0*/  MOV R0, c[0x0][0x3ac] ;  /* 0x0000eb0000007a02 */ /* 0x000fe40000000f00 */
.L_x_122:
[----:B-1----:R-:W-:-:S05]  /*01b0*/  IMAD.SHL.U32 R2, R19, 0x40, RZ ;  /* 0x0000004013027824 */ /* 0x002fca00078e00ff */
[----:B-----5:R-:W-:-:S04]  /*01c0*/  ISETP.GE.AND P0, PT, R2, R0, PT ;  /* 0x000000000200720c */ /* 0x020fc80003f06270 */
[----:B------:R-:W-:-:S05]  /*01d0*/  SEL R0, R5, 0xffffffff, !P0 ;  /* 0xffffffff05007807 */ /* 0x000fca0004000000 */
[----:B------:R1:W-:Y:S01]  /*01e0*/  STL [R1+0x98], R0 ;  /* 0x0000980001007387 */ /* 0x0003e20000100800 */
[----:B------:R-:W-:Y:S05]  /*01f0*/  BRA `(.L_x_124) ;  /* 0x0000012000007947 */ /* 0x000fea0003800000 */
.L_x_120:
[----:B---34-:R-:W-:-:S04]  /*0200*/  ISETP.NE.U32.AND P0, PT, RZ, c[0x0][0x3c8], PT ;  /* 0x0000f200ff007a0c */ /* 0x018fc80003f05070 */
[----:B------:R-:W-:-:S13]  /*0210*/  ISETP.NE.AND.EX P0, PT, RZ, c[0x0][0x3cc], PT, P0 ;  /* 0x0000f300ff007a0c */ /* 0x000fda0003f05300 */
[----:B------:R-:W-:Y:S05]  /*0220*/  @!P0 BRA `(.L_x_125) ;  /* 0x0000002000008947 */ /* 0x000fea0003800000 */
[----:B------:R1:W5:Y:S01]  /*0230*/  LDG.E R0, [R2.64] ;  /* 0x0000000a02007981 */ /* 0x000362000c1e1900 */
[----:B------:R-:W-:Y:S05]  /*0240*/  BRA `(.L_x_126) ;  /* 0x0000009000007947 */ /* 0x000fea0003800000 */
.L_x_125:
        /* <DEDUP_REMOVED lines=8> */
.L_x_127:
[----:B------:R-:W-:Y:S02]  /*02d0*/  MOV R0, c[0x0][0x3ac] ;  /* 0x0000eb0000007a02 */ /* 0x000fe40000000f00 */
.L_x_126:
[----:B-1----:R-:W-:-:S05]  /*02e0*/  IMAD.SHL.U32 R2, R19, 0x40, RZ ;  /* 0x0000004013027824 */ /* 0x002fca00078e00ff */
[----:B-----5:R-:W-:-:S04]  /*02f0*/  ISETP.GE.AND P0, PT, R2, R0, PT ;  /* 0x000000000200720c */ /* 0x020fc80003f06270 */
[----:B------:R-:W-:-:S05]  /*0300*/  SEL R0, R5, 0xffffffff, !P0 ;  /* 0xffffffff05007807 */ /* 0x000fca0004000000 */
[----:B------:R1:W-:Y:S04]  /*0310*/  STL [R1+0x98], R0 ;  /* 0x0000980001007387 */ /* 0x0003e80000100800 */
.L_x_124:
        /* <DEDUP_REMOVED lines=8> */
[----:B------:R-:W-:-:S04]  /*03a0*/  ISETP.NE.U32.AND P4, PT, RZ, c[0x0][0x2d0], PT ;  /* 0x0000b400ff007a0c */ /* 0x000fc80003f85070 */
[----:B------:R-:W-:-:S05]  /*03b0*/  ISETP.NE.AND.EX P4, PT, RZ, c[0x0][0x2d4], PT, P4 ;  /* 0x0000b500ff007a0c */ /* 0x000fca0003f85340 */
[CC--:B------:R-:W-:Y:S02]  /*03c0*/  @P0 IMAD.WIDE R2, R149.reuse, R13.reuse, c[0x0][0x2d8] ;  /* 0x0000b60095020625 */ /* 0x0c0fe400078e020d */
[----:B-1----:R-:W2:Y:S04]  /*03d0*/  @P5 LDG.E R0, [R4.64] ;  /* 0x0000000a04005981 */ /* 0x002ea8000c1e1900 */
[----:B------:R1:W3:Y:S04]  /*03e0*/  @P0 LDG.E R8, [R2.64] ;  /* 0x0000000a02080981 */ /* 0x0002e8000c1e1900 */
[----:B------:R-:W4:Y:S01]  /*03f0*/  @P5 LDG.E R7, [R4.64] ;  /* 0x0000000a04075981 */ /* 0x000f22000c1e1900 */
[----:B-1----:R-:W-:-:S05]  /*0400*/  IMAD.WIDE R2, R149, R13, c[0x0][0x2d0] ;  /* 0x0000b40095027625 */ /* 0x002fca00078e020d */
[----:B------:R-:W5:Y:S01]  /*0410*/  @P4 LDG.E R6, [R2.64] ;  /* 0x0000000a02064981 */ /* 0x000f62000c1e1900 */
[----:B------:R-:W-:Y:S01]  /*0420*/  ULDC UR9, c[0x0][0x168] ;  /* 0x00005a0000097ab9 */ /* 0x000fe20000000800 */
[----:B------:R-:W-:Y:S01]  /*0430*/  CS2R R10, SRZ ;  /* 0x00000000000a7805 */ /* 0x000fe2000001ff00 */
[----:B------:R-:W-:Y:S02]  /*0440*/  IMAD.MOV.U32 R12, RZ, RZ, RZ ;  /* 0x000000ffff0c7224 */ /* 0x000fe400078e00ff */
[----:B------:R-:W-:Y:S02]  /*0450*/  IMAD.MOV.U32 R18, RZ, RZ, c[0x0][0x198] ;  /* 0x00006600ff127624 */ /* 0x000fe400078e00ff */
[----:B--2---:R-:W-:Y:S01]  /*0460*/  @P5 IMAD R0, R149, 0x20, R0 ;  /* 0x0000002095005824 */ /* 0x004fe200078e0200 */
[----:B---3--:R1:W2:Y:S04]  /*0470*/  @P0 R2UR UR9, R8 ;  /* 0x00000000080903c2 */ /* 0x0082a800000e0000 */
[----:B-1----:R-:W-:-:S04]  /*0480*/  @P5 SHF.R.S32.HI R8, RZ, 0x1f, R0 ;  /* 0x0000001fff085819 */ /* 0x002fc80000011400 */
[----:B------:R-:W-:Y:S02]  /*0490*/  @P5 LEA.HI R0, R8, R0, RZ, 0x5 ;  /* 0x0000000008005211 */ /* 0x000fe400078f28ff */
[----:B------:R-:W-:Y:S01]  /*04a0*/  CS2R R8, SRZ ;  /* 0x0000000000087805 */ /* 0x000fe2000001ff00 */
[--C-:B-----5:R-:W-:Y:S01]  /*04b0*/  @P4 SHF.R.S32.HI R11, RZ, 0x1f, R6.reuse ;  /* 0x0000001fff0b4819 */ /* 0x120fe20000011406 */
[--C-:B----4-:R-:W-:Y:S01]  /*04c0*/  @P5 IMAD.MOV.U32 R8, RZ, RZ, R7.reuse ;  /* 0x000000ffff085224 */ /* 0x110fe200078e0007 */
[----:B------:R-:W-:Y:S01]  /*04d0*/  @P5 SHF.R.S32.HI R9, RZ, 0x1f, R7 ;  /* 0x0000001fff095819 */ /* 0x000fe20000011407 */
[----:B------:R-:W-:Y:S01]  /*04e0*/  @P4 IMAD.MOV.U32 R10, RZ, RZ, R6 ;  /* 0x000000ffff0a4224 */ /* 0x000fe200078e0006 */
[----:B------:R-:W-:Y:S01]  /*04f0*/  @P5 LOP3.LUT R12, R0, 0xffffffe0, RZ, 0xc0, !PT ;  /* 0xffffffe0000c5812 */ /* 0x000fe200078ec0ff */
[----:B--2---:R-:W-:Y:S05]  /*0500*/  @P0 BRA `(.L_x_128) ;  /* 0x0000006000000947 */ /* 0x004fea0003800000 */
[----:B------:R-:W-:Y:S05]  /*0510*/  @!P5 BRA `(.L_x_128) ;  /* 0x000000500000d947 */ /* 0x000fea0003800000 */
[----:B------:R1:W2:Y:S04]  /*0520*/  LDG.E R0, [R4.64] ;  /* 0x0000000a04007981 */ /* 0x0002a8000c1e1900 */
[----:B-1----:R-:W3:Y:S01]  /*0530*/  LDG.E R4, [R4.64+0x4] ;  /* 0x0000040a04047981 */ /* 0x002ee2000c1e1900 */
[----:B--2---:R-:W1:Y:S08]  /*0540*/  R2UR UR9, R0 ;  /* 0x00000000000973c2 */ /* 0x004e7000000e0000 */
[----:B---3--:R-:W1:Y:S02]  /*0550*/  R2UR UR4, R4 ;  /* 0x00000000040473c2 */ /* 0x008e6400000e0000 */
[----:B-1----:R-:W-:-:S06]  /*0560*/  UIADD3 UR9, -UR9, UR4, URZ ;  /* 0x0000000409097290 */ /* 0x002fcc000fffe13f */
.L_x_128:
[----:B------:R-:W-:-:S04]  /*0570*/  ISETP.NE.U32.AND P0, PT, RZ, c[0x0][0x2e0], PT ;  /* 0x0000b800ff007a0c */ /* 0x000fc80003f05070 */
[----:B------:R-:W-:-:S13]  /*0580*/  ISETP.NE.AND.EX P0, PT, RZ, c[0x0][0x2e4], PT, P0 ;  /* 0x0000b900ff007a0c */ /* 0x000fda0003f05300 */
[----:B------:R-:W-:Y:S05]  /*0590*/  @!P0 BRA `(.L_x_129) ;  /* 0x0000003000008947 */ /* 0x000fea0003800000 */
[----:B------:R-:W-:-:S05]  /*05a0*/  IMAD.WIDE R2, R149, R13, c[0x0][0x2e0] ;  /* 0x0000b80095027625 */ /* 0x000fca00078e020d */
[----:B------:R1:W5:Y:S01]  /*05b0*/  LDG.E R18, [R2.64] ;  /* 0x0000000a02127981 */ /* 0x000362000c1e1900 */
[----:B------:R-:W-:Y:S05]  /*05c0*/  BRA `(.L_x_130) ;  /* 0x0000004000007947 */ /* 0x000fea0003800000 */
.L_x_129:
[----:B------:R-:W-:Y:S05]  /*05d0*/  @!P4 BRA `(.L_x_130) ;  /* 0x000000300000c947 */ /* 0x000fea0003800000 */
[----:B------:R1:W2:Y:S04]  /*05e0*/  LDG.E R0, [R2.64] ;  /* 0x0000000a02007981 */ /* 0x0002a8000c1e1900 */
[----:B-1----:R-:W2:Y:S02]  /*05f0*/  LDG.E R2, [R2.64+0x4] ;  /* 0x0000040a02027981 */ /* 0x002ea4000c1e1900 */
[----:B--2---:R-:W-:Y:S02]  /*0600*/  IADD3 R18, -R0, R2, RZ ;  /* 0x0000000200127210 */ /* 0x004fe40007ffe1ff */
.L_x_130:
[----:B------:R-:W-:Y:S01]  /*0610*/  UISETP.GE.AND UP0, UPT, UR9, 0x1, UPT ;  /* 0x000000010900788c */ /* 0x000fe2000bf06270 */
[----:B------:R-:W-:Y:S01]  /*0620*/  PLOP3.LUT P1, PT, PT, PT, PT, 0x80, 0x0 ;  /* 0x000000000000781c */ /* 0x000fe20003f2f070 */
[----:B------:R-:W-:Y:S01]  /*0630*/  CS2R R142, SRZ ;  /* 0x00000000008e7805 */ /* 0x000fe2000001ff00 */
[----:B------:R-:W-:Y:S01]  /*0640*/  CS2R R140, SRZ ;  /* 0x00000000008c7805 */ /* 0x000fe2000001ff00 */
[----:B------:R-:W-:Y:S01]  /*0650*/  CS2R R146, SRZ ;  /* 0x0000000000927805 */ /* 0x000fe2000001ff00 */
[----:B------:R-:W-:Y:S01]  /*0660*/  CS2R R144, SRZ ;  /* 0x0000000000907805 */ /* 0x000fe2000001ff00 */
[----:B------:R-:W-:Y:S01]  /*0670*/  PLOP3.LUT P0, PT, PT, PT, UP0, 0x80, 0x0 ;  /* 0x000000000000781c */ /* 0x000fe20003f0f008 */
        /* <DEDUP_REMOVED lines=61> */
[----:B-1----:R-:W-:Y:S01]  /*0a50*/  IMAD.MOV.U32 R2, RZ, RZ, c[0x0][0x248] ;  /* 0x00009200ff027624 */ /* 0x002fe200078e00ff */
[----:B------:R-:W-:Y:S01]  /*0a60*/  SHF.R.S32.HI R0, RZ, 0x1f, R12 ;  /* 0x0000001fff007819 */ /* 0x000fe2000001140c */
[----:B------:R-:W-:Y:S01]  /*0a70*/  IMAD.SHL.U32 R3, R152, 0x4, RZ ;  /* 0x0000000498037824 */ /* 0x000fe200078e00ff */
[----:B------:R-:W-:Y:S01]  /*0a80*/  SHF.R.S32.HI R37, RZ, 0x1f, R152 ;  /* 0x0000001fff257819 */ /* 0x000fe20000011498 */
[----:B------:R-:W-:Y:S01]  /*0a90*/  IMAD.MOV.U32 R6, RZ, RZ, R148 ;  /* 0x000000ffff067224 */ /* 0x000fe200078e0094 */
[----:B------:R-:W-:Y:S01]  /*0aa0*/  ISETP.NE.AND P3, PT, R2, 0x1, PT ;  /* 0x000000010200780c */ /* 0x000fe20003f65270 */
[----:B-----5:R-:W-:Y:S01]  /*0ab0*/  IMAD R35, R19, -0x40, R18 ;  /* 0xffffffc013237824 */ /* 0x020fe200078e0212 */
[----:B------:R-:W-:Y:S01]  /*0ac0*/  IADD3 R2, P0, R3, R12, RZ ;  /* 0x0000000c03027210 */ /* 0x000fe20007f1e0ff */
[----:B------:R-:W-:Y:S01]  /*0ad0*/  UIADD3 UR5, UR9, 0x1f, URZ ;  /* 0x0000001f09057890 */ /* 0x000fe2000fffe03f */
[----:B------:R-:W-:Y:S01]  /*0ae0*/  LEA.HI R36, R37, R152, RZ, 0x3 ;  /* 0x0000009825247211 */ /* 0x000fe200078f18ff */
[----:B------:R-:W-:Y:S01]  /*0af0*/  CS2R R146, SRZ ;  /* 0x0000000000927805 */ /* 0x000fe2000001ff00 */
        /* <DEDUP_REMOVED lines=25> */
[C---:B------:R-:W-:Y:S01]  /*0c90*/  IMAD.X R27, R4.reuse, 0x1, R9, P2 ;  /* 0x00000001041b7824 */ /* 0x040fe200010e0609 */
[----:B------:R-:W-:Y:S01]  /*0ca0*/  LEA.HI R38, R37, R152, RZ, 0x4 ;  /* 0x0000009825267211 */ /* 0x000fe200078f20ff */
[----:B------:R-:W-:Y:S01]  /*0cb0*/  IMAD.X R9, R4, 0x1, R11, P0 ;  /* 0x0000000104097824 */ /* 0x000fe200000e060b */
[----:B------:R-:W-:Y:S01]  /*0cc0*/  @P3 SHF.R.U32.HI R6, RZ, c[0x0][0x250], R5 ;  /* 0x00009400ff063a19 */ /* 0x000fe20000011605 */
[----:B------:R-:W-:Y:S01]  /*0cd0*/  IMAD.WIDE.U32 R4, R148, c[0x0][0x270], R2 ;  /* 0x00009c0094047a25 */ /* 0x000fe200078e0002 */
[----:B------:R-:W-:Y:S01]  /*0ce0*/  LOP3.LUT R0, R0, 0xfffffff8, RZ, 0xc0, !PT ;  /* 0xfffffff800007812 */ /* 0x000fe200078ec0ff */
[----:B------:R-:W-:Y:S01]  /*0cf0*/  CS2R R134, SRZ ;  /* 0x0000000000867805 */ /* 0x000fe2000001ff00 */
[----:B------:R-:W-:Y:S01]  /*0d00*/  LOP3.LUT R11, R36, 0xfffffff8, RZ, 0xc0, !PT ;  /* 0xfffffff8240b7812 */ /* 0x000fe200078ec0ff */
[C---:B------:R-:W-:Y:S01]  /*0d10*/  IMAD R12, R148.reuse, c[0x0][0x28c], R12 ;  /* 0x0000a300940c7a24 */ /* 0x040fe200078e020c */
[----:B------:R-:W-:Y:S01]  /*0d20*/  SHF.R.S32.HI R10, RZ, 0x4, R38 ;  /* 0x00000004ff0a7819 */ /* 0x000fe20000011426 */
[----:B------:R-:W-:Y:S01]  /*0d30*/  IMAD.WIDE.U32 R2, R148, c[0x0][0x288], R2 ;  /* 0x0000a20094027a25 */ /* 0x000fe200078e0002 */
[----:B------:R-:W-:Y:S01]  /*0d40*/  SEL R31, R149, RZ, !P5 ;  /* 0x000000ff951f7207 */ /* 0x000fe20006800000 */
[----:B------:R-:W-:Y:S01]  /*0d50*/  CS2R R132, SRZ ;  /* 0x0000000000847805 */ /* 0x000fe2000001ff00 */
[----:B------:R-:W-:Y:S01]  /*0d60*/  LEA.HI R7, R38, R10, RZ, 0x1 ;  /* 0x0000000a26077211 */ /* 0x000fe200078f08ff */
[----:B------:R-:W-:Y:S01]  /*0d70*/  IMAD R14, R148, c[0x0][0x274], R14 ;  /* 0x00009d00940e7a24 */ /* 0x000fe200078e020e */
[----:B------:R-:W-:Y:S01]  /*0d80*/  CS2R R130, SRZ ;  /* 0x0000000000827805 */ /* 0x000fe2000001ff00 */
[----:B------:R-:W-:Y:S01]  /*0d90*/  IMAD.IADD R29, R16, 0x1, -R0 ;  /* 0x00000001101d7824 */ /* 0x000fe200078e0a00 */
[----:B------:R-:W-:Y:S01]  /*0da0*/  LEA.HI R0, R37, R152, RZ, 0x6 ;  /* 0x0000009825007211 */ /* 0x000fe200078f30ff */
[----:B------:R-:W-:Y:S01]  /*0db0*/  IMAD.IADD R22, R152, 0x1, -R11 ;  /* 0x0000000198167824 */ /* 0x000fe200078e0a0b */
[----:B------:R-:W-:Y:S01]  /*0dc0*/  LOP3.LUT R7, R7, 0xfffffffe, RZ, 0xc0, !PT ;  /* 0xfffffffe07077812 */ /* 0x000fe200078ec0ff */
[----:B------:R-:W-:Y:S01]  /*0dd0*/  IMAD.IADD R13, R3, 0x1, R12 ;  /* 0x00000001030d7824 */ /* 0x000fe200078e020c */
[----:B------:R-:W-:Y:S01]  /*0de0*/  SHF.R.S32.HI R23, RZ, 0x6, R0 ;  /* 0x00000006ff177819 */ /* 0x000fe20000011400 */
[----:B------:R-:W-:Y:S01]  /*0df0*/  IMAD.SHL.U32 R3, R50, 0x40, RZ ;  /* 0x0000004032037824 */ /* 0x000fe200078e00ff */
[----:B------:R-:W-:Y:S01]  /*0e00*/  CS2R R128, SRZ ;  /* 0x0000000000807805 */ /* 0x000fe2000001ff00 */
[----:B------:R-:W-:Y:S01]  /*0e10*/  IMAD.IADD R15, R5, 0x1, R14 ;  /* 0x00000001050f7824 */ /* 0x000fe200078e020e */
[----:B------:R-:W-:Y:S01]  /*0e20*/  SHF.R.S32.HI R5, RZ, 0x1f, R6 ;  /* 0x0000001fff057819 */ /* 0x000fe20000011406 */
[----:B------:R-:W-:Y:S01]  /*0e30*/  IMAD.SHL.U32 R16, R22, 0x8, RZ ;  /* 0x0000000816107824 */ /* 0x000fe200078e00ff */
[----:B------:R-:W-:Y:S01]  /*0e40*/  LOP3.LUT R0, R3, 0x1c0, RZ, 0xc0, !PT ;  /* 0x000001c003007812 */ /* 0x000fe200078ec0ff */
[----:B------:R-:W-:Y:S01]  /*0e50*/  IMAD.MOV.U32 R12, RZ, RZ, R2 ;  /* 0x000000ffff0c7224 */ /* 0x000fe200078e0002 */
[----:B------:R-:W-:Y:S01]  /*0e60*/  CS2R R126, SRZ ;  /* 0x00000000007e7805 */ /* 0x000fe2000001ff00 */
        /* <DEDUP_REMOVED lines=8> */
[C---:B------:R-:W-:Y:S01]  /*0ef0*/  IMAD R4, R6.reuse, c[0x0][0x1e4], R2 ;  /* 0x0000790006047a24 */ /* 0x040fe200078e0202 */
        /* <DEDUP_REMOVED lines=8> */
[----:B------:R-:W-:Y:S01]  /*0f80*/  ISETP.GE.AND P3, PT, R16, c[0x0][0x1cc], PT ;  /* 0x0000730010007a0c */ /* 0x000fe20003f66270 */
[----:B------:R-:W-:Y:S01]  /*0f90*/  IMAD R10, R6, c[0x0][0x1b4], R5 ;  /* 0x00006d00060a7a24 */ /* 0x000fe200078e0205 */
[----:B------:R-:W-:Y:S01]  /*0fa0*/  IADD3 R32, R16, 0x40, RZ ;  /* 0x0000004010207810 */ /* 0x000fe20007ffe0ff */
[----:B------:R-:W-:Y:S01]  /*0fb0*/  IMAD.WIDE.U32 R4, R6, c[0x0][0x1b0], R16 ;  /* 0x00006c0006047a25 */ /* 0x000fe200078e0010 */
[----:B------:R-:W-:Y:S01]  /*0fc0*/  IADD3 R33, R16, 0x80, RZ ;  /* 0x0000008010217810 */ /* 0x000fe20007ffe0ff */
[----:B------:R-:W-:Y:S01]  /*0fd0*/  CS2R R122, SRZ ;  /* 0x00000000007a7805 */ /* 0x000fe2000001ff00 */
[----:B------:R-:W-:Y:S01]  /*0fe0*/  ISETP.GE.AND P2, PT, R32, c[0x0][0x1cc], PT ;  /* 0x0000730020007a0c */ /* 0x000fe20003f46270 */
        /* <DEDUP_REMOVED lines=8> */
[----:B------:R-:W-:Y:S01]  /*1070*/  IMAD.WIDE.U32 R2, R0, c[0x0][0x1e8], R2 ;  /* 0x00007a0000027a25 */ /* 0x000fe200078e0002 */
        /* <DEDUP_REMOVED lines=49> */
[----:B------:R-:W-:Y:S01]  /*1390*/  IMAD R7, R8, c[0x0][0x1ac], R3 ;  /* 0x00006b0008077a24 */ /* 0x000fe200078e0203 */
[----:B------:R-:W-:Y:S01]  /*13a0*/  CS2R R64, SRZ ;  /* 0x0000000000407805 */ /* 0x000fe2000001ff00 */
[----:B------:R-:W-:Y:S01]  /*13b0*/  IMAD.IADD R5, R11, 0x1, R20 ;  /* 0x000000010b057824 */ /* 0x000fe200078e0214 */
[----:B------:R-:W-:Y:S01]  /*13c0*/  LEA.HI.X R3, R12, c[0x0][0x1c4], R0, 0x1, P0 ;  /* 0x000071000c037a11 */ /* 0x000fe200000f0c00 */
[----:B------:R-:W-:Y:S01]  /*13d0*/  IMAD.IADD R0, R35, 0x1, -R50 ;  /* 0x0000000123007824 */ /* 0x000fe200078e0a32 */
[----:B------:R-:W-:Y:S01]  /*13e0*/  STL.64 [R1+0x88], R42 ;  /* 0x0000882a01007387 */ /* 0x000fe20000100a00 */
[----:B------:R-:W-:Y:S01]  /*13f0*/  IMAD.MOV.U32 R4, RZ, RZ, R10 ;  /* 0x000000ffff047224 */ /* 0x000fe200078e000a */
[----:B------:R-:W-:Y:S01]  /*1400*/  CS2R R62, SRZ ;  /* 0x00000000003e7805 */ /* 0x000fe2000001ff00 */
[----:B------:R-:W-:Y:S01]  /*1410*/  IMAD.SHL.U32 R41, R28, 0x2, RZ ;  /* 0x000000021c297824 */ /* 0x000fe200078e00ff */
[----:B------:R-:W-:Y:S01]  /*1420*/  ISETP.LT.OR P6, PT, R0, 0x1, P3 ;  /* 0x000000010000780c */ /* 0x000fe20001fc1670 */
[----:B------:R-:W-:Y:S01]  /*1430*/  IMAD.WIDE.U32 R8, R8, c[0x0][0x1a8], R4 ;  /* 0x00006a0008087a25 */ /* 0x000fe200078e0004 */
[----:B------:R-:W-:Y:S01]  /*1440*/  IADD3 R28, R16, 0xc0, RZ ;  /* 0x000000c0101c7810 */ /* 0x000fe20007ffe0ff */
[----:B------:R-:W-:Y:S01]  /*1450*/  CS2R R60, SRZ ;  /* 0x00000000003c7805 */ /* 0x000fe2000001ff00 */
[----:B------:R-:W-:Y:S01]  /*1460*/  ISETP.LT.OR P5, PT, R0, 0x1, P2 ;  /* 0x000000010000780c */ /* 0x000fe200017a1670 */
[----:B------:R-:W-:Y:S01]  /*1470*/  IMAD.MOV.U32 R5, RZ, RZ, c[0x0][0x1d8] ;  /* 0x00007600ff057624 */ /* 0x000fe200078e00ff */
[----:B------:R-:W-:Y:S01]  /*1480*/  LEA R6, P0, R8, c[0x0][0x190], 0x1 ;  /* 0x0000640008067a11 */ /* 0x000fe200078008ff */
[----:B------:R-:W-:Y:S01]  /*1490*/  IMAD.IADD R7, R9, 0x1, R7 ;  /* 0x0000000109077824 */ /* 0x000fe200078e0207 */
[----:B------:R-:W-:Y:S01]  /*14a0*/  ISETP.LT.OR P3, PT, R0, 0x21, P3 ;  /* 0x000000210000780c */ /* 0x000fe20001f61670 */
[----:B------:R-:W-:Y:S01]  /*14b0*/  IMAD.MOV.U32 R10, RZ, RZ, c[0x0][0x1dc] ;  /* 0x00007700ff0a7624 */ /* 0x000fe200078e00ff */
[C---:B------:R-:W-:Y:S01]  /*14c0*/  LEA R4, P4, R5.reuse, R2, 0x6 ;  /* 0x0000000205047211 */ /* 0x040fe200078830ff */
[----:B------:R-:W-:Y:S01]  /*14d0*/  IMAD.MOV.U32 R13, RZ, RZ, c[0x0][0x1a8] ;  /* 0x00006a00ff0d7624 */ /* 0x000fe200078e00ff */
[----:B------:R-:W-:Y:S01]  /*14e0*/  LEA.HI.X R7, R8, c[0x0][0x194], R7, 0x1, P0 ;  /* 0x0000650008077a11 */ /* 0x000fe200000f0c07 */
[----:B------:R-:W-:Y:S01]  /*14f0*/  @!PT LDS RZ, [RZ] ;  /* 0x00000000fffff984 */ /* 0x000fe20000000800 */
[----:B------:R-:W-:Y:S01]  /*1500*/  @!PT LDS RZ, [RZ] ;  /* 0x00000000fffff984 */ /* 0x000fe20000000800 */
[----:B------:R-:W-:Y:S01]  /*1510*/  @!PT LDS RZ, [RZ] ;  /* 0x00000000fffff984 */ /* 0x000fe20000000800 */
[----:B------:R1:W-:Y:S01]  /*1520*/  LDGSTS.E.BYPASS.LTC128B.128 [R41+0x8080], [R2.64], !P6 ;  /* 0x0808000002297fae */ /* 0x0003e2000f101d4a */
[----:B------:R-:W-:Y:S01]  /*1530*/  ISETP.GE.AND P0, PT, R28, c[0x0][0x1cc], PT ;  /* 0x000073001c007a0c */ /* 0x000fe20003f06270 */
[----:B------:R-:W-:Y:S01]  /*1540*/  IMAD.MOV.U32 R18, RZ, RZ, c[0x0][0x1ac] ;  /* 0x00006b00ff127624 */ /* 0x000fe200078e00ff */
[----:B------:R-:W-:Y:S01]  /*1550*/  LEA.HI.X R5, R5, R3, R10, 0x6, P4 ;  /* 0x0000000305057211 */ /* 0x000fe200020f340a */
[----:B------:R1:W-:Y:S01]  /*1560*/  LDGSTS.E.BYPASS.LTC128B.128 [R41+0xa080], [R2.64+0x80], !P5 ;  /* 0x0a08008002297fae */ /* 0x0003e2000e901d4a */
[C---:B------:R-:W-:Y:S01]  /*1570*/  ISETP.LT.OR P4, PT, R0.reuse, 0x1, P1 ;  /* 0x000000010000780c */ /* 0x040fe20000f81670 */
[C---:B------:R-:W-:Y:S01]  /*1580*/  IMAD R8, R27.reuse, c[0x0][0x178], RZ ;  /* 0x00005e001b087a24 */ /* 0x040fe200078e02ff */
[----:B------:R-:W-:Y:S01]  /*1590*/  ISETP.LT.OR P6, PT, R0, 0x1, P0 ;  /* 0x000000010000780c */ /* 0x000fe200007c1670 */
[----:B------:R-:W-:Y:S01]  /*15a0*/  IMAD R9, R27, c[0x0][0x208], RZ ;  /* 0x000082001b097a24 */ /* 0x000fe200078e02ff */
[----:B------:R-:W-:Y:S01]  /*15b0*/  ISETP.GE.AND P5, PT, R16, c[0x0][0x19c], PT ;  /* 0x0000670010007a0c */ /* 0x000fe20003fa6270 */
[C---:B------:R-:W-:Y:S01]  /*15c0*/  IMAD R14, R21.reuse, c[0x0][0x17c], R8 ;  /* 0x00005f00150e7a24 */ /* 0x040fe200078e0208 */
[C---:B------:R-:W-:Y:S01]  /*15d0*/  ISETP.LT.OR P2, PT, R0.reuse, 0x21, P2 ;  /* 0x000000210000780c */ /* 0x040fe20001741670 */
[C---:B------:R-:W-:Y:S01]  /*15e0*/  IMAD R15, R21.reuse, c[0x0][0x20c], R9 ;  /* 0x00008300150f7a24 */ /* 0x040fe200078e0209 */
[C---:B------:R-:W-:Y:S01]  /*15f0*/  ISETP.LT.OR P1, PT, R0.reuse, 0x21, P1 ;  /* 0x000000210000780c */ /* 0x040fe20000f21670 */
[--C-:B------:R-:W-:Y:S01]  /*1600*/  IMAD.WIDE.U32 R8, R21, c[0x0][0x178], R16.reuse ;  /* 0x00005e0015087a25 */ /* 0x100fe200078e0010 */
[C---:B------:R-:W-:Y:S01]  /*1610*/  ISETP.LT.OR P0, PT, R0.reuse, 0x21, P0 ;  /* 0x000000210000780c */ /* 0x040fe20000701670 */
[----:B------:R-:W-:Y:S01]  /*1620*/  STL [R1+0x50], R41 ;  /* 0x0000502901007387 */ /* 0x000fe20000100800 */
[----:B------:R-:W-:Y:S01]  /*1630*/  LEA.HI R27, R37, R152, RZ, 0x5 ;  /* 0x00000098251b7211 */ /* 0x000fe200078f28ff */
[----:B------:R-:W-:Y:S01]  /*1640*/  IMAD.WIDE.U32 R10, R21, c[0x0][0x208], R16 ;  /* 0x00008200150a7a25 */ /* 0x000fe200078e0010 */
[----:B------:R-:W-:Y:S01]  /*1650*/  CS2R R58, SRZ ;  /* 0x00000000003a7805 */ /* 0x000fe2000001ff00 */
[----:B------:R1:W-:Y:S01]  /*1660*/  LDGSTS.E.BYPASS.LTC128B.128 [R41+0xc080], [R2.64+0x100], !P4 ;  /* 0x0c08010002297fae */ /* 0x0003e2000e101d4a */
[C---:B------:R-:W-:Y:S01]  /*1670*/  LEA R12, P4, R13.reuse, R6, 0x6 ;  /* 0x000000060d0c7211 */ /* 0x040fe200078830ff */
[----:B------:R-:W-:Y:S01]  /*1680*/  IMAD.MOV.U32 R149, RZ, RZ, 0x20 ;  /* 0x00000020ff957424 */ /* 0x000fe200078e00ff */
[----:B------:R-:W-:Y:S01]  /*1690*/  SHF.R.S32.HI R21, RZ, 0x5, R27 ;  /* 0x00000005ff157819 */ /* 0x000fe2000001141b */
[----:B------:R1:W-:Y:S01]  /*16a0*/  LDGSTS.E.BYPASS.LTC128B.128 [R41+0xe080], [R2.64+0x180], !P6 ;  /* 0x0e08018002297fae */ /* 0x0003e2000f101d4a */
[----:B------:R-:W-:Y:S01]  /*16b0*/  ISETP.LT.OR P6, PT, R0, 0x1, P5 ;  /* 0x000000010000780c */ /* 0x000fe20002fc1670 */
[----:B------:R-:W-:Y:S01]  /*16c0*/  IMAD R17, R40, c[0x0][0x238], RZ ;  /* 0x00008e0028117a24 */ /* 0x000fe200078e02ff */
[----:B------:R-:W-:Y:S01]  /*16d0*/  LEA.HI.X R13, R13, R7, R18, 0x6, P4 ;  /* 0x000000070d0d7211 */ /* 0x000fe200020f3412 */
[----:B------:R2:W-:Y:S01]  /*16e0*/  LDGSTS.E.BYPASS.LTC128B.128 [R41+0x9080], [R4.64], !P3 ;  /* 0x0908000004297fae */ /* 0x0005e2000d901d4a */
[----:B------:R-:W-:Y:S01]  /*16f0*/  ISETP.GE.AND P4, PT, R32, c[0x0][0x19c], PT ;  /* 0x0000670020007a0c */ /* 0x000fe20003f86270 */
[----:B------:R-:W-:Y:S01]  /*1700*/  IMAD R17, R148, c[0x0][0x23c], R17 ;  /* 0x00008f0094117a24 */ /* 0x000fe200078e0211 */
[----:B------:R-:W-:Y:S01]  /*1710*/  ISETP.GE.AND P3, PT, R33, c[0x0][0x19c], PT ;  /* 0x0000670021007a0c */ /* 0x000fe20003f66270 */
[----:B------:R2:W-:Y:S01]  /*1720*/  LDGSTS.E.BYPASS.LTC128B.128 [R41+0xb080], [R4.64+0x80], !P2 ;  /* 0x0b08008004297fae */ /* 0x0005e2000d101d4a */
[----:B------:R-:W-:Y:S01]  /*1730*/  ISETP.GE.AND P2, PT, R28, c[0x0][0x19c], PT ;  /* 0x000067001c007a0c */ /* 0x000fe20003f46270 */
[----:B------:R-:W-:Y:S01]  /*1740*/  CS2R R56, SRZ ;  /* 0x0000000000387805 */ /* 0x000fe2000001ff00 */
[C---:B------:R-:W-:Y:S01]  /*1750*/  ISETP.LT.OR P5, PT, R0.reuse, 0x21, P5 ;  /* 0x000000210000780c */ /* 0x040fe20002fa1670 */
[----:B------:R2:W-:Y:S01]  /*1760*/  LDGSTS.E.BYPASS.LTC128B.128 [R41+0xd080], [R4.64+0x100], !P1 ;  /* 0x0d08010004297fae */ /* 0x0005e2000c901d4a */
[C---:B------:R-:W-:Y:S01]  /*1770*/  ISETP.LT.OR P1, PT, R0.reuse, 0x1, P4 ;  /* 0x000000010000780c */ /* 0x040fe20002721670 */
[----:B------:R-:W-:Y:S01]  /*1780*/  CS2R R54, SRZ ;  /* 0x0000000000367805 */ /* 0x000fe2000001ff00 */
[C---:B------:R-:W-:Y:S01]  /*1790*/  ISETP.LT.OR P4, PT, R0.reuse, 0x21, P4 ;  /* 0x000000210000780c */ /* 0x040fe20002781670 */
[----:B------:R2:W-:Y:S01]  /*17a0*/  LDGSTS.E.BYPASS.LTC128B.128 [R41+0xf080], [R4.64+0x180], !P0 ;  /* 0x0f08018004297fae */ /* 0x0005e2000c101d4a */
[C---:B------:R-:W-:Y:S01]  /*17b0*/  ISETP.LT.OR P0, PT, R0.reuse, 0x1, P3 ;  /* 0x000000010000780c */ /* 0x040fe20001f01670 */
[----:B------:R-:W-:Y:S01]  /*17c0*/  CS2R R52, SRZ ;  /* 0x0000000000347805 */ /* 0x000fe2000001ff00 */
[----:B------:R-:W-:Y:S01]  /*17d0*/  ISETP.LT.OR P3, PT, R0, 0x21, P3 ;  /* 0x000000210000780c */ /* 0x000fe20001f61670 */
[----:B------:R-:W0:Y:S01]  /*17e0*/  LDGDEPBAR ;  /* 0x00000000000079af */ /* 0x000e220000000000 */
[----:B------:R-:W-:-:S02]  /*17f0*/  USHF.R.S32.HI UR7, URZ, 0x5, UR4 ;  /* 0x000000053f077899 */ /* 0x000fc40008011404 */
[----:B------:R-:W-:Y:S01]  /*1800*/  UMOV UR6, URZ ;  /* 0x0000003f00067c82 */ /* 0x000fe20008000000 */
[----:B------:R3:W-:Y:S01]  /*1810*/  LDGSTS.E.BYPASS.LTC128B.128 [R41+0x80], [R6.64], !P6 ;  /* 0x0008000006297fae */ /* 0x0007e2000f101d4a */
[C---:B------:R-:W-:Y:S02]  /*1820*/  ISETP.LT.OR P6, PT, R0.reuse, 0x1, P2 ;  /* 0x000000010000780c */ /* 0x040fe400017c1670 */
[----:B------:R-:W-:Y:S01]  /*1830*/  ISETP.LT.OR P2, PT, R0, 0x21, P2 ;  /* 0x000000210000780c */ /* 0x000fe20001741670 */
[----:B-1----:R-:W-:Y:S01]  /*1840*/  IMAD.IADD R3, R9, 0x1, R14 ;  /* 0x0000000109037824 */ /* 0x002fe200078e020e */
[----:B------:R3:W-:Y:S01]  /*1850*/  LDGSTS.E.BYPASS.LTC128B.128 [R41+0x2080], [R6.64+0x80], !P1 ;  /* 0x0208008006297fae */ /* 0x0007e2000c901d4a */
[----:B------:R-:W-:Y:S01]  /*1860*/  IMAD.MOV.U32 R2, RZ, RZ, R8 ;  /* 0x000000ffff027224 */ /* 0x000fe200078e0008 */
[----:B------:R-:W-:Y:S01]  /*1870*/  LOP3.LUT P1, RZ, R29, 0x4, RZ, 0xc0, !PT ;  /* 0x000000041dff7812 */ /* 0x000fe2000782c0ff */
[----:B------:R-:W-:Y:S01]  /*1880*/  IMAD R0, R40, c[0x0][0x180], RZ ;  /* 0x0000600028007a24 */ /* 0x000fe200078e02ff */
[----:B------:R3:W-:Y:S01]  /*1890*/  LDGSTS.E.BYPASS.LTC128B.128 [R41+0x4080], [R6.64+0x100], !P0 ;  /* 0x0408010006297fae */ /* 0x0007e2000c101d4a */
[----:B------:R-:W-:-:S04]  /*18a0*/  IMAD.WIDE.U32 R2, R148, c[0x0][0x180], R2 ;  /* 0x0000600094027a25 */ /* 0x000fc800078e0002 */
[----:B------:R-:W-:Y:S01]  /*18b0*/  IMAD R0, R148, c[0x0][0x184], R0 ;  /* 0x0000610094007a24 */ /* 0x000fe200078e0200 */
[----:B------:R3:W-:Y:S01]  /*18c0*/  LDGSTS.E.BYPASS.LTC128B.128 [R41+0x6080], [R6.64+0x180], !P6 ;  /* 0x0608018006297fae */ /* 0x0007e2000f101d4a */
[----:B------:R-:W-:Y:S02]  /*18d0*/  LOP3.LUT P6, RZ, R22, 0x4, RZ, 0xc0, !PT ;  /* 0x0000000416ff7812 */ /* 0x000fe400078cc0ff */
[----:B------:R-:W-:Y:S01]  /*18e0*/  IMAD.IADD R3, R3, 0x1, R0 ;  /* 0x0000000103037824 */ /* 0x000fe200078e0200 */
[----:B------:R1:W-:Y:S01]  /*18f0*/  LDGSTS.E.BYPASS.LTC128B.128 [R41+0x1080], [R12.64], !P5 ;  /* 0x010800000c297fae */ /* 0x0003e2000e901d4a */
[----:B--2---:R-:W-:Y:S02]  /*1900*/  IMAD.IADD R5, R11, 0x1, R15 ;  /* 0x000000010b057824 */ /* 0x004fe400078e020f */
[----:B------:R-:W-:Y:S01]  /*1910*/  IMAD.MOV.U32 R4, RZ, RZ, R10 ;  /* 0x000000ffff047224 */ /* 0x000fe200078e000a */
[----:B------:R1:W-:Y:S01]  /*1920*/  LDGSTS.E.BYPASS.LTC128B.128 [R41+0x3080], [R12.64+0x80], !P4 ;  /* 0x030800800c297fae */ /* 0x0003e2000e101d4a */
[----:B------:R-:W-:-:S02]  /*1930*/  IMAD.SHL.U32 R0, R29, 0x40, RZ ;  /* 0x000000401d007824 */ /* 0x000fc400078e00ff */
[----:B------:R-:W-:Y:S01]  /*1940*/  IMAD.WIDE.U32 R8, R148, c[0x0][0x210], R4 ;  /* 0x0000840094087a25 */ /* 0x000fe200078e0004 */
[----:B------:R-:W-:Y:S01]  /*1950*/  LEA.HI R5, R27, R21, RZ, 0x1 ;  /* 0x000000151b057211 */ /* 0x000fe200078f08ff */
[----:B------:R1:W-:Y:S01]  /*1960*/  LDGSTS.E.BYPASS.LTC128B.128 [R41+0x5080], [R12.64+0x100], !P3 ;  /* 0x050801000c297fae */ /* 0x0003e2000d901d4a */
[----:B------:R-:W-:Y:S01]  /*1970*/  LOP3.LUT R0, R0, 0x1c0, RZ, 0xc0, !PT ;  /* 0x000001c000007812 */ /* 0x000fe200078ec0ff */
[----:B------:R-:W-:Y:S01]  /*1980*/  IMAD.SHL.U32 R10, R23, 0x8, RZ ;  /* 0x00000008170a7824 */ /* 0x000fe200078e00ff */
[----:B------:R-:W-:Y:S01]  /*1990*/  LOP3.LUT R5, R5, 0xfffffffe, RZ, 0xc0, !PT ;  /* 0xfffffffe05057812 */ /* 0x000fe200078ec0ff */
[----:B------:R-:W-:Y:S01]  /*19a0*/  IMAD R15, R40, c[0x0][0x210], RZ ;  /* 0x00008400280f7a24 */ /* 0x000fe200078e02ff */
[----:B------:R-:W-:Y:S01]  /*19b0*/  LOP3.LUT R4, R34, 0x3ffffffc, RZ, 0xc0, !PT ;  /* 0x3ffffffc22047812 */ /* 0x000fe200078ec0ff */
[----:B------:R1:W-:Y:S01]  /*19c0*/  LDGSTS.E.BYPASS.LTC128B.128 [R41+0x7080], [R12.64+0x180], !P2 ;  /* 0x070801800c297fae */ /* 0x0003e2000d101d4a */
[----:B------:R-:W-:Y:S01]  /*19d0*/  LOP3.LUT R18, R10, 0x18, RZ, 0xc0, !PT ;  /* 0x000000180a127812 */ /* 0x000fe200078ec0ff */
[----:B------:R-:W-:Y:S01]  /*19e0*/  IMAD.IADD R19, R21, 0x1, -R5 ;  /* 0x0000000115137824 */ /* 0x000fe200078e0a05 */
[----:B------:R-:W-:Y:S01]  /*19f0*/  SHF.R.U32.HI R10, RZ, 0x3, R0 ;  /* 0x00000003ff0a7819 */ /* 0x000fe20000011600 */
[----:B------:R-:W-:Y:S01]  /*1a00*/  IMAD R11, R26, c[0x0][0x188], RZ ;  /* 0x000062001a0b7a24 */ /* 0x000fe200078e02ff */
[----:B------:R-:W0:Y:S01]  /*1a10*/  LDGDEPBAR ;  /* 0x00000000000079af */ /* 0x000e220000000000 */
[----:B------:R-:W-:Y:S01]  /*1a20*/  IMAD R15, R148, c[0x0][0x214], R15 ;  /* 0x00008500940f7a24 */ /* 0x000fe200078e020f */
[----:B------:R-:W-:Y:S01]  /*1a30*/  LOP3.LUT R0, R10, R0, R18, 0x1e, !PT ;  /* 0x000000000a007212 */ /* 0x000fe200078e1e12 */
[----:B------:R-:W-:Y:S01]  /*1a40*/  IMAD.IADD R14, R152, 0x1, -R4 ;  /* 0x00000001980e7824 */ /* 0x000fe200078e0a04 */
[----:B------:R-:W-:Y:S01]  /*1a50*/  ISETP.GE.AND P3, PT, R16, c[0x0][0x16c], PT ;  /* 0x00005b0010007a0c */ /* 0x000fe20003f66270 */
[----:B------:R-:W-:-:S02]  /*1a60*/  IMAD.SHL.U32 R20, R19, 0x400, RZ ;  /* 0x0000040013147824 */ /* 0x000fc400078e00ff */
[C---:B------:R-:W-:Y:S02]  /*1a70*/  IMAD R11, R31.reuse, c[0x0][0x18c], R11 ;  /* 0x000063001f0b7a24 */ /* 0x040fe400078e020b */
[----:B------:R-:W-:-:S04]  /*1a80*/  IMAD.WIDE.U32 R4, R31, c[0x0][0x188], R2 ;  /* 0x000062001f047a25 */ /* 0x000fc800078e0002 */
[----:B------:R-:W-:Y:S01]  /*1a90*/  IMAD.SHL.U32 R10, R22, 0x40, RZ ;  /* 0x00000040160a7824 */ /* 0x000fe200078e00ff */
[----:B------:R-:W-:Y:S01]  /*1aa0*/  LEA R48, P0, R4, c[0x0][0x160], 0x1 ;  /* 0x0000580004307a11 */ /* 0x000fe200078008ff */
[----:B------:R-:W-:Y:S02]  /*1ab0*/  IMAD R2, R14, 0x2, R20 ;  /* 0x000000020e027824 */ /* 0x000fe400078e0214 */
[----:B------:R-:W-:Y:S01]  /*1ac0*/  IMAD.IADD R3, R9, 0x1, R15 ;  /* 0x0000000109037824 */ /* 0x000fe200078e020f */
[----:B------:R-:W-:Y:S01]  /*1ad0*/  LOP3.LUT R10, R10, 0x1c0, RZ, 0xc0, !PT ;  /* 0x000001c00a0a7812 */ /* 0x000fe200078ec0ff */
[----:B------:R-:W-:Y:S02]  /*1ae0*/  IMAD.IADD R9, R5, 0x1, R11 ;  /* 0x0000000105097824 */ /* 0x000fe400078e020b */
[----:B------:R-:W-:Y:S01]  /*1af0*/  IMAD.IADD R5, R2, 0x1, R0 ;  /* 0x0000000102057824 */ /* 0x000fe200078e0200 */
[----:B------:R-:W-:Y:S01]  /*1b00*/  SHF.R.U32.HI R14, RZ, 0x3, R10 ;  /* 0x00000003ff0e7819 */ /* 0x000fe2000001160a */
[----:B------:R-:W-:Y:S01]  /*1b10*/  IMAD R0, R26, c[0x0][0x218], RZ ;  /* 0x000086001a007a24 */ /* 0x000fe200078e02ff */
[----:B------:R-:W-:Y:S01]  /*1b20*/  LEA.HI.X R49, R4, c[0x0][0x164], R9, 0x1, P0 ;  /* 0x0000590004317a11 */ /* 0x000fe200000f0c09 */
[----:B------:R-:W-:Y:S01]  /*1b30*/  IMAD.SHL.U32 R44, R5, 0x2, RZ ;  /* 0x00000002052c7824 */ /* 0x000fe200078e00ff */
[----:B------:R-:W-:Y:S01]  /*1b40*/  LOP3.LUT R4, R10, 0x8, R36, 0xf8, !PT ;  /* 0x000000080a047812 */ /* 0x000fe200078ef824 */
[----:B------:R-:W-:Y:S01]  /*1b50*/  IMAD.MOV.U32 R2, RZ, RZ, R8 ;  /* 0x000000ffff027224 */ /* 0x000fe200078e0008 */
[----:B------:R-:W-:-:S04]  /*1b60*/  DEPBAR.LE SB0, 0x1 ;  /* 0x000080400000791a */ /* 0x000fc80000000000 */
[C---:B---3--:R-:W-:Y:S01]  /*1b70*/  IMAD R7, R31.reuse, c[0x0][0x21c], R0 ;  /* 0x000087001f077a24 */ /* 0x048fe200078e0200 */
[----:B------:R-:W-:Y:S01]  /*1b80*/  LOP3.LUT R0, R4, R14, RZ, 0x3c, !PT ;  /* 0x0000000e04007212 */ /* 0x000fe200078e3cff */
[----:B------:R-:W-:Y:S01]  /*1b90*/  IMAD R6, R30, 0x800, R39 ;  /* 0x000008001e067824 */ /* 0x000fe200078e0227 */
[C---:B------:R-:W-:Y:S01]  /*1ba0*/  IADD3 R8, R44.reuse, 0x14180, RZ ;  /* 0x000141802c087810 */ /* 0x040fe20007ffe0ff */
[----:B------:R-:W-:Y:S01]  /*1bb0*/  IMAD.WIDE.U32 R4, R31, c[0x0][0x218], R2 ;  /* 0x000086001f047a25 */ /* 0x000fe200078e0002 */
[----:B------:R-:W-:Y:S01]  /*1bc0*/  STL.64 [R1+0x78], R48 ;  /* 0x0000783001007387 */ /* 0x000fe20000100a00 */
[----:B------:R-:W-:Y:S02]  /*1bd0*/  IADD3 R9, R44, 0x141c0, RZ ;  /* 0x000141c02c097810 */ /* 0x000fe40007ffe0ff */
[----:B------:R-:W-:Y:S01]  /*1be0*/  IMAD.IADD R2, R6, 0x1, R0 ;  /* 0x0000000106027824 */ /* 0x000fe200078e0200 */
[----:B------:R2:W-:Y:S01]  /*1bf0*/  STL [R1+0x60], R44 ;  /* 0x0000602c01007387 */ /* 0x0005e20000100800 */
[----:B------:R-:W-:Y:S01]  /*1c00*/  @P1 IADD3 R9, R8, -0x40, RZ ;  /* 0xffffffc008091810 */ /* 0x000fe20007ffe0ff */
[----:B------:R-:W-:Y:S01]  /*1c10*/  IMAD.IADD R0, R5, 0x1, R7 ;  /* 0x0000000105007824 */ /* 0x000fe200078e0207 */
[----:B------:R-:W-:Y:S01]  /*1c20*/  SHF.R.S32.HI R3, RZ, 0x1f, R23 ;  /* 0x0000001fff037819 */ /* 0x000fe20000011417 */
[----:B------:R-:W-:Y:S01]  /*1c30*/  IMAD.SHL.U32 R2, R2, 0x2, RZ ;  /* 0x0000000202027824 */ /* 0x000fe200078e00ff */
[----:B------:R-:W-:Y:S01]  /*1c40*/  BAR.SYNC.DEFER_BLOCKING 0x0 ;  /* 0x0000000000007b1d */ /* 0x000fe20000010000 */
[----:B------:R-:W-:Y:S01]  /*1c50*/  LOP3.LUT P0, RZ, R22, 0x2, RZ, 0xc0, !PT ;  /* 0x0000000216ff7812 */ /* 0x000fe2000780c0ff */
[----:B------:R-:W-:Y:S01]  /*1c60*/  IMAD.IADD R5, R25, 0x1, R17 ;  /* 0x0000000119057824 */ /* 0x000fe200078e0211 */
[----:B------:R-:W-:Y:S01]  /*1c70*/  SEL R17, RZ, 0x1, P3 ;  /* 0x00000001ff117807 */ /* 0x000fe20001800000 */
[----:B------:R-:W-:Y:S01]  /*1c80*/  IMAD R26, R26, c[0x0][0x240], RZ ;  /* 0x000090001a1a7a24 */ /* 0x000fe200078e02ff */
[----:B------:R-:W-:Y:S01]  /*1c90*/  ISETP.GE.AND P3, PT, R33, c[0x0][0x16c], PT ;  /* 0x00005b0021007a0c */ /* 0x000fe20003f66270 */
[----:B------:R3:W-:Y:S02]  /*1ca0*/  STL [R1+0x68], R9 ;  /* 0x0000680901007387 */ /* 0x0007e40000100800 */
[----:B------:R-:W-:Y:S01]  /*1cb0*/  IMAD R148, R31, c[0x0][0x244], R26 ;  /* 0x000091001f947a24 */ /* 0x000fe200078e021a */
[----:B------:R-:W-:-:S02]  /*1cc0*/  SEL R15, RZ, 0x4, P3 ;  /* 0x00000004ff0f7807 */ /* 0x000fc40001800000 */
[----:B------:R-:W-:Y:S02]  /*1cd0*/  ISETP.GE.AND P3, PT, R33, c[0x0][0x1fc], PT ;  /* 0x00007f0021007a0c */ /* 0x000fe40003f66270 */
[----:B--2---:R-:W-:-:S04]  /*1ce0*/  LEA R44, P1, R4, c[0x0][0x1f0], 0x1 ;  /* 0x00007c00042c7a11 */ /* 0x004fc800078208ff */
[----:B------:R-:W-:Y:S01]  /*1cf0*/  LEA.HI.X R45, R4, c[0x0][0x1f4], R0, 0x1, P1 ;  /* 0x00007d00042d7a11 */ /* 0x000fe200008f0c00 */
[----:B------:R-:W2:Y:S01]  /*1d00*/  LDSM.16.M88.4 R164, [R2+0x8080] ;  /* 0x0080800002a4783b */ /* 0x000ea20000000200 */
[----:B------:R-:W-:Y:S01]  /*1d10*/  LEA.HI R0, R3, R23, RZ, 0x2 ;  /* 0x0000001703007211 */ /* 0x000fe200078f10ff */
[----:B------:R-:W-:Y:S01]  /*1d20*/  IMAD.MOV.U32 R3, RZ, RZ, 0x40 ;  /* 0x00000040ff037424 */ /* 0x000fe200078e00ff */
[----:B------:R-:W-:Y:S01]  /*1d30*/  ISETP.LT.AND P1, PT, R50, UR9, PT ;  /* 0x0000000932007c0c */ /* 0x000fe2000bf21270 */
[----:B------:R-:W4:Y:S01]  /*1d40*/  LDSM.16.M88.4 R180, [R2+0xa080] ;  /* 0x00a0800002b4783b */ /* 0x000f220000000200 */
[----:B------:R-:W-:Y:S01]  /*1d50*/  LOP3.LUT R6, R0, 0xfffffffc, RZ, 0xc0, !PT ;  /* 0xfffffffc00067812 */ /* 0x000fe200078ec0ff */
[----:B------:R-:W-:Y:S01]  /*1d60*/  IMAD.MOV.U32 R4, RZ, RZ, R24 ;  /* 0x000000ffff047224 */ /* 0x000fe200078e0018 */
[----:B------:R-:W-:Y:S01]  /*1d70*/  SEL R0, R149, 0xffffffe0, !P0 ;  /* 0xffffffe095007807 */ /* 0x000fe20004000000 */
[----:B------:R-:W1:Y:S01]  /*1d80*/  LDSM.16.M88.4 R196, [R2+0xc080] ;  /* 0x00c0800002c4783b */ /* 0x000e620000000200 */
[----:B------:R-:W-:Y:S01]  /*1d90*/  SEL R3, R3, 0xffffffc0, !P6 ;  /* 0xffffffc003037807 */ /* 0x000fe20007000000 */
[----:B------:R-:W-:Y:S01]  /*1da0*/  IMAD.IADD R23, R23, 0x1, -R6 ;  /* 0x0000000117177824 */ /* 0x000fe200078e0a06 */
[----:B------:R-:W-:Y:S01]  /*1db0*/  ISETP.GE.OR P2, PT, R16, c[0x0][0x16c], !P1 ;  /* 0x00005b0010007a0c */ /* 0x000fe20004f46670 */
[C---:B---3--:R-:W-:Y:S01]  /*1dc0*/  IMAD.IADD R9, R2.reuse, 0x1, R0 ;  /* 0x0000000102097824 */ /* 0x048fe200078e0200 */
[----:B------:R-:W3:Y:S01]  /*1dd0*/  LDSM.16.M88.4 R212, [R2+0xe080] ;  /* 0x00e0800002d4783b */ /* 0x000ee20000000200 */
[----:B------:R-:W-:Y:S01]  /*1de0*/  IMAD.IADD R8, R2, 0x1, R3 ;  /* 0x0000000102087824 */ /* 0x000fe200078e0203 */
[----:B------:R-:W-:Y:S01]  /*1df0*/  ISETP.GE.OR P6, PT, R32, c[0x0][0x16c], !P1 ;  /* 0x00005b0020007a0c */ /* 0x000fe20004fc6670 */
[----:B------:R-:W-:Y:S01]  /*1e00*/  IMAD.IADD R7, R3, 0x1, R9 ;  /* 0x0000000103077824 */ /* 0x000fe200078e0209 */
[----:B------:R-:W1:Y:S01]  /*1e10*/  LDSM.16.M88.4 R168, [R9+0x8080] ;  /* 0x0080800009a8783b */ /* 0x000e620000000200 */
[----:B------:R-:W-:Y:S01]  /*1e20*/  ISETP.GE.OR P5, PT, R33, c[0x0][0x16c], !P1 ;  /* 0x00005b0021007a0c */ /* 0x000fe20004fa6670 */
[----:B------:R-:W-:Y:S01]  /*1e30*/  IMAD.WIDE.U32 R150, R31, c[0x0][0x240], R4 ;  /* 0x000090001f967a25 */ /* 0x000fe200078e0004 */
[----:B------:R-:W-:Y:S01]  /*1e40*/  LOP3.LUT R0, R27, 0xffffffe0, RZ, 0xc0, !PT ;  /* 0xffffffe01b007812 */ /* 0x000fe200078ec0ff */
[----:B------:R-:W1:Y:S01]  /*1e50*/  LDSM.16.M88.4 R172, [R8+0x8080] ;  /* 0x0080800008ac783b */ /* 0x000e620000000200 */
[----:B------:R-:W-:Y:S01]  /*1e60*/  ISETP.GE.OR P4, PT, R28, c[0x0][0x16c], !P1 ;  /* 0x00005b001c007a0c */ /* 0x000fe20004f86670 */
[----:B------:R-:W-:Y:S01]  /*1e70*/  IMAD.SHL.U32 R4, R19, 0x10, RZ ;  /* 0x0000001013047824 */ /* 0x000fe200078e00ff */
[----:B------:R-:W-:Y:S01]  /*1e80*/  ISETP.GE.AND P0, PT, R16, c[0x0][0x1fc], PT ;  /* 0x00007f0010007a0c */ /* 0x000fe20003f06270 */
[----:B------:R-:W1:Y:S01]  /*1e90*/  LDSM.16.M88.4 R176, [R7+0x8080] ;  /* 0x0080800007b0783b */ /* 0x000e620000000200 */
[----:B------:R-:W-:Y:S01]  /*1ea0*/  IMAD.IADD R0, R152, 0x1, -R0 ;  /* 0x0000000198007824 */ /* 0x000fe200078e0a00 */
[----:B------:R-:W-:Y:S01]  /*1eb0*/  CS2R R50, SRZ ;  /* 0x0000000000327805 */ /* 0x000fe2000001ff00 */
[----:B------:R-:W-:Y:S01]  /*1ec0*/  LOP3.LUT R10, R10, 0x10, R4, 0xf8, !PT ;  /* 0x000000100a0a7812 */ /* 0x000fe200078ef804 */
[----:B------:R-:W1:Y:S01]  /*1ed0*/  LDSM.16.M88.4 R184, [R9+0xa080] ;  /* 0x00a0800009b8783b */ /* 0x000e620000000200 */
[----:B------:R-:W-:Y:S01]  /*1ee0*/  CS2R R26, SRZ ;  /* 0x00000000001a7805 */ /* 0x000fe2000001ff00 */
[----:B------:R-:W-:-:S02]  /*1ef0*/  CS2R R24, SRZ ;  /* 0x0000000000187805 */ /* 0x000fc4000001ff00 */
        /* <DEDUP_REMOVED lines=8> */
[----:B------:R-:W-:Y:S06]  /*1f80*/  BAR.SYNC.DEFER_BLOCKING 0x0 ;  /* 0x0000000000007b1d */ /* 0x000fec0000010000 */
[----:B------:R-:W-:Y:S04]  /*1f90*/  STL.64 [R1+0x70], R44 ;  /* 0x0000702c01007387 */ /* 0x000fe80000100a00 */
[----:B------:R2:W-:Y:S04]  /*1fa0*/  STL [R1+0x28], R2 ;  /* 0x0000280201007387 */ /* 0x0005e80000100800 */
[----:B------:R1:W-:Y:S04]  /*1fb0*/  STL [R1+0x2c], R9 ;  /* 0x00002c0901007387 */ /* 0x0003e80000100800 */
[----:B------:R3:W-:Y:S04]  /*1fc0*/  STL [R1+0x34], R8 ;  /* 0x0000340801007387 */ /* 0x0007e80000100800 */
[----:B------:R4:W-:Y:S04]  /*1fd0*/  STL [R1+0x30], R7 ;  /* 0x0000300701007387 */ /* 0x0009e80000100800 */
[----:B------:R-:W-:Y:S01]  /*1fe0*/  @!PT LDS RZ, [RZ] ;  /* 0x00000000fffff984 */ /* 0x000fe20000000800 */
[----:B------:R-:W-:Y:S01]  /*1ff0*/  @!PT LDS RZ, [RZ] ;  /* 0x00000000fffff984 */ /* 0x000fe20000000800 */
[----:B------:R-:W-:Y:S01]  /*2000*/  @!PT LDS RZ, [RZ] ;  /* 0x00000000fffff984 */ /* 0x000fe20000000800 */
[----:B------:R4:W-:Y:S01]  /*2010*/  LDGSTS.E.BYPASS.LTC128B.128 [R41+0x8080], [R48.64], !P2 ;  /* 0x0808000030297fae */ /* 0x0009e2000d101d4a */
[----:B------:R-:W-:-:S02]  /*2020*/  ISETP.GE.OR P2, PT, R16, c[0x0][0x1fc], !P1 ;  /* 0x00007f0010007a0c */ /* 0x000fc40004f46670 */
[----:B------:R-:W-:Y:S01]  /*2030*/  SEL R16, RZ, 0x1, P0 ;  /* 0x00000001ff107807 */ /* 0x000fe20000000000 */
[----:B------:R4:W-:Y:S01]  /*2040*/  LDGSTS.E.BYPASS.LTC128B.128 [R41+0x9080], [R48.64+0x80], !P6 ;  /* 0x0908008030297fae */ /* 0x0009e2000f101d4a */
[----:B------:R-:W-:Y:S02]  /*2050*/  ISETP.GE.AND P0, PT, R28, c[0x0][0x1fc], PT ;  /* 0x00007f001c007a0c */ /* 0x000fe40003f06270 */
[----:B------:R-:W-:Y:S01]  /*2060*/  ISETP.GE.OR P6, PT, R32, c[0x0][0x1fc], !P1 ;  /* 0x00007f0020007a0c */ /* 0x000fe20004fc6670 */
[----:B------:R4:W-:Y:S01]  /*2070*/  LDGSTS.E.BYPASS.LTC128B.128 [R41+0xa080], [R48.64+0x100], !P5 ;  /* 0x0a08010030297fae */ /* 0x0009e2000e901d4a */
[----:B--2---:R-:W-:Y:S02]  /*2080*/  LOP3.LUT R2, R38, 0xfffffff0, RZ, 0xc0, !PT ;  /* 0xfffffff026027812 */ /* 0x004fe400078ec0ff */
[----:B------:R-:W-:Y:S01]  /*2090*/  ISETP.GE.AND P5, PT, R32, c[0x0][0x16c], PT ;  /* 0x00005b0020007a0c */ /* 0x000fe20003fa6270 */
[----:B------:R2:W-:Y:S01]  /*20a0*/  LDGSTS.E.BYPASS.LTC128B.128 [R41+0xb080], [R48.64+0x180], !P4 ;  /* 0x0b08018030297fae */ /* 0x0005e2000e101d4a */
[----:B-1----:R-:W-:Y:S01]  /*20b0*/  SHF.R.S32.HI R9, RZ, 0x1f, R0 ;  /* 0x0000001fff097819 */ /* 0x002fe20000011400 */
[----:B------:R-:W-:Y:S01]  /*20c0*/  IMAD.IADD R2, R152, 0x1, -R2 ;  /* 0x0000000198027824 */ /* 0x000fe200078e0a02 */
[----:B------:R-:W-:Y:S01]  /*20d0*/  SEL R11, RZ, 0xffffffff, P5 ;  /* 0xffffffffff0b7807 */ /* 0x000fe20002800000 */
[----:B------:R-:W-:Y:S01]  /*20e0*/  STL.64 [R1+0x80], R150 ;  /* 0x0000809601007387 */ /* 0x000fe20000100a00 */
[----:B------:R-:W-:Y:S01]  /*20f0*/  LEA.HI R5, R9, R0, RZ, 0x2 ;  /* 0x0000000009057211 */ /* 0x000fe200078f10ff */
[----:B---3--:R-:W-:Y:S01]  /*2100*/  IMAD.SHL.U32 R8, R30, 0x20, RZ ;  /* 0x000000201e087824 */ /* 0x008fe200078e00ff */
[----:B------:R-:W-:Y:S01]  /*2110*/  SHF.R.S32.HI R6, RZ, 0x1f, R2 ;  /* 0x0000001fff067819 */ /* 0x000fe20000011402 */
[----:B------:R-:W-:Y:S01]  /*2120*/  IMAD.SHL.U32 R11, R11, 0x2, RZ ;  /* 0x000000020b0b7824 */ /* 0x000fe200078e00ff */
[----:B------:R-:W-:Y:S01]  /*2130*/  ISETP.GE.AND P4, PT, R32, c[0x0][0x1fc], PT ;  /* 0x00007f0020007a0c */ /* 0x000fe20003f86270 */
[----:B------:R-:W-:Y:S01]  /*2140*/  CS2R R38, SRZ ;  /* 0x0000000000267805 */ /* 0x000fe2000001ff00 */
[----:B------:R-:W-:-:S02]  /*2150*/  LEA.HI R6, R6, R2, RZ, 0x3 ;  /* 0x0000000206067211 */ /* 0x000fc400078f18ff */
[----:B------:R-:W-:Y:S02]  /*2160*/  ISETP.GE.AND P5, PT, R28, c[0x0][0x16c], PT ;  /* 0x00005b001c007a0c */ /* 0x000fe40003fa6270 */
[C---:B----4-:R-:W-:Y:S01]  /*2170*/  LOP3.LUT R7, R6.reuse, 0xfffffff8, RZ, 0xc0, !PT ;  /* 0xfffffff806077812 */ /* 0x050fe200078ec0ff */
[----:B------:R-:W-:Y:S01]  /*2180*/  IMAD.SHL.U32 R6, R6, 0x40, RZ ;  /* 0x0000004006067824 */ /* 0x000fe200078e00ff */
[----:B------:R-:W-:Y:S02]  /*2190*/  SEL R12, RZ, 0xffffffff, P4 ;  /* 0xffffffffff0c7807 */ /* 0x000fe40002000000 */
[----:B------:R-:W-:Y:S01]  /*21a0*/  LOP3.LUT R9, R18, 0x20, R8, 0xf8, !PT ;  /* 0x0000002012097812 */ /* 0x000fe200078ef808 */
[----:B------:R-:W-:Y:S01]  /*21b0*/  IMAD.IADD R2, R2, 0x1, -R7 ;  /* 0x0000000102027824 */ /* 0x000fe200078e0a07 */
[----:B------:R-:W-:Y:S01]  /*21c0*/  LOP3.LUT R7, R5, 0xfffffffc, RZ, 0xc0, !PT ;  /* 0xfffffffc05077812 */ /* 0x000fe200078ec0ff */
[----:B------:R-:W-:Y:S01]  /*21d0*/  IMAD R8, R23, -0x8, R35 ;  /* 0xfffffff817087824 */ /* 0x000fe200078e0223 */
[----:B------:R-:W-:Y:S01]  /*21e0*/  LEA.HI R5, R5, R4, RZ, 0x1e ;  /* 0x0000000405057211 */ /* 0x000fe200078ff0ff */
[----:B------:R-:W-:Y:S01]  /*21f0*/  IMAD.SHL.U32 R4, R12, 0x2, RZ ;  /* 0x000000020c047824 */ /* 0x000fe200078e00ff */
[----:B------:R-:W-:Y:S01]  /*2200*/  ISETP.GT.AND P4, PT, R152, 0x7, PT ;  /* 0x000000079800780c */ /* 0x000fe20003f84270 */
[----:B------:R-:W-:Y:S01]  /*2210*/  IMAD.IADD R7, R0, 0x1, -R7 ;  /* 0x0000000100077824 */ /* 0x000fe200078e0a07 */
[----:B------:R-:W-:Y:S01]  /*2220*/  LOP3.LUT R0, R10, 0x8, R36, 0xf8, !PT ;  /* 0x000000080a007812 */ /* 0x000fe200078ef824 */
[----:B------:R1:W-:Y:S01]  /*2230*/  STL [R1+0x64], R5 ;  /* 0x0000640501007387 */ /* 0x0003e20000100800 */
[----:B------:R-:W-:Y:S01]  /*2240*/  SEL R13, RZ, 0x8, P5 ;  /* 0x00000008ff0d7807 */ /* 0x000fe20002800000 */
[----:B------:R-:W-:Y:S01]  /*2250*/  IMAD R10, R7, -0x2, R8 ;  /* 0xfffffffe070a7824 */ /* 0x000fe200078e0208 */
[----:B------:R-:W-:Y:S01]  /*2260*/  LOP3.LUT R8, R0, R14, RZ, 0x3c, !PT ;  /* 0x0000000e00087212 */ /* 0x000fe200078e3cff */
[----:B--2---:R-:W-:Y:S01]  /*2270*/  CS2R R48, SRZ ;  /* 0x0000000000307805 */ /* 0x004fe2000001ff00 */
[----:B------:R-:W-:Y:S01]  /*2280*/  LOP3.LUT R4, R4, 0x2, R16, 0xe2, !PT ;  /* 0x0000000204047812 */ /* 0x000fe200078ee210 */
[----:B------:R-:W-:Y:S01]  /*2290*/  CS2R R36, SRZ ;  /* 0x0000000000247805 */ /* 0x000fe2000001ff00 */
[----:B------:R-:W-:Y:S01]  /*22a0*/  SEL R7, RZ, 0x4, P3 ;  /* 0x00000004ff077807 */ /* 0x000fe20001800000 */
[----:B------:R-:W-:Y:S01]  /*22b0*/  CS2R R34, SRZ ;  /* 0x0000000000227805 */ /* 0x000fe2000001ff00 */
[----:B------:R-:W-:Y:S01]  /*22c0*/  LOP3.LUT P3, RZ, R2, 0x4, RZ, 0xc0, !PT ;  /* 0x0000000402ff7812 */ /* 0x000fe2000786c0ff */
[----:B------:R-:W-:Y:S01]  /*22d0*/  CS2R R22, SRZ ;  /* 0x0000000000167805 */ /* 0x000fe2000001ff00 */
[----:B------:R-:W-:-:S02]  /*22e0*/  LOP3.LUT R6, R6, 0xfffffe00, RZ, 0xc0, !PT ;  /* 0xfffffe0006067812 */ /* 0x000fc400078ec0ff */
[----:B------:R-:W-:Y:S02]  /*22f0*/  ISETP.GE.OR P5, PT, R33, c[0x0][0x1fc], !P1 ;  /* 0x00007f0021007a0c */ /* 0x000fe40004fa6670 */
[----:B------:R-:W-:Y:S01]  /*2300*/  ISETP.GE.OR P1, PT, R28, c[0x0][0x1fc], !P1 ;  /* 0x00007f001c007a0c */ /* 0x000fe20004f26670 */
[----:B------:R-:W-:Y:S01]  /*2310*/  CS2R R32, SRZ ;  /* 0x0000000000207805 */ /* 0x000fe2000001ff00 */
[----:B------:R-:W-:Y:S01]  /*2320*/  CS2R R28, SRZ ;  /* 0x00000000001c7805 */ /* 0x000fe2000001ff00 */
        /* <DEDUP_REMOVED lines=15> */
[----:B-1----:R-:W-:Y:S01]  /*2420*/  CS2R R46, SRZ ;  /* 0x00000000002e7805 */ /* 0x002fe2000001ff00 */
[----:B--2---:R-:W-:Y:S01]  /*2430*/  IMAD.SHL.U32 R0, R2, 0x40, RZ ;  /* 0x0000004002007824 */ /* 0x004fe200078e00ff */
[----:B------:R-:W-:Y:S01]  /*2440*/  LOP3.LUT R2, R5, R4, R7, 0xfe, !PT ;  /* 0x0000000405027212 */ /* 0x000fe200078efe07 */
[----:B------:R-:W-:Y:S02]  /*2450*/  IMAD.SHL.U32 R5, R30, 0x8, RZ ;  /* 0x000000081e057824 */ /* 0x000fe400078e00ff */
[----:B------:R-:W-:Y:S01]  /*2460*/  IMAD.SHL.U32 R4, R21, 0x8, RZ ;  /* 0x0000000815047824 */ /* 0x000fe200078e00ff */
[----:B------:R-:W-:Y:S01]  /*2470*/  LOP3.LUT R0, R0, 0x1c0, RZ, 0xc0, !PT ;  /* 0x000001c000007812 */ /* 0x000fe200078ec0ff */
[----:B------:R1:W-:Y:S03]  /*2480*/  STL [R1+0x58], R2 ;  /* 0x0000580201007387 */ /* 0x0003e60000100800 */
[----:B------:R-:W-:-:S02]  /*2490*/  LOP3.LUT R7, R0, 0x8, R5, 0xf8, !PT ;  /* 0x0000000800077812 */ /* 0x000fc400078ef805 */
        /* <DEDUP_REMOVED lines=24> */
[----:B------:R-:W-:-:S02]  /*2620*/  ISETP.GT.AND P2, PT, R10, 0x21, PT ;  /* 0x000000210a00780c */ /* 0x000fc40003f44270 */
[----:B------:R3:W-:Y:S04]  /*2630*/  STL [R1+0x38], R3 ;  /* 0x0000380301007387 */ /* 0x0007e80000100800 */
        /* <DEDUP_REMOVED lines=9> */
[----:B------:R-:W-:Y:S01]  /*26d0*/  ISETP.GT.AND P3, PT, R10, 0x20, PT ;  /* 0x000000200a00780c */ /* 0x000fe20003f64270 */
        /* <DEDUP_REMOVED lines=10> */
.L_x_134:
        /* <DEDUP_REMOVED lines=293> */
.L_x_132:
        /* <DEDUP_REMOVED lines=69> */
[----:B--2---:R-:W-:Y:S04]  /*3e20*/  LEA R4, P0, R4, R12, 0x6 ;  /* 0x0000000c04047211 */ /* 0x004fe800078030ff */
[----:B------:R-:W-:Y:S02]  /*3e30*/  LEA.HI.X R5, R6, R13, R5, 0x6, P0 ;  /* 0x0000000d06057211 */ /* 0x000fe400000f3405 */
[C---:B----4-:R-:W-:Y:S02]  /*3e40*/  LOP3.LUT P0, RZ, R7.reuse, 0x1, RZ, 0xc0, !PT ;  /* 0x0000000107ff7812 */ /* 0x050fe4000780c0ff */
[----:B------:R-:W-:Y:S02]  /*3e50*/  LOP3.LUT P1, RZ, R7, 0x2, RZ, 0xc0, !PT ;  /* 0x0000000207ff7812 */ /* 0x000fe4000782c0ff */
[C---:B------:R-:W-:Y:S02]  /*3e60*/  ISETP.GE.OR P0, PT, R11.reuse, UR5, !P0 ;  /* 0x000000050b007c0c */ /* 0x040fe4000c706670 */
[----:B------:R-:W-:Y:S11]  /*3e70*/  ISETP.GE.OR P1, PT, R11, UR5, !P1 ;  /* 0x000000050b007c0c */ /* 0x000ff6000cf26670 */
[----:B------:R-:W-:Y:S01]  /*3e80*/  @!PT LDS RZ, [RZ] ;  /* 0x00000000fffff984 */ /* 0x000fe20000000800 */
[----:B------:R-:W-:Y:S01]  /*3e90*/  @!PT LDS RZ, [RZ] ;  /* 0x00000000fffff984 */ /* 0x000fe20000000800 */
[----:B------:R-:W-:Y:S01]  /*3ea0*/  @!PT LDS RZ, [RZ] ;  /* 0x00000000fffff984 */ /* 0x000fe20000000800 */
[----:B---3--:R1:W-:Y:S01]  /*3eb0*/  LDGSTS.E.BYPASS.LTC128B.128 [R10+0x8080], [R4.64], !P0 ;  /* 0x08080000040a7fae */ /* 0x0083e2000c101d4a */
[----:B------:R-:W-:Y:S03]  /*3ec0*/  LOP3.LUT P0, RZ, R7, 0x4, RZ, 0xc0, !PT ;  /* 0x0000000407ff7812 */ /* 0x000fe6000780c0ff */
[----:B------:R1:W-:Y:S01]  /*3ed0*/  LDGSTS.E.BYPASS.LTC128B.128 [R10+0x9080], [R4.64+0x80], !P1 ;  /* 0x09080080040a7fae */ /* 0x0003e2000c901d4a */
[----:B------:R-:W-:Y:S02]  /*3ee0*/  ISETP.GE.OR P0, PT, R11, UR5, !P0 ;  /* 0x000000050b007c0c */ /* 0x000fe4000c706670 */
        /* <DEDUP_REMOVED lines=9> */
.L_x_133:
        /* <DEDUP_REMOVED lines=102> */
[----:B------:R-:W-:Y:S01]  /*45e0*/  FMUL.FTZ R84, R84, c[0x0][0x298] ;  /* 0x0000a60054547a20 */ /* 0x000fe20000410000 */
[----:B------:R-:W-:Y:S01]  /*45f0*/  PLOP3.LUT P1, PT, PT, PT, PT, 0x8, 0x0 ;  /* 0x000000000000781c */ /* 0x000fe20003f2e170 */
        /* <DEDUP_REMOVED lines=63> */
.L_x_131:
[----:B------:R-:W-:Y:S05]  /*49f0*/  @P1 EXIT ;  /* 0x000000000000194d */ /* 0x000fea0003800000 */
[----:B-1----:R-:W2:Y:S01]  /*4a00*/  LDL.LU R9, [R1+0x98] ;  /* 0x0000980001097983 */ /* 0x002ea20000300800 */
[----:B------:R-:W-:-:S04]  /*4a10*/  ISETP.NE.U32.AND P2, PT, RZ, c[0x0][0x360], PT ;  /* 0x0000d800ff007a0c */ /* 0x000fc80003f45070 */
[----:B------:R-:W-:-:S13]  /*4a20*/  ISETP.NE.AND.EX P2, PT, RZ, c[0x0][0x364], PT, P2 ;  /* 0x0000d900ff007a0c */ /* 0x000fda0003f45320 */
[----:B------:R-:W-:-:S04]  /*4a30*/  @P2 IMAD.MOV.U32 R2, RZ, RZ, 0x4 ;  /* 0x00000004ff022424 */ /* 0x000fc800078e00ff */
[----:B--2---:R-:W-:-:S05]  /*4a40*/  @P2 IMAD.WIDE R2, R9, R2, c[0x0][0x360] ;  /* 0x0000d80009022625 */ /* 0x004fca00078e0202 */
[----:B-----5:R1:W2:Y:S01]  /*4a50*/  @P2 LDG.E R0, [R2.64] ;  /* 0x0000000a02002981 */ /* 0x0202a2000c1e1900 */
[----:B------:R-:W3:Y:S01]  /*4a60*/  S2UR UR5, SR_CTAID.X ;  /* 0x00000000000579c3 */ /* 0x000ee20000002500 */
[----:B------:R-:W-:Y:S02]  /*4a70*/  IMAD.MOV.U32 R4, RZ, RZ, c[0x0][0x338] ;  /* 0x0000ce00ff047624 */ /* 0x000fe400078e00ff */
[----:B------:R-:W4:Y:S04]  /*4a80*/  S2R R5, SR_TID.X ;  /* 0x0000000000057919 */ /* 0x000f280000002100 */
[----:B------:R-:W-:Y:S01]  /*4a90*/  BAR.SYNC.DEFER_BLOCKING 0x1, 0x100 ;  /* 0x0044000000007b1d */ /* 0x000fe20000010000 */
[----:B------:R-:W-:-:S05]  /*4aa0*/  ISETP.NE.AND P0, PT, R4, 0x1, PT ;  /* 0x000000010400780c */ /* 0x000fca0003f05270 */
[----:B-1----:R-:W1:Y:S01]  /*4ab0*/  S2R R3, SR_CTAID.Y ;  /* 0x0000000000037919 */ /* 0x002e620000002600 */
[----:B---3--:R-:W-:Y:S01]  /*4ac0*/  USHF.L.U32 UR5, UR5, 0xe, URZ ;  /* 0x0000000e05057899 */ /* 0x008fe2000800063f */
[----:B----4-:R-:W-:-:S03]  /*4ad0*/  SHF.R.S32.HI R6, RZ, 0x1f, R5 ;  /* 0x0000001fff067819 */ /* 0x010fc60000011405 */
[----:B------:R-:W-:-:S03]  /*4ae0*/  USHF.R.S32.HI UR4, URZ, 0x1f, UR5 ;  /* 0x0000001f3f047899 */ /* 0x000fc60008011405 */
[----:B-1----:R-:W-:-:S04]  /*4af0*/  @P0 IMAD.HI.U32 R4, R3, c[0x0][0x33c], RZ ;  /* 0x0000cf0003040a27 */ /* 0x002fc800078e00ff */
[----:B--2---:R-:W-:-:S05]  /*4b00*/  @P2 IMAD R0, R9, 0x40, R0 ;  /* 0x0000004009002824 */ /* 0x004fca00078e0200 */
[----:B------:R-:W-:-:S04]  /*4b10*/  @P2 SHF.R.S32.HI R2, RZ, 0x1f, R0 ;  /* 0x0000001fff022819 */ /* 0x000fc80000011400 */
[----:B------:R-:W-:Y:S01]  /*4b20*/  @P2 LEA.HI R2, R2, R0, RZ, 0x6 ;  /* 0x0000000002022211 */ /* 0x000fe200078f30ff */
[----:B------:R-:W-:Y:S01]  /*4b30*/  IMAD.MOV.U32 R0, RZ, RZ, R3 ;  /* 0x000000ffff007224 */ /* 0x000fe200078e0003 */
[----:B------:R-:W-:Y:S02]  /*4b40*/  @P0 SHF.R.U32.HI R0, RZ, c[0x0][0x340], R4 ;  /* 0x0000d000ff000a19 */ /* 0x000fe40000011604 */
[----:B------:R-:W-:Y:S02]  /*4b50*/  @P2 SHF.L.U32 R2, R2, 0x8, RZ ;  /* 0x0000000802022819 */ /* 0x000fe400000006ff */
[----:B------:R-:W-:Y:S02]  /*4b60*/  SHF.R.S32.HI R4, RZ, 0x1f, R0 ;  /* 0x0000001fff047819 */ /* 0x000fe40000011400 */
[----:B------:R-:W-:-:S04]  /*4b70*/  @P2 LOP3.LUT R2, R2, 0xffffc000, RZ, 0xc0, !PT ;  /* 0xffffc00002022812 */ /* 0x000fc800078ec0ff */
[----:B------:R-:W-:Y:S02]  /*4b80*/  @P2 SHF.R.S32.HI R3, RZ, 0x1f, R2 ;  /* 0x0000001fff032819 */ /* 0x000fe40000011402 */
[----:B------:R-:W-:-:S06]  /*4b90*/  @!P2 CS2R R2, SRZ ;  /* 0x000000000002a805 */ /* 0x000fcc000001ff00 */
[----:B------:R-:W-:Y:S01]  /*4ba0*/  IADD3 R2, P1, P0, R2, UR5, R5 ;  /* 0x0000000502027c10 */ /* 0x000fe2000f83e005 */
[C---:B------:R-:W-:Y:S02]  /*4bb0*/  IMAD R5, R4.reuse, c[0x0][0x328], RZ ;  /* 0x0000ca0004057a24 */ /* 0x040fe400078e02ff */
[----:B------:R-:W-:Y:S01]  /*4bc0*/  IMAD R4, R4, c[0x0][0x300], RZ ;  /* 0x0000c00004047a24 */ /* 0x000fe200078e02ff */
[----:B------:R-:W-:Y:S01]  /*4bd0*/  IADD3.X R3, R3, UR4, R6, P1, P0 ;  /* 0x0000000403037c10 */ /* 0x000fe20008fe0406 */
[C---:B------:R-:W-:Y:S01]  /*4be0*/  IMAD R7, R0.reuse, c[0x0][0x32c], R5 ;  /* 0x0000cb0000077a24 */ /* 0x040fe200078e0205 */
[----:B------:R-:W-:Y:S01]  /*4bf0*/  SHF.R.S32.HI R6, RZ, 0x1f, R9 ;  /* 0x0000001fff067819 */ /* 0x000fe20000011409 */
[C---:B------:R-:W-:Y:S02]  /*4c00*/  IMAD R8, R0.reuse, c[0x0][0x304], R4 ;  /* 0x0000c10000087a24 */ /* 0x040fe400078e0204 */
[----:B------:R-:W-:-:S04]  /*4c10*/  IMAD.WIDE.U32 R4, R0, c[0x0][0x328], R2 ;  /* 0x0000ca0000047a25 */ /* 0x000fc800078e0002 */
[----:B------:R-:W-:Y:S01]  /*4c20*/  IMAD.WIDE.U32 R2, R0, c[0x0][0x300], R2 ;  /* 0x0000c00000027a25 */ /* 0x000fe200078e0002 */
[----:B------:R-:W-:Y:S02]  /*4c30*/  SEL R0, R6, RZ, !P2 ;  /* 0x000000ff06007207 */ /* 0x000fe40005000000 */
[----:B------:R-:W-:Y:S01]  /*4c40*/  SEL R6, R9, RZ, !P2 ;  /* 0x000000ff09067207 */ /* 0x000fe20005000000 */
[----:B------:R-:W-:Y:S01]  /*4c50*/  IMAD.IADD R5, R5, 0x1, R7 ;  /* 0x0000000105057824 */ /* 0x000fe200078e0207 */
[----:B------:R-:W-:Y:S01]  /*4c60*/  IADD3 R3, R3, R8, RZ ;  /* 0x0000000803037210 */ /* 0x000fe20007ffe0ff */
[C---:B------:R-:W-:Y:S02]  /*4c70*/  IMAD R10, R0.reuse, c[0x0][0x330], RZ ;  /* 0x0000cc00000a7a24 */ /* 0x040fe400078e02ff */
[----:B------:R-:W-:Y:S02]  /*4c80*/  IMAD R0, R0, c[0x0][0x308], RZ ;  /* 0x0000c20000007a24 */ /* 0x000fe400078e02ff */
[----:B------:R-:W-:-:S02]  /*4c90*/  IMAD R10, R6, c[0x0][0x334], R10 ;  /* 0x0000cd00060a7a24 */ /* 0x000fc400078e020a */
[----:B------:R-:W-:-:S04]  /*4ca0*/  IMAD.WIDE.U32 R8, R6, c[0x0][0x330], R4 ;  /* 0x0000cc0006087a25 */ /* 0x000fc800078e0004 */
[----:B------:R-:W-:Y:S01]  /*4cb0*/  IMAD R0, R6, c[0x0][0x30c], R0 ;  /* 0x0000c30006007a24 */ /* 0x000fe200078e0200 */
[----:B------:R-:W-:Y:S01]  /*4cc0*/  LEA R4, P1, R8, c[0x0][0x310], 0x2 ;  /* 0x0000c40008047a11 */ /* 0x000fe200078210ff */
[----:B------:R-:W-:-:S04]  /*4cd0*/  IMAD.WIDE.U32 R6, R6, c[0x0][0x308], R2 ;  /* 0x0000c20006067a25 */ /* 0x000fc800078e0002 */
[----:B------:R-:W-:Y:S01]  /*4ce0*/  IMAD.IADD R3, R9, 0x1, R10 ;  /* 0x0000000109037824 */ /* 0x000fe200078e020a */
[----:B------:R-:W-:Y:S02]  /*4cf0*/  IADD3 R0, R7, R0, RZ ;  /* 0x0000000007007210 */ /* 0x000fe40007ffe0ff */
[----:B------:R-:W-:Y:S02]  /*4d00*/  LEA R2, P0, R6, c[0x0][0x2e8], 0x2 ;  /* 0x0000ba0006027a11 */ /* 0x000fe400078010ff */
[----:B------:R-:W-:Y:S02]  /*4d10*/  LEA.HI.X R5, R8, c[0x0][0x314], R3, 0x2, P1 ;  /* 0x0000c50008057a11 */ /* 0x000fe400008f1403 */
[----:B------:R-:W-:-:S03]  /*4d20*/  LEA.HI.X R3, R6, c[0x0][0x2ec], R0, 0x2, P0 ;  /* 0x0000bb0006037a11 */ /* 0x000fc600000f1400 */
        /* <DEDUP_REMOVED lines=129> */
.L_x_135:
        /* <DEDUP_REMOVED lines=12> */
.L_x_1149:


//--------------------- .text._ZN7cutlass13device_kernelIN5flash19enable_sm80_to_sm89INS1_16FlashAttnBwdSm80INS1_25CollectiveMainloopBwdSm80ILi1ELi1EN4cute5tupleIJNS5_1CILi32EEENS7_ILi64EEENS7_ILi256EEEEEENS_10bfloat16_tEfNS_4arch4Sm80ELb0ELb1ELb0ELb0ELb0ELb0ELb0ELb0ELi2ELi2ELi2ELi1ELb1EEENS1_21CollectiveEpilogueBwdISB_SC_SE_Li256ELb0ELb0ELi4EEENS1_19SingleTileSchedulerILb0ELb0ELb0ELi64EEEEEEEEEvNT_6ParamsE --------------------------
	.section	.text._ZN7cutlass13device_kernelIN5flash19enable_sm80_to_sm89INS1_16FlashAttnBwdSm80INS1_25CollectiveMainloopBwdSm80ILi1ELi1EN4cute5tupleIJNS5_1CILi32EEENS7_ILi64EEENS7_ILi256EEEEEENS_10bfloat16_tEfNS_4arch4Sm80ELb0ELb1ELb0ELb0ELb0ELb0ELb0ELb0ELi2ELi2ELi2ELi1ELb1EEENS1_21CollectiveEpilogueBwdISB_SC_SE_Li256ELb0ELb0ELi4EEENS1_19SingleTileSchedulerILb0ELb0ELb0ELi64EEEEEEEEEvNT_6ParamsE,"ax",@progbits
	.sectioninfo	@"SHI_REGISTERS=255"
	.align	128
.text._ZN7cutlass13device_kernelIN5flash19enable_sm80_to_sm89INS1_16FlashAttnBwdSm80INS1_25CollectiveMainloopBwdSm80ILi1ELi1EN4cute5tupleIJNS5_1CILi32EEENS7_ILi64EEENS7_ILi256EEEEEENS_10bfloat16_tEfNS_4arch4Sm80ELb0ELb1ELb0ELb0ELb0ELb0ELb0ELb0ELi2ELi2ELi2ELi1ELb1EEENS1_21CollectiveEpilogueBwdISB_SC_SE_Li256ELb0ELb0ELi4EEENS1_19SingleTileSchedulerILb0ELb0ELb0ELi64EEEEEEEEEvNT_6ParamsE:
        .type           _ZN7cutlass13device_kernelIN5flash19enable_sm80_to_sm89INS1_16FlashAttnBwdSm80INS1_25CollectiveMainloopBwdSm80ILi1ELi1EN4cute5tupleIJNS5_1CILi32EEENS7_ILi64EEENS7_ILi256EEEEEENS_10bfloat16_tEfNS_4arch4Sm80ELb0ELb1ELb0ELb0ELb0ELb0ELb0ELb0ELi2ELi2ELi2ELi1ELb1EEENS1_21CollectiveEpilogueBwdISB_SC_SE_Li256ELb0ELb0ELi4EEENS1_19SingleTileSchedulerILb0ELb0ELb0ELi64EEEEEEEEEvNT_6ParamsE,@function
        .size           _ZN7cutlass13device_kernelIN5flash19enable_sm80_to_sm89INS1_16FlashAttnBwdSm80INS1_25CollectiveMainloopBwdSm80ILi1ELi1EN4cute5tupleIJNS5_1CILi32EEENS7_ILi64EEENS7_ILi256EEEEEENS_10bfloat16_tEfNS_4arch4Sm80ELb0ELb1ELb0ELb0ELb0ELb0ELb0ELb0ELi2ELi2ELi2ELi1ELb1EEENS1_21CollectiveEpilogueBwdISB_SC_SE_Li256ELb0ELb0ELi4EEENS1_19SingleTileSchedulerILb0ELb0ELb0ELi64EEEEEEEEEvNT_6ParamsE,(.L_x_1150 - _ZN7cutlass13device_kernelIN5flash19enable_sm80_to_sm89INS1_16FlashAttnBwdSm80INS1_25CollectiveMainloopBwdSm80ILi1ELi1EN4cute5tupleIJNS5_1CILi32EEENS7_ILi64EEENS7_ILi256EEEEEENS_10bfloat16_tEfNS_4arch4Sm80ELb0ELb1ELb0ELb0ELb0ELb0ELb0ELb0ELi2ELi2ELi2ELi1ELb1EEENS1_21CollectiveEpilogueBwdISB_SC_SE_Li256ELb0ELb0ELi4EEENS1_19SingleTileSchedulerILb0ELb0ELb0ELi64EEEEEEEEEvNT_6ParamsE)
        .other          _ZN7cutlass13device_kernelIN5flash19enable_sm80_to_sm89INS1_16FlashAttnBwdSm80INS1_25CollectiveMainloopBwdSm80ILi1ELi1EN4cute5tupleIJNS5_1CILi32EEENS7_ILi64EEENS7_ILi256EEEEEENS_10bfloat16_tEfNS_4arch4Sm80ELb0ELb1ELb0ELb0ELb0ELb0ELb0ELb0ELi2ELi2ELi2ELi1ELb1EEENS1_21CollectiveEpilogueBwdISB_SC_SE_Li256ELb0ELb0ELi4EEENS1_19SingleTileSchedulerILb0ELb0ELb0ELi64EEEEEEEEEvNT_6ParamsE,@"STO_CUDA_ENTRY STV_DEFAULT"
_ZN7cutlass13device_kernelIN5flash19enable_sm80_to_sm89INS1_16FlashAttnBwdSm80INS1_25CollectiveMainloopBwdSm80ILi1ELi1EN4cute5tupleIJNS5_1CILi32EEENS7_ILi64EEENS7_ILi256EEEEEENS_10bfloat16_tEfNS_4arch4Sm80ELb0ELb1ELb0ELb0ELb0ELb0ELb0ELb0ELi2ELi2ELi2ELi1ELb1EEENS1_21CollectiveEpilogueBwdISB_SC_SE_Li256ELb0ELb0ELi4EEENS1_19SingleTileSchedulerILb0ELb0ELb0ELi64EEEEEEEEEvNT_6ParamsE:
[----:B------:R-:W-:-:S03]  /*0000*/  MOV R1, c[0x0][0x28] ;  /* 0x00000a0000017a02 */ /* 0x000fc60000000f00 */
[----:B------:R-:W1:Y:S01]  /*0010*/  S2UR UR11, SR_CTAID.Z ;  /* 0x00000000000b79c3 */ /* 0x000e620000002700 */
[----:B------:R-:W-:Y:S02]  /*0020*/  IADD3 R1, R1, -0xd0, RZ ;  /* 0xffffff3001017810 */ /* 0x000fe40007ffe0ff */
[----:B-1----:R-:W-:-:S13]  /*0030*/  ISETP.LE.AND P0, PT, RZ, UR11, PT ;  /* 0x0000000bff007c0c */ /* 0x002fda000bf03270 */
[----:B------:R-:W-:Y:S05]  /*0040*/  @!P0 EXIT ;  /* 0x000000000000894d */ /* 0x000fea0003800000 */
[----:B------:R-:W1:Y:S01]  /*0050*/  S2R R6, SR_TID.X ;  /* 0x0000000000067919 */ /* 0x000e620000002100 */
[----:B------:R-:W2:Y:S01]  /*0060*/  S2UR UR10, SR_CTAID.X ;  /* 0x00000000000a79c3 */ /* 0x000ea20000002500 */
[----:B------:R-:W-:Y:S02]  /*0070*/  UMOV UR5, 0x1f ;  /* 0x0000001f00057882 */ /* 0x000fe40000000000 */
[----:B------:R-:W-:Y:S02]  /*0080*/  ULDC UR4, c[0x0][0x168] ;  /* 0x00005a0000047ab9 */ /* 0x000fe40000000800 */
[----:B------:R-:W-:-:S03]  /*0090*/  UIADD3 UR5, UR5, UR4, URZ ;  /* 0x0000000405057290 */ /* 0x000fc6000fffe03f */
[----:B------:R-:W3:Y:S01]  /*00a0*/  S2UR UR24, SR_CTAID.Y ;  /* 0x00000000001879c3 */ /* 0x000ee20000002600 */
[----:B------:R-:W-:-:S04]  /*00b0*/  USHF.R.S32.HI UR4, URZ, 0x1f, UR5 ;  /* 0x0000001f3f047899 */ /* 0x000fc80008011405 */
[----:B------:R-:W-:-:S04]  /*00c0*/  ULEA.HI UR4, UR4, UR5, URZ, 0x5 ;  /* 0x0000000504047291 */ /* 0x000fc8000f8f283f */
[----:B------:R-:W-:Y:S01]  /*00d0*/  USHF.R.S32.HI UR14, URZ, 0x5, UR4 ;  /* 0x000000053f0e7899 */ /* 0x000fe20008011404 */
[----:B-1----:R1:W-:Y:S01]  /*00e0*/  STL [R1+0x70], R6 ;  /* 0x0000700601007387 */ /* 0x0023e20000100800 */
[----:B--2---:R-:W-:-:S13]  /*00f0*/  ISETP.LE.AND P0, PT, RZ, UR10, PT ;  /* 0x0000000aff007c0c */ /* 0x004fda000bf03270 */
[----:B---3--:R-:W-:Y:S05]  /*0100*/  @!P0 BRA `(.L_x_136) ;  /* 0x000000c000008947 */ /* 0x008fea0003800000 */
[----:B------:R-:W-:Y:S02]  /*0110*/  ULDC UR4, c[0x0][0x168] ;  /* 0x00005a0000047ab9 */ /* 0x000fe40000000800 */
[----:B------:R-:W-:-:S04]  /*0120*/  ULEA UR4, UR10, UR4, 0x6 ;  /* 0x000000040a047291 */ /* 0x000fc8000f8e303f */
[----:B------:R-:W-:-:S03]  /*0130*/  UIADD3 UR5, UR4, 0x5f, URZ ;  /* 0x0000005f04057890 */ /* 0x000fc6000fffe03f */
[----:B------:R-:W-:Y:S02]  /*0140*/  ULDC UR4, c[0x0][0x198] ;  /* 0x0000660000047ab9 */ /* 0x000fe40000000800 */
[----:B------:R-:W-:-:S03]  /*0150*/  UIADD3 UR4, UR5, -UR4, URZ ;  /* 0x8000000405047290 */ /* 0x000fc6000fffe03f */
[----:B------:R-:W-:Y:S02]  /*0160*/  ULDC UR5, c[0x0][0x2a0] ;  /* 0x0000a80000057ab9 */ /* 0x000fe40000000800 */
[----:B------:R-:W-:-:S04]  /*0170*/  UIADD3 UR5, UR4, UR5, URZ ;  /* 0x0000000504057290 */ /* 0x000fc8000fffe03f */
[----:B------:R-:W-:-:S04]  /*0180*/  USHF.R.S32.HI UR4, URZ, 0x1f, UR5 ;  /* 0x0000001f3f047899 */ /* 0x000fc80008011405 */
[----:B------:R-:W-:-:S04]  /*0190*/  ULEA.HI UR4, UR4, UR5, URZ, 0x5 ;  /* 0x0000000504047291 */ /* 0x000fc8000f8f283f */
[----:B------:R-:W-:-:S04]  /*01a0*/  USHF.R.S32.HI UR4, URZ, 0x5, UR4 ;  /* 0x000000053f047899 */ /* 0x000fc80008011404 */
[----:B------:R-:W-:-:S04]  /*01b0*/  UISETP.LT.AND UP0, UPT, UR14, UR4, UPT ;  /* 0x000000040e00728c */ /* 0x000fc8000bf01270 */
[----:B------:R-:W-:Y:S02]  /*01c0*/  USEL UR14, UR14, UR4, UP0 ;  /* 0x000000040e0e7287 */ /* 0x000fe40008000000 */
.L_x_136:
[----:B------:R-:W-:Y:S01]  /*01d0*/  USHF.L.U32 UR13, UR10, 0x6, URZ ;  /* 0x000000060a0d7899 */ /* 0x000fe2000800063f */
[----:B------:R-:W-:Y:S01]  /*01e0*/  PLOP3.LUT P1, PT, PT, PT, PT, 0x80, 0x0 ;  /* 0x000000000000781c */ /* 0x000fe20003f2f070 */
[----:B------:R-:W-:Y:S01]  /*01f0*/  ULDC UR6, c[0x0][0x168] ;  /* 0x00005a0000067ab9 */ /* 0x000fe20000000800 */
[----:B------:R-:W-:Y:S01]  /*0200*/  CS2R R142, SRZ ;  /* 0x00000000008e7805 */ /* 0x000fe2000001ff00 */
[----:B------:R-:W-:Y:S01]  /*0210*/  UIADD3 UR6, UR13, UR6, URZ ;  /* 0x000000060d067290 */ /* 0x000fe2000fffe03f */
[----:B------:R-:W-:Y:S01]  /*0220*/  CS2R R140, SRZ ;  /* 0x00000000008c7805 */ /* 0x000fe2000001ff00 */
[----:B------:R-:W-:Y:S01]  /*0230*/  ULDC UR5, c[0x0][0x198] ;  /* 0x0000660000057ab9 */ /* 0x000fe20000000800 */
[----:B------:R-:W-:Y:S01]  /*0240*/  CS2R R146, SRZ ;  /* 0x0000000000927805 */ /* 0x000fe2000001ff00 */
[----:B------:R-:W-:Y:S01]  /*0250*/  UIADD3 UR5, UR6, -UR5, URZ ;  /* 0x8000000506057290 */ /* 0x000fe2000fffe03f */
[----:B------:R-:W-:Y:S01]  /*0260*/  CS2R R10, SRZ ;  /* 0x00000000000a7805 */ /* 0x000fe2000001ff00 */
[----:B------:R-:W-:Y:S01]  /*0270*/  ULDC UR4, c[0x0][0x2a4] ;  /* 0x0000a90000047ab9 */ /* 0x000fe20000000800 */
[----:B------:R-:W-:Y:S01]  /*0280*/  IMAD.MOV.U32 R144, RZ, RZ, RZ ;  /* 0x000000ffff907224 */ /* 0x000fe200078e00ff */
[----:B------:R-:W-:Y:S01]  /*0290*/  UIADD3 UR5, UR5, -UR4, URZ ;  /* 0x8000000405057290 */ /* 0x000fe2000fffe03f */
[----:B------:R-:W-:Y:S01]  /*02a0*/  IMAD.MOV.U32 R138, RZ, RZ, RZ ;  /* 0x000000ffff8a7224 */ /* 0x000fe200078e00ff */
[----:B------:R-:W-:Y:S01]  /*02b0*/  ULDC.64 UR20, c[0x0][0x118] ;  /* 0x0000460000147ab9 */ /* 0x000fe20000000a00 */
[----:B------:R-:W-:Y:S01]  /*02c0*/  CS2R R12, SRZ ;  /* 0x00000000000c7805 */ /* 0x000fe2000001ff00 */
[----:B------:R-:W-:Y:S01]  /*02d0*/  USHF.R.S32.HI UR4, URZ, 0x1f, UR5 ;  /* 0x0000001f3f047899 */ /* 0x000fe20008011405 */
[----:B------:R-:W-:Y:S01]  /*02e0*/  MOV R136, RZ ;  /* 0x000000ff00887202 */ /* 0x000fe20000000f00 */
[----:B------:R-:W-:Y:S01]  /*02f0*/  IMAD.MOV.U32 R134, RZ, RZ, RZ ;  /* 0x000000ffff867224 */ /* 0x000fe200078e00ff */
[----:B------:R-:W-:Y:S01]  /*0300*/  CS2R R14, SRZ ;  /* 0x00000000000e7805 */ /* 0x000fe2000001ff00 */
[----:B------:R-:W-:Y:S01]  /*0310*/  ULEA.HI UR4, UR4, UR5, URZ, 0x5 ;  /* 0x0000000504047291 */ /* 0x000fe2000f8f283f */
[----:B------:R-:W-:Y:S01]  /*0320*/  MOV R132, RZ ;  /* 0x000000ff00847202 */ /* 0x000fe20000000f00 */
[----:B------:R-:W-:Y:S01]  /*0330*/  IMAD.MOV.U32 R126, RZ, RZ, RZ ;  /* 0x000000ffff7e7224 */ /* 0x000fe200078e00ff */
[----:B------:R-:W-:Y:S01]  /*0340*/  CS2R R16, SRZ ;  /* 0x0000000000107805 */ /* 0x000fe2000001ff00 */
[----:B------:R-:W-:Y:S01]  /*0350*/  USHF.R.S32.HI UR12, URZ, 0x5, UR4 ;  /* 0x000000053f0c7899 */ /* 0x000fe20008011404 */
[----:B------:R-:W-:Y:S01]  /*0360*/  MOV R124, RZ ;  /* 0x000000ff007c7202 */ /* 0x000fe20000000f00 */
[----:B------:R-:W-:Y:S01]  /*0370*/  IMAD.MOV.U32 R130, RZ, RZ, RZ ;  /* 0x000000ffff827224 */ /* 0x000fe200078e00ff */
[----:B------:R-:W-:Y:S01]  /*0380*/  CS2R R18, SRZ ;  /* 0x0000000000127805 */ /* 0x000fe2000001ff00 */
[----:B------:R-:W-:Y:S01]  /*0390*/  UISETP.LT.AND UP0, UPT, URZ, UR12, UPT ;  /* 0x0000000c3f00728c */ /* 0x000fe2000bf01270 */
[----:B------:R-:W-:Y:S01]  /*03a0*/  MOV R128, RZ ;  /* 0x000000ff00807202 */ /* 0x000fe20000000f00 */
[----:B------:R-:W-:Y:S01]  /*03b0*/  IMAD.MOV.U32 R122, RZ, RZ, RZ ;  /* 0x000000ffff7a7224 */ /* 0x000fe200078e00ff */
[----:B------:R-:W-:Y:S01]  /*03c0*/  CS2R R120, SRZ ;  /* 0x0000000000787805 */ /* 0x000fe2000001ff00 */
[----:B------:R-:W-:Y:S01]  /*03d0*/  USEL UR12, URZ, UR12, !UP0 ;  /* 0x0000000c3f0c7287 */ /* 0x000fe2000c000000 */
[----:B------:R-:W-:Y:S01]  /*03e0*/  CS2R R118, SRZ ;  /* 0x0000000000767805 */ /* 0x000fe2000001ff00 */
[----:B------:R-:W-:Y:S01]  /*03f0*/  CS2R R116, SRZ ;  /* 0x0000000000747805 */ /* 0x000fe2000001ff00 */
[----:B------:R-:W-:Y:S01]  /*0400*/  CS2R R110, SRZ ;  /* 0x00000000006e7805 */ /* 0x000fe2000001ff00 */
[----:B------:R-:W-:Y:S01]  /*0410*/  UISETP.GT.AND UP0, UPT, UR14, UR12, UPT ;  /* 0x0000000c0e00728c */ /* 0x000fe2000bf04270 */
[----:B------:R-:W-:Y:S01]  /*0420*/  CS2R R108, SRZ ;  /* 0x00000000006c7805 */ /* 0x000fe2000001ff00 */
        /* <DEDUP_REMOVED lines=12> */
[----:B------:R-:W-:Y:S01]  /*04f0*/  MOV R89, RZ ;  /* 0x000000ff00597202 */ /* 0x000fe20000000f00 */
[----:B------:R-:W-:Y:S01]  /*0500*/  CS2R R2, SRZ ;  /* 0x0000000000027805 */ /* 0x000fe2000001ff00 */
[----:B------:R-:W-:Y:S01]  /*0510*/  IMAD.MOV.U32 R0, RZ, RZ, RZ ;  /* 0x000000ffff007224 */ /* 0x000fe200078e00ff */
        /* <DEDUP_REMOVED lines=34> */
[----:B------:R-:W-:Y:S01]  /*0740*/  USHF.R.S32.HI UR9, URZ, 0x1f, UR11 ;  /* 0x0000001f3f097899 */ /* 0x000fe2000801140b */
[--C-:B------:R-:W-:Y:S01]  /*0750*/  IMAD.MOV.U32 R84, RZ, RZ, R6.reuse ;  /* 0x000000ffff547224 */ /* 0x100fe200078e0006 */
[----:B------:R-:W-:Y:S01]  /*0760*/  ULDC.64 UR4, c[0x0][0x1e8] ;  /* 0x00007a0000047ab9 */ /* 0x000fe20000000a00 */
[----:B------:R-:W-:Y:S01]  /*0770*/  IMAD.MOV.U32 R84, RZ, RZ, R6 ;  /* 0x000000ffff547224 */ /* 0x000fe200078e0006 */
[----:B------:R-:W-:Y:S01]  /*0780*/  UIMAD UR4, UR9, UR4, URZ ;  /* 0x00000004090472a4 */ /* 0x000fe2000f8e023f */
[----:B------:R-:W-:Y:S01]  /*0790*/  IMAD.MOV.U32 R85, RZ, RZ, R7 ;  /* 0x000000ffff557224 */ /* 0x000fe200078e0007 */
[----:B------:R-:W-:Y:S01]  /*07a0*/  USHF.R.S32.HI UR25, URZ, 0x1f, UR24 ;  /* 0x0000001f3f197899 */ /* 0x000fe20008011418 */
[----:B------:R-:W-:Y:S01]  /*07b0*/  IMAD.U32 R2, RZ, RZ, UR24 ;  /* 0x00000018ff027e24 */ /* 0x000fe2000f8e00ff */
[----:B------:R-:W-:Y:S01]  /*07c0*/  ULDC.64 UR6, c[0x0][0x288] ;  /* 0x0000a20000067ab9 */ /* 0x000fe20000000a00 */
[--C-:B------:R-:W-:Y:S01]  /*07d0*/  SHF.R.S32.HI R85, RZ, 0x1f, R84.reuse ;  /* 0x0000001fff557819 */ /* 0x100fe20000011454 */
[----:B------:R-:W-:Y:S01]  /*07e0*/  UIMAD UR23, UR11, UR5, UR4 ;  /* 0x000000050b1772a4 */ /* 0x000fe2000f8e0204 */
[C---:B------:R-:W-:Y:S01]  /*07f0*/  IMAD.SHL.U32 R10, R84.reuse, 0x4, RZ ;  /* 0x00000004540a7824 */ /* 0x040fe200078e00ff */
[----:B------:R-:W-:Y:S01]  /*0800*/  UIMAD UR6, UR25, UR6, URZ ;  /* 0x00000006190672a4 */ /* 0x000fe2000f8e023f */
[----:B------:R-:W-:Y:S01]  /*0810*/  ISETP.GT.AND P1, PT, R84, 0x7, PT ;  /* 0x000000075400780c */ /* 0x000fe20003f24270 */
[----:B------:R-:W-:Y:S01]  /*0820*/  ULDC.64 UR4, c[0x0][0x238] ;  /* 0x00008e0000047ab9 */ /* 0x000fe20000000a00 */
[----:B------:R-:W-:Y:S01]  /*0830*/  IMAD.WIDE.U32 R2, R2, c[0x0][0x238], R84 ;  /* 0x00008e0002027a25 */ /* 0x000fe200078e0054 */
[----:B------:R-:W-:Y:S01]  /*0840*/  UIMAD UR4, UR25, UR4, URZ ;  /* 0x00000004190472a4 */ /* 0x000fe2000f8e023f */
[----:B------:R-:W-:Y:S01]  /*0850*/  SHF.R.S32.HI R11, RZ, 0x1f, R10 ;  /* 0x0000001fff0b7819 */ /* 0x000fe2000001140a */
[----:B------:R-:W-:Y:S01]  /*0860*/  UIMAD UR22, UR24, UR7, UR6 ;  /* 0x00000007181672a4 */ /* 0x000fe2000f8e0206 */
[----:B-1----:R-:W-:Y:S01]  /*0870*/  IMAD.U32 R6, RZ, RZ, UR24 ;  /* 0x00000018ff067e24 */ /* 0x002fe2000f8e00ff */
[----:B------:R-:W-:Y:S01]  /*0880*/  UIMAD UR6, UR24, UR5, UR4 ;  /* 0x00000005180672a4 */ /* 0x000fe2000f8e0204 */
[----:B------:R-:W-:Y:S01]  /*0890*/  IMAD.U32 R4, RZ, RZ, UR24 ;  /* 0x00000018ff047e24 */ /* 0x000fe2000f8e00ff */
[----:B------:R-:W-:Y:S01]  /*08a0*/  ULDC.64 UR16, c[0x0][0x270] ;  /* 0x00009c0000107ab9 */ /* 0x000fe20000000a00 */
[----:B------:R-:W-:Y:S01]  /*08b0*/  SHF.R.S32.HI R23, RZ, 0x1f, R84 ;  /* 0x0000001fff177819 */ /* 0x000fe20000011454 */
[----:B------:R-:W-:Y:S01]  /*08c0*/  UIMAD UR15, UR25, UR16, URZ ;  /* 0x00000010190f72a4 */ /* 0x000fe2000f8e023f */
[--C-:B------:R-:W-:Y:S01]  /*08d0*/  IMAD.WIDE.U32 R6, R6, c[0x0][0x270], R10.reuse ;  /* 0x00009c0006067a25 */ /* 0x100fe200078e000a */
[----:B------:R-:W-:Y:S01]  /*08e0*/  USHF.L.U32 UR8, UR12, 0x5, URZ ;  /* 0x000000050c087899 */ /* 0x000fe2000800063f */
[----:B------:R-:W-:Y:S01]  /*08f0*/  IADD3 R9, R3, UR6, RZ ;  /* 0x0000000603097c10 */ /* 0x000fe2000fffe0ff */
[----:B------:R-:W-:Y:S01]  /*0900*/  ULDC.64 UR4, c[0x0][0x278] ;  /* 0x00009e0000047ab9 */ /* 0x000fe20000000a00 */
[----:B------:R-:W-:Y:S01]  /*0910*/  IMAD.WIDE.U32 R4, R4, c[0x0][0x288], R10 ;  /* 0x0000a20004047a25 */ /* 0x000fe200078e000a */
[----:B------:R-:W-:Y:S01]  /*0920*/  ULDC.64 UR6, c[0x0][0x290] ;  /* 0x0000a40000067ab9 */ /* 0x000fe20000000a00 */
[CC--:B------:R-:W-:Y:S01]  /*0930*/  LEA.HI R27, R23.reuse, R84.reuse, RZ, 0x3 ;  /* 0x00000054171b7211 */ /* 0x0c0fe200078f18ff */
[----:B------:R-:W-:Y:S01]  /*0940*/  UIMAD UR15, UR24, UR17, UR15 ;  /* 0x00000011180f72a4 */ /* 0x000fe2000f8e020f */
[----:B------:R-:W-:Y:S01]  /*0950*/  IMAD.U32 R0, RZ, RZ, UR8 ;  /* 0x00000008ff007e24 */ /* 0x000fe2000f8e00ff */
[----:B------:R-:W-:Y:S01]  /*0960*/  ULDC.64 UR26, c[0x0][0x248] ;  /* 0x00009200001a7ab9 */ /* 0x000fe20000000a00 */
[----:B------:R-:W-:Y:S01]  /*0970*/  STL [R1+0x74], R85 ;  /* 0x0000745501007387 */ /* 0x000fe20000100800 */
[----:B------:R-:W-:Y:S01]  /*0980*/  UIMAD.WIDE.U32 UR18, UR11, UR4, URZ ;  /* 0x000000040b1272a5 */ /* 0x000fe2000f8e003f */
[----:B------:R-:W-:Y:S01]  /*0990*/  SHF.R.S32.HI R38, RZ, 0x3, R27 ;  /* 0x00000003ff267819 */ /* 0x000fe2000001141b */
[----:B------:R-:W-:Y:S01]  /*09a0*/  UIMAD.WIDE.U32 UR16, UR11, UR6, URZ ;  /* 0x000000060b1072a5 */ /* 0x000fe2000f8e003f */
[----:B------:R1:W-:Y:S01]  /*09b0*/  STL.64 [R1+0x78], R10 ;  /* 0x0000780a01007387 */ /* 0x0003e20000100a00 */
[----:B------:R-:W-:Y:S01]  /*09c0*/  UISETP.NE.AND UP0, UPT, UR26, 0x1, UPT ;  /* 0x000000011a00788c */ /* 0x000fe2000bf05270 */
[-C--:B------:R-:W-:Y:S01]  /*09d0*/  LEA.HI R26, R23, R84.reuse, RZ, 0x4 ;  /* 0x00000054171a7211 */ /* 0x080fe200078f20ff */
[----:B------:R-:W-:Y:S01]  /*09e0*/  UIMAD.WIDE.U32 UR26, UR24, UR27, URZ ;  /* 0x0000001b181a72a5 */ /* 0x000fe2000f8e003f */
[C---:B------:R-:W-:Y:S01]  /*09f0*/  @!P1 IADD3 R31, P4, P3, R0.reuse, UR18, R6 ;  /* 0x00000012001f9c10 */ /* 0x040fe2000fb9e006 */
[----:B------:R-:W-:Y:S01]  /*0a00*/  UIMAD UR28, UR9, UR4, URZ ;  /* 0x00000004091c72a4 */ /* 0x000fe2000f8e023f */
[----:B------:R-:W-:Y:S01]  /*0a10*/  IADD3 R32, P2, P0, R0, UR16, R4 ;  /* 0x0000001000207c10 */ /* 0x000fe2000f85e004 */
[----:B------:R-:W-:Y:S01]  /*0a20*/  IMAD.MOV.U32 R8, RZ, RZ, R2 ;  /* 0x000000ffff087224 */ /* 0x000fe200078e0002 */
[----:B------:R-:W-:Y:S01]  /*0a30*/  LOP3.LUT R0, R27, 0xfffffff8, RZ, 0xc0, !PT ;  /* 0xfffffff81b007812 */ /* 0x000fe200078ec0ff */
[----:B------:R-:W-:Y:S01]  /*0a40*/  IMAD.U32 R2, RZ, RZ, UR10 ;  /* 0x0000000aff027e24 */ /* 0x000fe2000f8e00ff */
[----:B------:R-:W-:Y:S01]  /*0a50*/  SHF.R.S32.HI R39, RZ, 0x1f, R38 ;  /* 0x0000001fff277819 */ /* 0x000fe20000011426 */
[----:B------:R-:W-:Y:S01]  /*0a60*/  UIMAD UR28, UR11, UR5, UR28 ;  /* 0x000000050b1c72a4 */ /* 0x000fe2000f8e021c */
[----:B------:R-:W-:Y:S01]  /*0a70*/  LEA.HI R19, R23, R84, RZ, 0x2 ;  /* 0x0000005417137211 */ /* 0x000fe200078f10ff */
[----:B------:R-:W-:Y:S01]  /*0a80*/  IMAD.IADD R17, R84, 0x1, -R0 ;  /* 0x0000000154117824 */ /* 0x000fe200078e0a00 */
[----:B------:R-:W-:Y:S01]  /*0a90*/  SHF.R.S32.HI R4, RZ, 0x4, R26 ;  /* 0x00000004ff047819 */ /* 0x000fe2000001141a */
[----:B------:R-:W-:Y:S01]  /*0aa0*/  ULDC.64 UR4, c[0x0][0x1e0] ;  /* 0x0000780000047ab9 */ /* 0x000fe20000000a00 */
[----:B------:R-:W-:Y:S01]  /*0ab0*/  IMAD.WIDE R14, R2, 0x40, R38 ;  /* 0x00000040020e7825 */ /* 0x000fe200078e0226 */
[--C-:B------:R-:W-:Y:S01]  /*0ac0*/  SHF.R.S32.HI R6, RZ, 0x2, R19.reuse ;  /* 0x00000002ff067819 */ /* 0x100fe20000011413 */
[----:B------:R-:W-:Y:S01]  /*0ad0*/  UIMAD UR6, UR9, UR6, URZ ;  /* 0x00000006090672a4 */ /* 0x000fe2000f8e023f */
[----:B------:R-:W-:Y:S01]  /*0ae0*/  SHF.R.S32.HI R2, RZ, 0x1f, R19 ;  /* 0x0000001fff027819 */ /* 0x000fe20000011413 */
[----:B------:R-:W-:Y:S01]  /*0af0*/  IMAD.SHL.U32 R12, R17, 0x8, RZ ;  /* 0x00000008110c7824 */ /* 0x000fe200078e00ff */
[----:B------:R-:W-:Y:S01]  /*0b00*/  LEA.HI R0, R26, R4, RZ, 0x1 ;  /* 0x000000041a007211 */ /* 0x000fe200078f08ff */
[----:B------:R-:W-:Y:S01]  /*0b10*/  UIMAD UR6, UR11, UR7, UR6 ;  /* 0x000000070b0672a4 */ /* 0x000fe2000f8e0206 */
[----:B------:R-:W-:Y:S01]  /*0b20*/  IMAD.U32 R16, RZ, RZ, UR11 ;  /* 0x0000000bff107e24 */ /* 0x000fe2000f8e00ff */
[----:B------:R-:W-:Y:S01]  /*0b30*/  STL.64 [R1+0x58], R38 ;  /* 0x0000582601007387 */ /* 0x000fe20000100a00 */
[----:B------:R-:W-:Y:S01]  /*0b40*/  SHF.R.S32.HI R13, RZ, 0x1f, R12 ;  /* 0x0000001fff0d7819 */ /* 0x000fe2000001140c */
[----:B------:R-:W-:Y:S01]  /*0b50*/  IMAD.MOV.U32 R148, RZ, RZ, 0x20 ;  /* 0x00000020ff947424 */ /* 0x000fe200078e00ff */
[----:B-1----:R-:W-:Y:S01]  /*0b60*/  IADD3 R10, R5, UR22, RZ ;  /* 0x00000016050a7c10 */ /* 0x002fe2000fffe0ff */
[----:B------:R-:W-:Y:S01]  /*0b70*/  ULDC UR22, c[0x0][0x250] ;  /* 0x0000940000167ab9 */ /* 0x000fe20000000800 */
[----:B------:R-:W-:Y:S01]  /*0b80*/  IADD3 R11, R7, UR15, RZ ;  /* 0x0000000f070b7c10 */ /* 0x000fe2000fffe0ff */
[----:B------:R-:W-:Y:S01]  /*0b90*/  UMOV UR15, UR24 ;  /* 0x00000018000f7c82 */ /* 0x000fe20008000000 */
[----:B------:R-:W-:Y:S01]  /*0ba0*/  LEA.HI R5, R2, R6, RZ, 0x3 ;  /* 0x0000000602057211 */ /* 0x000fe200078f18ff */
[----:B------:R-:W-:Y:S01]  /*0bb0*/  @UP0 USHF.R.U32.HI UR15, URZ, UR22, UR27 ;  /* 0x000000163f0f0299 */ /* 0x000fe2000801161b */
[----:B------:R-:W-:Y:S01]  /*0bc0*/  LOP3.LUT R0, R0, 0xfffffffe, RZ, 0xc0, !PT ;  /* 0xfffffffe00007812 */ /* 0x000fe200078ec0ff */
[----:B------:R-:W-:Y:S01]  /*0bd0*/  CS2R R146, SRZ ;  /* 0x0000000000927805 */ /* 0x000fe2000001ff00 */
[C---:B------:R-:W-:Y:S01]  /*0be0*/  IADD3 R28, R12.reuse, 0x40, RZ ;  /* 0x000000400c1c7810 */ /* 0x040fe20007ffe0ff */
[----:B------:R-:W-:Y:S01]  /*0bf0*/  USHF.R.S32.HI UR22, URZ, 0x1f, UR15 ;  /* 0x0000001f3f167899 */ /* 0x000fe2000801140f */
[C---:B------:R-:W-:Y:S01]  /*0c00*/  IADD3 R29, R12.reuse, 0x80, RZ ;  /* 0x000000800c1d7810 */ /* 0x040fe20007ffe0ff */
[----:B------:R-:W-:Y:S01]  /*0c10*/  IMAD.U32 R7, RZ, RZ, UR15 ;  /* 0x0000000fff077e24 */ /* 0x000fe2000f8e00ff */
[----:B------:R-:W-:Y:S01]  /*0c20*/  IADD3 R30, R12, 0xc0, RZ ;  /* 0x000000c00c1e7810 */ /* 0x000fe20007ffe0ff */
[----:B------:R-:W-:Y:S01]  /*0c30*/  UIMAD UR4, UR22, UR4, URZ ;  /* 0x00000004160472a4 */ /* 0x000fe2000f8e023f */
[----:B------:R-:W-:Y:S01]  /*0c40*/  IMAD.IADD R22, R4, 0x1, -R0 ;  /* 0x0000000104167824 */ /* 0x000fe200078e0a00 */
[----:B------:R-:W-:Y:S01]  /*0c50*/  LOP3.LUT R0, R5, 0xfffffff8, RZ, 0xc0, !PT ;  /* 0xfffffff805007812 */ /* 0x000fe200078ec0ff */
[----:B------:R-:W-:Y:S01]  /*0c60*/  IMAD.WIDE.U32 R2, R7, c[0x0][0x1e0], R12 ;  /* 0x0000780007027a25 */ /* 0x000fe200078e000c */
[----:B------:R-:W-:Y:S01]  /*0c70*/  UIMAD UR26, UR15, UR5, UR4 ;  /* 0x000000050f1a72a4 */ /* 0x000fe2000f8e0204 */
[----:B------:R-:W-:Y:S01]  /*0c80*/  ISETP.GE.AND P6, PT, R29, c[0x0][0x1cc], PT ;  /* 0x000073001d007a0c */ /* 0x000fe20003fc6270 */
[----:B------:R-:W-:Y:S01]  /*0c90*/  UMOV UR27, 0x5 ;  /* 0x00000005001b7882 */ /* 0x000fe20000000000 */
[----:B------:R-:W-:Y:S01]  /*0ca0*/  IMAD.U32 R4, RZ, RZ, UR11 ;  /* 0x0000000bff047e24 */ /* 0x000fe2000f8e00ff */
[----:B------:R-:W-:Y:S01]  /*0cb0*/  ULDC.64 UR4, c[0x0][0x1b0] ;  /* 0x00006c0000047ab9 */ /* 0x000fe20000000a00 */
[----:B------:R-:W-:Y:S01]  /*0cc0*/  IMAD.IADD R18, R6, 0x1, -R0 ;  /* 0x0000000106127824 */ /* 0x000fe200078e0a00 */
[----:B------:R-:W-:Y:S01]  /*0cd0*/  IADD3 R3, R3, UR26, RZ ;  /* 0x0000001a03037c10 */ /* 0x000fe2000fffe0ff */
[----:B------:R-:W-:Y:S01]  /*0ce0*/  UIMAD UR4, UR22, UR4, URZ ;  /* 0x00000004160472a4 */ /* 0x000fe2000f8e023f */
[CC--:B------:R-:W-:Y:S01]  /*0cf0*/  LEA.HI R0, R23.reuse, R84.reuse, RZ, 0x6 ;  /* 0x0000005417007211 */ /* 0x0c0fe200078f30ff */
[----:B------:R-:W-:Y:S01]  /*0d00*/  UIADD3 UR22, UR17, UR6, URZ ;  /* 0x0000000611167290 */ /* 0x000fe2000fffe03f */
[----:B------:R-:W-:Y:S01]  /*0d10*/  LEA.HI R23, R23, R84, RZ, 0x5 ;  /* 0x0000005417177211 */ /* 0x000fe200078f28ff */
[----:B------:R-:W-:Y:S01]  /*0d20*/  IMAD.WIDE.U32 R4, R4, c[0x0][0x1e8], R2 ;  /* 0x00007a0004047a25 */ /* 0x000fe200078e0002 */
[----:B------:R-:W-:Y:S01]  /*0d30*/  UIMAD UR7, UR15, UR5, UR4 ;  /* 0x000000050f0772a4 */ /* 0x000fe2000f8e0204 */
[----:B------:R-:W-:Y:S01]  /*0d40*/  SHF.R.S32.HI R20, RZ, 0x6, R0 ;  /* 0x00000006ff147819 */ /* 0x000fe20000011400 */
[----:B------:R-:W-:Y:S01]  /*0d50*/  USHF.R.S32.HI UR5, URZ, 0x1f, UR8 ;  /* 0x0000001f3f057899 */ /* 0x000fe20008011408 */
[----:B------:R-:W-:Y:S01]  /*0d60*/  IMAD.SHL.U32 R2, R38, 0x40, RZ ;  /* 0x0000004026027824 */ /* 0x000fe200078e00ff */
[----:B------:R-:W-:Y:S01]  /*0d70*/  UIADD3 UR15, UR19, UR28, URZ ;  /* 0x0000001c130f7290 */ /* 0x000fe2000fffe03f */
[----:B------:R-:W-:Y:S01]  /*0d80*/  IADD3 R5, R5, UR23, RZ ;  /* 0x0000001705057c10 */ /* 0x000fe2000fffe0ff */
[----:B------:R-:W-:Y:S01]  /*0d90*/  ULDC UR4, c[0x0][0x198] ;  /* 0x0000660000047ab9 */ /* 0x000fe20000000800 */
[----:B------:R-:W-:Y:S01]  /*0da0*/  IMAD.SHL.U32 R21, R20, 0x200, RZ ;  /* 0x0000020014157824 */ /* 0x000fe200078e00ff */
[----:B------:R-:W-:Y:S01]  /*0db0*/  LOP3.LUT R0, R2, 0x1c0, RZ, 0xc0, !PT ;  /* 0x000001c002007812 */ /* 0x000fe200078ec0ff */
[----:B------:R-:W-:Y:S01]  /*0dc0*/  IMAD.U32 R6, RZ, RZ, UR5 ;  /* 0x00000005ff067e24 */ /* 0x000fe2000f8e00ff */
[----:B------:R-:W-:Y:S01]  /*0dd0*/  UIADD3 UR23, -UR13, UR4, URZ ;  /* 0x000000040d177290 */ /* 0x000fe2000fffe13f */
[----:B------:R-:W-:Y:S01]  /*0de0*/  IMAD.WIDE.U32 R2, R7, c[0x0][0x1b0], R12 ;  /* 0x00006c0007027a25 */ /* 0x000fe200078e000c */
[----:B------:R-:W-:Y:S01]  /*0df0*/  LOP3.LUT R7, R0, 0x38, R12, 0xf8, !PT ;  /* 0x0000003800077812 */ /* 0x000fe200078ef80c */
[----:B------:R-:W-:Y:S01]  /*0e00*/  ULDC.64 UR4, c[0x0][0x1b8] ;  /* 0x00006e0000047ab9 */ /* 0x000fe20000000a00 */
[----:B------:R-:W-:Y:S01]  /*0e10*/  SHF.R.U32.HI R0, RZ, 0x3, R0 ;  /* 0x00000003ff007819 */ /* 0x000fe20000011600 */
[----:B------:R-:W-:Y:S01]  /*0e20*/  UIMAD UR4, UR9, UR4, URZ ;  /* 0x00000004090472a4 */ /* 0x000fe2000f8e023f */
[C---:B------:R-:W-:Y:S01]  /*0e30*/  @!P1 IADD3.X R34, R6.reuse, UR15, R11, P4, P3 ;  /* 0x0000000f06229c10 */ /* 0x040fe2000a7e640b */
[----:B------:R-:W-:Y:S01]  /*0e40*/  CS2R R144, SRZ ;  /* 0x0000000000907805 */ /* 0x000fe2000001ff00 */
[----:B------:R-:W-:Y:S01]  /*0e50*/  LOP3.LUT R11, R21, R7, R0, 0xf6, !PT ;  /* 0x00000007150b7212 */ /* 0x000fe200078ef600 */
[----:B------:R-:W-:Y:S01]  /*0e60*/  IMAD R0, R15, c[0x0][0x1d8], RZ ;  /* 0x000076000f007a24 */ /* 0x000fe200078e02ff */
[----:B------:R-:W-:Y:S01]  /*0e70*/  IADD3.X R35, R6, UR22, R10, P2, P0 ;  /* 0x0000001606237c10 */ /* 0x000fe200097e040a */
[----:B------:R-:W-:Y:S01]  /*0e80*/  IMAD.WIDE.U32 R6, R14, c[0x0][0x1d8], R4 ;  /* 0x000076000e067a25 */ /* 0x000fe200078e0004 */
[----:B------:R-:W-:Y:S01]  /*0e90*/  IADD3 R10, -R38, UR23, RZ ;  /* 0x00000017260a7c10 */ /* 0x000fe2000fffe1ff */
[----:B------:R-:W-:Y:S01]  /*0ea0*/  UIMAD UR4, UR11, UR5, UR4 ;  /* 0x000000050b0472a4 */ /* 0x000fe2000f8e0204 */
[----:B------:R-:W-:Y:S01]  /*0eb0*/  ISETP.GE.AND P2, PT, R12, c[0x0][0x1cc], PT ;  /* 0x000073000c007a0c */ /* 0x000fe20003f46270 */
[----:B------:R-:W-:Y:S01]  /*0ec0*/  IMAD R0, R14, c[0x0][0x1dc], R0 ;  /* 0x000077000e007a24 */ /* 0x000fe200078e0200 */
[----:B------:R-:W-:Y:S01]  /*0ed0*/  IADD3 R3, R3, UR7, RZ ;  /* 0x0000000703037c10 */ /* 0x000fe2000fffe0ff */
[----:B------:R-:W-:Y:S01]  /*0ee0*/  IMAD.SHL.U32 R37, R11, 0x2, RZ ;  /* 0x000000020b257824 */ /* 0x000fe200078e00ff */
[----:B------:R-:W-:Y:S01]  /*0ef0*/  ISETP.LT.OR P3, PT, R10, 0x1, P2 ;  /* 0x000000010a00780c */ /* 0x000fe20001761670 */
[----:B------:R-:W-:Y:S01]  /*0f00*/  IMAD.IADD R0, R7, 0x1, R0 ;  /* 0x0000000107007824 */ /* 0x000fe200078e0200 */
[----:B------:R-:W-:Y:S01]  /*0f10*/  ISETP.GE.AND P4, PT, R28, c[0x0][0x1cc], PT ;  /* 0x000073001c007a0c */ /* 0x000fe20003f86270 */
[----:B------:R-:W-:Y:S01]  /*0f20*/  IMAD.WIDE.U32 R4, R16, c[0x0][0x1b8], R2 ;  /* 0x00006e0010047a25 */ /* 0x000fe200078e0002 */
[----:B------:R-:W-:Y:S01]  /*0f30*/  LEA R2, P0, R6, c[0x0][0x1c0], 0x1 ;  /* 0x0000700006027a11 */ /* 0x000fe200078008ff */
[----:B------:R-:W-:Y:S01]  /*0f40*/  ULDC.64 UR6, c[0x0][0x208] ;  /* 0x0000820000067ab9 */ /* 0x000fe20000000a00 */
[----:B------:R-:W-:Y:S01]  /*0f50*/  ISETP.LT.OR P5, PT, R10, 0x1, P4 ;  /* 0x000000010a00780c */ /* 0x000fe200027a1670 */
[----:B------:R-:W-:Y:S01]  /*0f60*/  IMAD.MOV.U32 R11, RZ, RZ, c[0x0][0x1ac] ;  /* 0x00006b00ff0b7624 */ /* 0x000fe200078e00ff */
[----:B------:R-:W-:Y:S01]  /*0f70*/  LEA.HI.X R3, R6, c[0x0][0x1c4], R0, 0x1, P0 ;  /* 0x0000710006037a11 */ /* 0x000fe200000f0c00 */
[----:B------:R-:W-:Y:S01]  /*0f80*/  IMAD.U32 R0, RZ, RZ, UR11 ;  /* 0x0000000bff007e24 */ /* 0x000fe2000f8e00ff */
[----:B------:R-:W-:Y:S01]  /*0f90*/  ISETP.LT.OR P0, PT, R10, 0x1, P6 ;  /* 0x000000010a00780c */ /* 0x000fe20003701670 */
[----:B------:R-:W-:Y:S01]  /*0fa0*/  IMAD.MOV.U32 R6, RZ, RZ, R4 ;  /* 0x000000ffff067224 */ /* 0x000fe200078e0004 */
[----:B------:R-:W-:Y:S01]  /*0fb0*/  IADD3 R7, R5, UR4, RZ ;  /* 0x0000000405077c10 */ /* 0x000fe2000fffe0ff */
[----:B------:R-:W-:Y:S01]  /*0fc0*/  @!PT LDS RZ, [RZ] ;  /* 0x00000000fffff984 */ /* 0x000fe20000000800 */
[----:B------:R-:W-:Y:S01]  /*0fd0*/  @!PT LDS RZ, [RZ] ;  /* 0x00000000fffff984 */ /* 0x000fe20000000800 */
[----:B------:R-:W-:Y:S01]  /*0fe0*/  @!PT LDS RZ, [RZ] ;  /* 0x00000000fffff984 */ /* 0x000fe20000000800 */
[----:B------:R1:W-:Y:S01]  /*0ff0*/  LDGSTS.E.BYPASS.LTC128B.128 [R37+0x8080], [R2.64], !P3 ;  /* 0x0808000002257fae */ /* 0x0003e2000d901d54 */
[----:B------:R-:W-:Y:S01]  /*1000*/  ISETP.GE.AND P3, PT, R30, c[0x0][0x1cc], PT ;  /* 0x000073001e007a0c */ /* 0x000fe20003f66270 */
[----:B------:R-:W-:Y:S01]  /*1010*/  IMAD.MOV.U32 R5, RZ, RZ, c[0x0][0x1d8] ;  /* 0x00007600ff057624 */ /* 0x000fe200078e00ff */
[----:B------:R-:W-:Y:S01]  /*1020*/  ISETP.LT.OR P2, PT, R10, 0x21, P2 ;  /* 0x000000210a00780c */ /* 0x000fe20001741670 */
[----:B------:R-:W-:Y:S01]  /*1030*/  IMAD.WIDE.U32 R150, R0, c[0x0][0x240], R8 ;  /* 0x0000900000967a25 */ /* 0x000fe200078e0008 */
[C---:B------:R-:W-:Y:S01]  /*1040*/  ISETP.LT.OR P4, PT, R10.reuse, 0x21, P4 ;  /* 0x000000210a00780c */ /* 0x040fe20002781670 */
[----:B------:R1:W-:Y:S01]  /*1050*/  LDGSTS.E.BYPASS.LTC128B.128 [R37+0xa080], [R2.64+0x80], !P5 ;  /* 0x0a08008002257fae */ /* 0x0003e2000e901d54 */
[C---:B------:R-:W-:Y:S01]  /*1060*/  ISETP.LT.OR P5, PT, R10.reuse, 0x1, P3 ;  /* 0x000000010a00780c */ /* 0x040fe20001fa1670 */
[----:B------:R-:W-:Y:S01]  /*1070*/  IMAD.MOV.U32 R8, RZ, RZ, c[0x0][0x1dc] ;  /* 0x00007700ff087624 */ /* 0x000fe200078e00ff */
[C---:B------:R-:W-:Y:S01]  /*1080*/  ISETP.LT.OR P6, PT, R10.reuse, 0x21, P6 ;  /* 0x000000210a00780c */ /* 0x040fe200037c1670 */
[----:B------:R1:W-:Y:S01]  /*1090*/  LDGSTS.E.BYPASS.LTC128B.128 [R37+0xc080], [R2.64+0x100], !P0 ;  /* 0x0c08010002257fae */ /* 0x0003e2000c101d54 */
[----:B------:R-:W-:Y:S01]  /*10a0*/  ISETP.LT.OR P3, PT, R10, 0x21, P3 ;  /* 0x000000210a00780c */ /* 0x000fe20001f61670 */
[----:B------:R-:W-:Y:S01]  /*10b0*/  IMAD R0, R15, c[0x0][0x1a8], RZ ;  /* 0x00006a000f007a24 */ /* 0x000fe200078e02ff */
[C---:B------:R-:W-:Y:S01]  /*10c0*/  LEA R4, P0, R5.reuse, R2, 0x6 ;  /* 0x0000000205047211 */ /* 0x040fe200078030ff */
[C---:B------:R-:W-:Y:S01]  /*10d0*/  IMAD.WIDE.U32 R6, R14.reuse, c[0x0][0x1a8], R6 ;  /* 0x00006a000e067a25 */ /* 0x040fe200078e0006 */
[----:B------:R-:W-:Y:S01]  /*10e0*/  ULDC.64 UR4, c[0x0][0x180] ;  /* 0x0000600000047ab9 */ /* 0x000fe20000000a00 */
[----:B------:R-:W-:Y:S01]  /*10f0*/  STL [R1+0x50], R37 ;  /* 0x0000502501007387 */ /* 0x000fe20000100800 */
[----:B------:R-:W-:Y:S01]  /*1100*/  LEA.HI.X R5, R5, R3, R8, 0x6, P0 ;  /* 0x0000000305057211 */ /* 0x000fe200000f3408 */
[----:B------:R-:W-:Y:S01]  /*1110*/  IMAD R0, R14, c[0x0][0x1ac], R0 ;  /* 0x00006b000e007a24 */ /* 0x000fe200078e0200 */
[----:B------:R-:W-:Y:S01]  /*1120*/  LEA R8, P0, R6, c[0x0][0x190], 0x1 ;  /* 0x0000640006087a11 */ /* 0x000fe200078008ff */
[----:B------:R1:W-:Y:S01]  /*1130*/  LDGSTS.E.BYPASS.LTC128B.128 [R37+0xe080], [R2.64+0x180], !P5 ;  /* 0x0e08018002257fae */ /* 0x0003e2000e901d54 */
[----:B------:R-:W-:Y:S01]  /*1140*/  ISETP.GE.AND P5, PT, R12, c[0x0][0x19c], PT ;  /* 0x000067000c007a0c */ /* 0x000fe20003fa6270 */
[----:B------:R-:W-:Y:S01]  /*1150*/  IMAD.IADD R0, R7, 0x1, R0 ;  /* 0x0000000107007824 */ /* 0x000fe200078e0200 */
[----:B------:R-:W-:Y:S01]  /*1160*/  UIMAD UR4, UR25, UR4, URZ ;  /* 0x00000004190472a4 */ /* 0x000fe2000f8e023f */
[----:B------:R2:W-:Y:S01]  /*1170*/  LDGSTS.E.BYPASS.LTC128B.128 [R37+0x9080], [R4.64], !P2 ;  /* 0x0908000004257fae */ /* 0x0005e2000d101d54 */
[----:B------:R-:W-:Y:S01]  /*1180*/  ISETP.LT.OR P2, PT, R10, 0x1, P5 ;  /* 0x000000010a00780c */ /* 0x000fe20002f41670 */
[----:B------:R-:W-:Y:S01]  /*1190*/  IMAD.MOV.U32 R7, RZ, RZ, c[0x0][0x1a8] ;  /* 0x00006a00ff077624 */ /* 0x000fe200078e00ff */
[----:B------:R-:W-:Y:S01]  /*11a0*/  LEA.HI.X R9, R6, c[0x0][0x194], R0, 0x1, P0 ;  /* 0x0000650006097a11 */ /* 0x000fe200000f0c00 */
[----:B------:R2:W-:Y:S01]  /*11b0*/  LDGSTS.E.BYPASS.LTC128B.128 [R37+0xb080], [R4.64+0x80], !P4 ;  /* 0x0b08008004257fae */ /* 0x0005e2000e101d54 */
[----:B------:R-:W-:Y:S01]  /*11c0*/  ISETP.GE.AND P4, PT, R28, c[0x0][0x19c], PT ;  /* 0x000067001c007a0c */ /* 0x000fe20003f86270 */
[----:B------:R-:W-:Y:S01]  /*11d0*/  IMAD R0, R39, c[0x0][0x178], RZ ;  /* 0x00005e0027007a24 */ /* 0x000fe200078e02ff */
[C---:B------:R-:W-:Y:S01]  /*11e0*/  ISETP.LT.OR P5, PT, R10.reuse, 0x21, P5 ;  /* 0x000000210a00780c */ /* 0x040fe20002fa1670 */
[----:B------:R2:W-:Y:S01]  /*11f0*/  LDGSTS.E.BYPASS.LTC128B.128 [R37+0xd080], [R4.64+0x100], !P6 ;  /* 0x0d08010004257fae */ /* 0x0005e2000f101d54 */
[----:B------:R-:W-:Y:S01]  /*1200*/  ISETP.LT.OR P6, PT, R10, 0x1, P4 ;  /* 0x000000010a00780c */ /* 0x000fe200027c1670 */
[----:B------:R-:W-:Y:S01]  /*1210*/  IMAD R0, R38, c[0x0][0x17c], R0 ;  /* 0x00005f0026007a24 */ /* 0x000fe200078e0200 */
[C---:B------:R-:W-:Y:S01]  /*1220*/  ISETP.LT.OR P4, PT, R10.reuse, 0x21, P4 ;  /* 0x000000210a00780c */ /* 0x040fe20002781670 */
[----:B------:R2:W-:Y:S01]  /*1230*/  LDGSTS.E.BYPASS.LTC128B.128 [R37+0xf080], [R4.64+0x180], !P3 ;  /* 0x0f08018004257fae */ /* 0x0005e2000d901d54 */
[----:B------:R-:W-:Y:S01]  /*1240*/  ISETP.GE.AND P3, PT, R29, c[0x0][0x19c], PT ;  /* 0x000067001d007a0c */ /* 0x000fe20003f66270 */
[----:B------:R-:W-:Y:S01]  /*1250*/  UIMAD UR26, UR24, UR5, UR4 ;  /* 0x00000005181a72a4 */ /* 0x000fe2000f8e0204 */
[----:B------:R-:W-:Y:S01]  /*1260*/  CS2R R142, SRZ ;  /* 0x00000000008e7805 */ /* 0x000fe2000001ff00 */
[----:B------:R-:W0:Y:S01]  /*1270*/  LDGDEPBAR ;  /* 0x00000000000079af */ /* 0x000e220000000000 */
[C---:B------:R-:W-:Y:S01]  /*1280*/  ISETP.LT.OR P0, PT, R10.reuse, 0x1, P3 ;  /* 0x000000010a00780c */ /* 0x040fe20001f01670 */
[----:B------:R-:W-:Y:S01]  /*1290*/  ULDC.64 UR4, c[0x0][0x210] ;  /* 0x0000840000047ab9 */ /* 0x000fe20000000a00 */
[----:B------:R-:W-:Y:S01]  /*12a0*/  ISETP.LT.OR P3, PT, R10, 0x21, P3 ;  /* 0x000000210a00780c */ /* 0x000fe20001f61670 */
[----:B------:R3:W-:Y:S01]  /*12b0*/  LDGSTS.E.BYPASS.LTC128B.128 [R37+0x80], [R8.64], !P2 ;  /* 0x0008000008257fae */ /* 0x0007e2000d101d54 */
[----:B------:R-:W-:Y:S01]  /*12c0*/  ISETP.GE.AND P2, PT, R30, c[0x0][0x19c], PT ;  /* 0x000067001e007a0c */ /* 0x000fe20003f46270 */
[----:B------:R-:W-:Y:S01]  /*12d0*/  UIMAD UR25, UR25, UR4, URZ ;  /* 0x00000004191972a4 */ /* 0x000fe2000f8e023f */
[----:B-1----:R-:W-:Y:S01]  /*12e0*/  IMAD.WIDE.U32 R2, R38, c[0x0][0x178], R12 ;  /* 0x00005e0026027a25 */ /* 0x002fe200078e000c */
[----:B------:R3:W-:Y:S01]  /*12f0*/  LDGSTS.E.BYPASS.LTC128B.128 [R37+0x2080], [R8.64+0x80], !P6 ;  /* 0x0208008008257fae */ /* 0x0007e2000f101d54 */
[C---:B------:R-:W-:Y:S01]  /*1300*/  ISETP.LT.OR P6, PT, R10.reuse, 0x1, P2 ;  /* 0x000000010a00780c */ /* 0x040fe200017c1670 */
[----:B------:R-:W-:Y:S01]  /*1310*/  UIMAD UR25, UR24, UR5, UR25 ;  /* 0x00000005181972a4 */ /* 0x000fe2000f8e0219 */
[----:B------:R-:W-:Y:S01]  /*1320*/  ISETP.LT.OR P2, PT, R10, 0x21, P2 ;  /* 0x000000210a00780c */ /* 0x000fe20001741670 */
[----:B------:R-:W-:Y:S01]  /*1330*/  USHF.L.U64.HI UR7, UR6, UR27, UR7 ;  /* 0x0000001b06077299 */ /* 0x000fe20008010207 */
[----:B------:R-:W-:Y:S01]  /*1340*/  STL.64 [R1+0xb0], R150 ;  /* 0x0000b09601007387 */ /* 0x000fe20000100a00 */
[----:B------:R-:W-:Y:S01]  /*1350*/  ULDC.64 UR4, c[0x0][0x188] ;  /* 0x0000620000047ab9 */ /* 0x000fe20000000a00 */
[----:B------:R-:W-:Y:S01]  /*1360*/  CS2R R140, SRZ ;  /* 0x00000000008c7805 */ /* 0x000fe2000001ff00 */
[----:B------:R-:W-:Y:S01]  /*1370*/  UIMAD UR4, UR9, UR4, URZ ;  /* 0x00000004090472a4 */ /* 0x000fe2000f8e023f */
[----:B------:R3:W-:Y:S01]  /*1380*/  LDGSTS.E.BYPASS.LTC128B.128 [R37+0x4080], [R8.64+0x100], !P0 ;  /* 0x0408010008257fae */ /* 0x0007e2000c101d54 */
[C---:B------:R-:W-:Y:S01]  /*1390*/  LEA R6, P0, R7.reuse, R8, 0x6 ;  /* 0x0000000807067211 */ /* 0x040fe200078030ff */
[----:B------:R-:W-:Y:S01]  /*13a0*/  USHF.L.U32 UR6, UR6, 0x5, URZ ;  /* 0x0000000506067899 */ /* 0x000fe2000800063f */
[----:B------:R-:W-:Y:S01]  /*13b0*/  CS2R R138, SRZ ;  /* 0x00000000008a7805 */ /* 0x000fe2000001ff00 */
[----:B------:R-:W-:Y:S01]  /*13c0*/  UIMAD UR7, UR7, UR12, URZ ;  /* 0x0000000c070772a4 */ /* 0x000fe2000f8e023f */
[----:B------:R-:W-:Y:S01]  /*13d0*/  LEA.HI.X R7, R7, R9, R11, 0x6, P0 ;  /* 0x0000000907077211 */ /* 0x000fe200000f340b */
[----:B--2---:R-:W-:Y:S01]  /*13e0*/  IMAD.IADD R5, R3, 0x1, R0 ;  /* 0x0000000103057824 */ /* 0x004fe200078e0200 */
[----:B------:R-:W-:Y:S01]  /*13f0*/  LOP3.LUT P0, RZ, R18, 0x4, RZ, 0xc0, !PT ;  /* 0x0000000412ff7812 */ /* 0x000fe2000780c0ff */
[----:B------:R-:W-:Y:S01]  /*1400*/  IMAD R0, R39, c[0x0][0x208], RZ ;  /* 0x0000820027007a24 */ /* 0x000fe200078e02ff */
[----:B------:R3:W-:Y:S01]  /*1410*/  LDGSTS.E.BYPASS.LTC128B.128 [R37+0x6080], [R8.64+0x180], !P6 ;  /* 0x0608018008257fae */ /* 0x0007e2000f101d54 */
[----:B------:R-:W-:Y:S01]  /*1420*/  IMAD.MOV.U32 R4, RZ, RZ, R2 ;  /* 0x000000ffff047224 */ /* 0x000fe200078e0002 */
[----:B------:R-:W-:Y:S01]  /*1430*/  LOP3.LUT P6, RZ, R17, 0x2, RZ, 0xc0, !PT ;  /* 0x0000000211ff7812 */ /* 0x000fe200078cc0ff */
[----:B------:R-:W-:Y:S01]  /*1440*/  IMAD R10, R38, c[0x0][0x20c], R0 ;  /* 0x00008300260a7a24 */ /* 0x000fe200078e0200 */
[----:B------:R1:W-:Y:S01]  /*1450*/  LDGSTS.E.BYPASS.LTC128B.128 [R37+0x1080], [R6.64], !P5 ;  /* 0x0108000006257fae */ /* 0x0003e2000e901d54 */
[----:B------:R-:W-:Y:S01]  /*1460*/  IMAD.SHL.U32 R0, R18, 0x40, RZ ;  /* 0x0000004012007824 */ /* 0x000fe200078e00ff */
[----:B------:R-:W-:Y:S01]  /*1470*/  SHF.R.S32.HI R18, RZ, 0x5, R23 ;  /* 0x00000005ff127819 */ /* 0x000fe20000011417 */
[----:B------:R-:W-:Y:S01]  /*1480*/  IMAD.WIDE.U32 R2, R38, c[0x0][0x208], R12 ;  /* 0x0000820026027a25 */ /* 0x000fe200078e000c */
[----:B------:R1:W-:Y:S01]  /*1490*/  LDGSTS.E.BYPASS.LTC128B.128 [R37+0x3080], [R6.64+0x80], !P4 ;  /* 0x0308008006257fae */ /* 0x0003e2000e101d54 */
[----:B------:R-:W-:Y:S01]  /*14a0*/  CS2R R136, SRZ ;  /* 0x0000000000887805 */ /* 0x000fe2000001ff00 */
[----:B------:R-:W-:Y:S01]  /*14b0*/  LOP3.LUT R0, R0, 0x1c0, RZ, 0xc0, !PT ;  /* 0x000001c000007812 */ /* 0x000fe200078ec0ff */
[----:B------:R-:W-:Y:S01]  /*14c0*/  IMAD.SHL.U32 R11, R20, 0x8, RZ ;  /* 0x00000008140b7824 */ /* 0x000fe200078e00ff */
[----:B------:R1:W-:Y:S01]  /*14d0*/  LDGSTS.E.BYPASS.LTC128B.128 [R37+0x5080], [R6.64+0x100], !P3 ;  /* 0x0508010006257fae */ /* 0x0003e2000d901d54 */
[----:B------:R-:W-:Y:S01]  /*14e0*/  IMAD.IADD R3, R3, 0x1, R10 ;  /* 0x0000000103037824 */ /* 0x000fe200078e020a */
[----:B------:R-:W-:Y:S01]  /*14f0*/  LEA.HI R10, R23, R18, RZ, 0x1 ;  /* 0x00000012170a7211 */ /* 0x000fe200078f08ff */
[----:B------:R-:W-:Y:S01]  /*1500*/  CS2R R134, SRZ ;  /* 0x0000000000867805 */ /* 0x000fe2000001ff00 */
[----:B------:R-:W-:Y:S01]  /*1510*/  LOP3.LUT R24, R11, 0x18, RZ, 0xc0, !PT ;  /* 0x000000180b187812 */ /* 0x000fe200078ec0ff */
[----:B------:R1:W-:Y:S01]  /*1520*/  LDGSTS.E.BYPASS.LTC128B.128 [R37+0x7080], [R6.64+0x180], !P2 ;  /* 0x0708018006257fae */ /* 0x0003e2000d101d54 */
[----:B------:R-:W-:Y:S01]  /*1530*/  SHF.R.U32.HI R11, RZ, 0x3, R0 ;  /* 0x00000003ff0b7819 */ /* 0x000fe20000011600 */
[----:B------:R-:W-:Y:S01]  /*1540*/  CS2R R132, SRZ ;  /* 0x0000000000847805 */ /* 0x000fe2000001ff00 */
[----:B------:R-:W-:Y:S01]  /*1550*/  LOP3.LUT R10, R10, 0xfffffffe, RZ, 0xc0, !PT ;  /* 0xfffffffe0a0a7812 */ /* 0x000fe200078ec0ff */
[----:B------:R-:W0:Y:S01]  /*1560*/  LDGDEPBAR ;  /* 0x00000000000079af */ /* 0x000e220000000000 */
[----:B------:R-:W-:Y:S01]  /*1570*/  LOP3.LUT R11, R11, R0, R24, 0x1e, !PT ;  /* 0x000000000b0b7212 */ /* 0x000fe200078e1e18 */
[----:B------:R-:W-:Y:S01]  /*1580*/  CS2R R130, SRZ ;  /* 0x0000000000827805 */ /* 0x000fe2000001ff00 */
[----:B------:R-:W-:Y:S01]  /*1590*/  LOP3.LUT R0, R19, 0x3ffffffc, RZ, 0xc0, !PT ;  /* 0x3ffffffc13007812 */ /* 0x000fe200078ec0ff */
[----:B------:R-:W-:Y:S01]  /*15a0*/  IMAD.IADD R19, R18, 0x1, -R10 ;  /* 0x0000000112137824 */ /* 0x000fe200078e0a0a */
[----:B------:R-:W-:Y:S01]  /*15b0*/  CS2R R128, SRZ ;  /* 0x0000000000807805 */ /* 0x000fe2000001ff00 */
[----:B------:R-:W-:Y:S01]  /*15c0*/  IMAD.U32 R10, RZ, RZ, UR24 ;  /* 0x00000018ff0a7e24 */ /* 0x000fe2000f8e00ff */
[----:B------:R-:W-:Y:S01]  /*15d0*/  UIMAD UR24, UR11, UR5, UR4 ;  /* 0x000000050b1872a4 */ /* 0x000fe2000f8e0204 */
[----:B------:R-:W-:Y:S01]  /*15e0*/  IMAD.IADD R0, R84, 0x1, -R0 ;  /* 0x0000000154007824 */ /* 0x000fe200078e0a00 */
[----:B------:R-:W-:Y:S01]  /*15f0*/  CS2R R126, SRZ ;  /* 0x00000000007e7805 */ /* 0x000fe2000001ff00 */
[----:B------:R-:W-:Y:S01]  /*1600*/  IMAD.SHL.U32 R25, R19, 0x400, RZ ;  /* 0x0000040013197824 */ /* 0x000fe200078e00ff */
[----:B------:R-:W-:Y:S01]  /*1610*/  ULDC.64 UR4, c[0x0][0x178] ;  /* 0x00005e0000047ab9 */ /* 0x000fe20000000a00 */
[----:B------:R-:W-:Y:S01]  /*1620*/  IMAD.WIDE.U32 R2, R10, c[0x0][0x210], R2 ;  /* 0x000084000a027a25 */ /* 0x000fe200078e0002 */
[----:B------:R-:W-:Y:S01]  /*1630*/  UIMAD.WIDE.U32 UR28, UR12, UR4, URZ ;  /* 0x000000040c1c72a5 */ /* 0x000fe2000f8e003f */
[----:B------:R-:W-:Y:S01]  /*1640*/  CS2R R124, SRZ ;  /* 0x00000000007c7805 */ /* 0x000fe2000001ff00 */
[----:B------:R-:W-:Y:S01]  /*1650*/  CS2R R122, SRZ ;  /* 0x00000000007a7805 */ /* 0x000fe2000001ff00 */
[----:B------:R-:W-:Y:S01]  /*1660*/  IMAD R0, R0, 0x2, R25 ;  /* 0x0000000200007824 */ /* 0x000fe200078e0219 */
[----:B------:R-:W-:Y:S01]  /*1670*/  IADD3 R3, R3, UR25, RZ ;  /* 0x0000001903037c10 */ /* 0x000fe2000fffe0ff */
[----:B------:R-:W-:Y:S01]  /*1680*/  IMAD.WIDE.U32 R4, R10, c[0x0][0x180], R4 ;  /* 0x000060000a047a25 */ /* 0x000fe200078e0004 */
[----:B------:R-:W-:Y:S01]  /*1690*/  USHF.R.S32.HI UR25, URZ, 0x1f, UR12 ;  /* 0x0000001f3f197899 */ /* 0x000fe2000801140c */
[----:B------:R-:W-:Y:S01]  /*16a0*/  CS2R R120, SRZ ;  /* 0x0000000000787805 */ /* 0x000fe2000001ff00 */
[----:B------:R-:W-:Y:S01]  /*16b0*/  CS2R R118, SRZ ;  /* 0x0000000000767805 */ /* 0x000fe2000001ff00 */
[----:B------:R-:W-:Y:S01]  /*16c0*/  IMAD.IADD R0, R0, 0x1, R11 ;  /* 0x0000000100007824 */ /* 0x000fe200078e020b */
[----:B------:R-:W-:Y:S01]  /*16d0*/  IADD3 R5, R5, UR26, RZ ;  /* 0x0000001a05057c10 */ /* 0x000fe2000fffe0ff */
[----:B------:R-:W-:Y:S01]  /*16e0*/  UIMAD UR26, UR25, UR4, URZ ;  /* 0x00000004191a72a4 */ /* 0x000fe2000f8e023f */
[----:B---3--:R-:W-:Y:S01]  /*16f0*/  IMAD.U32 R9, RZ, RZ, UR11 ;  /* 0x0000000bff097e24 */ /* 0x008fe2000f8e00ff */
[----:B------:R-:W-:Y:S01]  /*1700*/  UIMAD UR7, UR25, UR6, UR7 ;  /* 0x00000006190772a4 */ /* 0x000fe2000f8e0207 */
[----:B------:R-:W-:Y:S01]  /*1710*/  IMAD.SHL.U32 R33, R0, 0x2, RZ ;  /* 0x0000000200217824 */ /* 0x000fe200078e00ff */
[----:B------:R-:W-:Y:S01]  /*1720*/  UIMAD UR26, UR12, UR5, UR26 ;  /* 0x000000050c1a72a4 */ /* 0x000fe2000f8e021a */
[----:B------:R-:W-:Y:S01]  /*1730*/  IMAD.U32 R8, RZ, RZ, UR11 ;  /* 0x0000000bff087e24 */ /* 0x000fe2000f8e00ff */
[----:B------:R-:W-:-:S04]  /*1740*/  DEPBAR.LE SB0, 0x1 ;  /* 0x000080400000791a */ /* 0x000fc80000000000 */
[C---:B------:R-:W-:Y:S01]  /*1750*/  IADD3 R0, R33.reuse, 0x14180, RZ ;  /* 0x0001418021007810 */ /* 0x040fe20007ffe0ff */
[----:B------:R-:W-:Y:S01]  /*1760*/  ULDC.64 UR4, c[0x0][0x218] ;  /* 0x0000860000047ab9 */ /* 0x000fe20000000a00 */
[----:B------:R-:W-:Y:S01]  /*1770*/  IADD3 R11, R33, 0x141c0, RZ ;  /* 0x000141c0210b7810 */ /* 0x000fe20007ffe0ff */
[----:B------:R-:W-:Y:S01]  /*1780*/  UIMAD UR4, UR9, UR4, URZ ;  /* 0x00000004090472a4 */ /* 0x000fe2000f8e023f */
[----:B------:R-:W-:Y:S01]  /*1790*/  @P0 IADD3 R11, R0, -0x40, RZ ;  /* 0xffffffc0000b0810 */ /* 0x000fe20007ffe0ff */
[----:B------:R-:W-:Y:S01]  /*17a0*/  IMAD.SHL.U32 R0, R17, 0x40, RZ ;  /* 0x0000004011007824 */ /* 0x000fe200078e00ff */
[----:B------:R-:W-:Y:S01]  /*17b0*/  UIADD3 UR26, UR29, UR26, URZ ;  /* 0x0000001a1d1a7290 */ /* 0x000fe2000fffe03f */
[----:B------:R-:W-:Y:S01]  /*17c0*/  IMAD.WIDE.U32 R40, R9, c[0x0][0x188], R4 ;  /* 0x0000620009287a25 */ /* 0x000fe200078e0004 */
[----:B------:R-:W-:Y:S01]  /*17d0*/  UIMAD UR4, UR11, UR5, UR4 ;  /* 0x000000050b0472a4 */ /* 0x000fe2000f8e0204 */
[----:B------:R2:W-:Y:S01]  /*17e0*/  STL [R1+0x68], R33 ;  /* 0x0000682101007387 */ /* 0x0005e20000100800 */
[----:B------:R-:W-:Y:S01]  /*17f0*/  LOP3.LUT R13, R0, 0x1c0, RZ, 0xc0, !PT ;  /* 0x000001c0000d7812 */ /* 0x000fe200078ec0ff */
[----:B------:R-:W-:Y:S01]  /*1800*/  IMAD.WIDE.U32 R14, R8, c[0x0][0x218], R2 ;  /* 0x00008600080e7a25 */ /* 0x000fe200078e0002 */
[----:B------:R-:W-:Y:S01]  /*1810*/  SHF.R.S32.HI R3, RZ, 0x1f, R20 ;  /* 0x0000001fff037819 */ /* 0x000fe20000011414 */
[----:B------:R3:W-:Y:S01]  /*1820*/  STL [R1+0x6c], R11 ;  /* 0x00006c0b01007387 */ /* 0x0007e20000100800 */
[----:B------:R-:W-:Y:S01]  /*1830*/  LOP3.LUT R2, R13, 0x8, R27, 0xf8, !PT ;  /* 0x000000080d027812 */ /* 0x000fe200078ef81b */
[----:B------:R-:W-:Y:S01]  /*1840*/  IMAD.U32 R4, RZ, RZ, UR28 ;  /* 0x0000001cff047e24 */ /* 0x000fe2000f8e00ff */
[----:B------:R-:W-:Y:S01]  /*1850*/  SHF.R.U32.HI R16, RZ, 0x3, R13 ;  /* 0x00000003ff107819 */ /* 0x000fe2000001160d */
[----:B------:R-:W-:Y:S01]  /*1860*/  IMAD.U32 R9, RZ, RZ, UR26 ;  /* 0x0000001aff097e24 */ /* 0x000fe2000f8e00ff */
[----:B------:R-:W-:Y:S01]  /*1870*/  STL.64 [R1+0xa0], R40 ;  /* 0x0000a02801007387 */ /* 0x000fe20000100a00 */
[----:B------:R-:W-:Y:S01]  /*1880*/  IMAD.U32 R5, RZ, RZ, UR29 ;  /* 0x0000001dff057e24 */ /* 0x000fe2000f8e00ff */
[----:B------:R-:W-:Y:S01]  /*1890*/  LEA R8, P5, R4, R40, 0x5 ;  /* 0x0000002804087211 */ /* 0x000fe200078a28ff */
[----:B------:R-:W-:Y:S01]  /*18a0*/  IMAD.U32 R5, RZ, RZ, UR6 ;  /* 0x00000006ff057e24 */ /* 0x000fe2000f8e00ff */
[----:B------:R-:W-:Y:S01]  /*18b0*/  LOP3.LUT R2, R2, R16, RZ, 0x3c, !PT ;  /* 0x0000001002027212 */ /* 0x000fe200078e3cff */
[----:B------:R-:W-:Y:S01]  /*18c0*/  IMAD.MOV.U32 R10, RZ, RZ, R14 ;  /* 0x000000ffff0a7224 */ /* 0x000fe200078e000e */
[----:B------:R-:W-:Y:S01]  /*18d0*/  STL.64 [R1+0x98], R14 ;  /* 0x0000980e01007387 */ /* 0x000fe20000100a00 */
[----:B------:R-:W-:Y:S01]  /*18e0*/  IMAD R0, R22, 0x800, R21 ;  /* 0x0000080016007824 */ /* 0x000fe200078e0215 */
[----:B------:R-:W-:Y:S01]  /*18f0*/  LOP3.LUT P0, RZ, R17, 0x4, RZ, 0xc0, !PT ;  /* 0x0000000411ff7812 */ /* 0x000fe2000780c0ff */
[----:B------:R-:W-:Y:S01]  /*1900*/  IMAD.SHL.U32 R18, R18, 0x8, RZ ;  /* 0x0000000812127824 */ /* 0x000fe200078e00ff */
[----:B-1----:R-:W-:Y:S01]  /*1910*/  LEA R6, P3, R8, c[0x0][0x160], 0x1 ;  /* 0x0000580008067a11 */ /* 0x002fe200078608ff */
[----:B------:R-:W-:Y:S01]  /*1920*/  IMAD.IADD R2, R0, 0x1, R2 ;  /* 0x0000000100027824 */ /* 0x000fe200078e0202 */
[----:B------:R-:W-:Y:S01]  /*1930*/  CS2R R116, SRZ ;  /* 0x0000000000747805 */ /* 0x000fe2000001ff00 */
[----:B------:R-:W-:Y:S01]  /*1940*/  CS2R R114, SRZ ;  /* 0x0000000000727805 */ /* 0x000fe2000001ff00 */
[----:B------:R-:W-:Y:S01]  /*1950*/  CS2R R112, SRZ ;  /* 0x0000000000707805 */ /* 0x000fe2000001ff00 */
[----:B------:R-:W-:Y:S01]  /*1960*/  IMAD.SHL.U32 R2, R2, 0x2, RZ ;  /* 0x0000000202027824 */ /* 0x000fe200078e00ff */
[----:B--2---:R-:W-:Y:S01]  /*1970*/  IADD3 R33, R41, UR24, RZ ;  /* 0x0000001829217c10 */ /* 0x004fe2000fffe0ff */
[----:B------:R-:W-:Y:S01]  /*1980*/  BAR.SYNC.DEFER_BLOCKING 0x0 ;  /* 0x0000000000007b1d */ /* 0x000fe20000010000 */
[----:B------:R-:W-:Y:S01]  /*1990*/  CS2R R110, SRZ ;  /* 0x00000000006e7805 */ /* 0x000fe2000001ff00 */
[----:B------:R-:W-:Y:S01]  /*19a0*/  CS2R R108, SRZ ;  /* 0x00000000006c7805 */ /* 0x000fe2000001ff00 */
[----:B---3--:R-:W-:Y:S01]  /*19b0*/  IADD3 R11, R15, UR4, RZ ;  /* 0x000000040f0b7c10 */ /* 0x008fe2000fffe0ff */
[----:B------:R-:W-:Y:S01]  /*19c0*/  CS2R R106, SRZ ;  /* 0x00000000006a7805 */ /* 0x000fe2000001ff00 */
[----:B------:R-:W-:Y:S01]  /*19d0*/  LEA.HI.X R9, R4, R33, R9, 0x5, P5 ;  /* 0x0000002104097211 */ /* 0x000fe200028f2c09 */
[----:B------:R-:W-:Y:S01]  /*19e0*/  STL [R1+0xac], R33 ;  /* 0x0000ac2101007387 */ /* 0x000fe20000100800 */
[----:B------:R-:W-:Y:S01]  /*19f0*/  ULDC UR4, c[0x0][0x168] ;  /* 0x00005a0000047ab9 */ /* 0x000fe20000000800 */
[----:B------:R-:W-:Y:S01]  /*1a00*/  IMAD.WIDE.U32 R4, R5, UR12, R10 ;  /* 0x0000000c05047c25 */ /* 0x000fe2000f8e000a */
[----:B------:R-:W-:Y:S01]  /*1a10*/  LEA.HI.X R7, R8, c[0x0][0x164], R9, 0x1, P3 ;  /* 0x0000590008077a11 */ /* 0x000fe200018f0c09 */
[----:B------:R1:W-:Y:S01]  /*1a20*/  STL.64 [R1+0x90], R10 ;  /* 0x0000900a01007387 */ /* 0x0003e20000100a00 */
[----:B------:R-:W-:Y:S01]  /*1a30*/  UIADD3 UR4, -UR8, UR4, URZ ;  /* 0x0000000408047290 */ /* 0x000fe2000fffe13f */
[----:B------:R-:W-:Y:S01]  /*1a40*/  CS2R R104, SRZ ;  /* 0x0000000000687805 */ /* 0x000fe2000001ff00 */
[----:B------:R-:W-:Y:S01]  /*1a50*/  IADD3 R0, R5, UR7, RZ ;  /* 0x0000000705007c10 */ /* 0x000fe2000fffe0ff */
[----:B------:R-:W-:Y:S01]  /*1a60*/  STL [R1+0x28], R2 ;  /* 0x0000280201007387 */ /* 0x000fe20000100800 */
[----:B------:R-:W-:Y:S01]  /*1a70*/  UMOV UR8, 0x1 ;  /* 0x0000000100087882 */ /* 0x000fe20000000000 */
[----:B------:R-:W-:Y:S01]  /*1a80*/  CS2R R102, SRZ ;  /* 0x0000000000667805 */ /* 0x000fe2000001ff00 */
[----:B------:R-:W-:Y:S01]  /*1a90*/  ULDC UR7, c[0x0][0x198] ;  /* 0x0000660000077ab9 */ /* 0x000fe20000000800 */
[----:B------:R-:W-:Y:S01]  /*1aa0*/  CS2R R100, SRZ ;  /* 0x0000000000647805 */ /* 0x000fe2000001ff00 */
[----:B------:R-:W-:Y:S01]  /*1ab0*/  UIADD3 UR7, -UR13, UR7, UR8 ;  /* 0x000000070d077290 */ /* 0x000fe2000fffe108 */
[----:B------:R-:W-:Y:S01]  /*1ac0*/  CS2R R98, SRZ ;  /* 0x0000000000627805 */ /* 0x000fe2000001ff00 */
[----:B------:R-:W-:Y:S01]  /*1ad0*/  CS2R R96, SRZ ;  /* 0x0000000000607805 */ /* 0x000fe2000001ff00 */
[----:B------:R-:W-:Y:S01]  /*1ae0*/  CS2R R94, SRZ ;  /* 0x00000000005e7805 */ /* 0x000fe2000001ff00 */
[----:B------:R-:W-:Y:S01]  /*1af0*/  CS2R R92, SRZ ;  /* 0x00000000005c7805 */ /* 0x000fe2000001ff00 */
[----:B------:R-:W2:Y:S01]  /*1b00*/  LDSM.16.M88.4 R164, [R2+0x8080] ;  /* 0x0080800002a4783b */ /* 0x000ea20000000200 */
[----:B------:R-:W-:Y:S01]  /*1b10*/  CS2R R90, SRZ ;  /* 0x00000000005a7805 */ /* 0x000fe2000001ff00 */
[----:B------:R-:W-:Y:S01]  /*1b20*/  CS2R R88, SRZ ;  /* 0x0000000000587805 */ /* 0x000fe2000001ff00 */
[----:B------:R-:W-:Y:S01]  /*1b30*/  CS2R R86, SRZ ;  /* 0x0000000000567805 */ /* 0x000fe2000001ff00 */
[----:B------:R-:W3:Y:S01]  /*1b40*/  LDSM.16.M88.4 R180, [R2+0xa080] ;  /* 0x00a0800002b4783b */ /* 0x000ee20000000200 */
[----:B------:R-:W-:Y:S01]  /*1b50*/  CS2R R82, SRZ ;  /* 0x0000000000527805 */ /* 0x000fe2000001ff00 */
[----:B------:R-:W-:Y:S01]  /*1b60*/  CS2R R80, SRZ ;  /* 0x0000000000507805 */ /* 0x000fe2000001ff00 */
[----:B------:R-:W-:Y:S01]  /*1b70*/  CS2R R78, SRZ ;  /* 0x00000000004e7805 */ /* 0x000fe2000001ff00 */
[----:B------:R-:W4:Y:S01]  /*1b80*/  LDSM.16.M88.4 R196, [R2+0xc080] ;  /* 0x00c0800002c4783b */ /* 0x000f220000000200 */
[----:B------:R-:W-:Y:S01]  /*1b90*/  CS2R R76, SRZ ;  /* 0x00000000004c7805 */ /* 0x000fe2000001ff00 */
[----:B------:R-:W-:Y:S01]  /*1ba0*/  CS2R R74, SRZ ;  /* 0x00000000004a7805 */ /* 0x000fe2000001ff00 */
[----:B------:R-:W-:Y:S01]  /*1bb0*/  CS2R R72, SRZ ;  /* 0x0000000000487805 */ /* 0x000fe2000001ff00 */
[----:B------:R5:W2:Y:S01]  /*1bc0*/  LDSM.16.M88.4 R212, [R2+0xe080] ;  /* 0x00e0800002d4783b */ /* 0x000aa20000000200 */
[C---:B-1----:R-:W-:Y:S01]  /*1bd0*/  LEA R10, P2, R4.reuse, c[0x0][0x1f0], 0x1 ;  /* 0x00007c00040a7a11 */ /* 0x042fe200078408ff */
[----:B------:R-:W-:Y:S01]  /*1be0*/  CS2R R70, SRZ ;  /* 0x0000000000467805 */ /* 0x000fe2000001ff00 */
[----:B------:R-:W-:Y:S01]  /*1bf0*/  CS2R R68, SRZ ;  /* 0x0000000000447805 */ /* 0x000fe2000001ff00 */
[----:B------:R-:W-:Y:S01]  /*1c00*/  CS2R R66, SRZ ;  /* 0x0000000000427805 */ /* 0x000fe2000001ff00 */
[----:B------:R-:W-:Y:S01]  /*1c10*/  LEA.HI.X R11, R4, c[0x0][0x1f4], R0, 0x1, P2 ;  /* 0x00007d00040b7a11 */ /* 0x000fe200010f0c00 */
[----:B------:R-:W-:Y:S01]  /*1c20*/  CS2R R64, SRZ ;  /* 0x0000000000407805 */ /* 0x000fe2000001ff00 */
[----:B------:R-:W-:Y:S01]  /*1c30*/  LEA.HI R0, R3, R20, RZ, 0x2 ;  /* 0x0000001403007211 */ /* 0x000fe200078f10ff */
[----:B------:R-:W-:Y:S01]  /*1c40*/  IMAD.MOV.U32 R3, RZ, RZ, 0x40 ;  /* 0x00000040ff037424 */ /* 0x000fe200078e00ff */
[----:B------:R-:W-:Y:S01]  /*1c50*/  ISETP.LT.AND P2, PT, R38, UR4, PT ;  /* 0x0000000426007c0c */ /* 0x000fe2000bf41270 */
[----:B------:R-:W-:Y:S01]  /*1c60*/  ULDC.64 UR4, c[0x0][0x240] ;  /* 0x0000900000047ab9 */ /* 0x000fe20000000a00 */
[----:B------:R-:W-:Y:S01]  /*1c70*/  LOP3.LUT R4, R0, 0x1ffffffc, RZ, 0xc0, !PT ;  /* 0x1ffffffc00047812 */ /* 0x000fe200078ec0ff */
[----:B------:R-:W-:Y:S01]  /*1c80*/  UIMAD UR4, UR9, UR4, URZ ;  /* 0x00000004090472a4 */ /* 0x000fe2000f8e023f */
[----:B------:R-:W-:Y:S01]  /*1c90*/  SEL R0, R148, 0xffffffe0, !P6 ;  /* 0xffffffe094007807 */ /* 0x000fe20007000000 */
[----:B------:R-:W-:Y:S01]  /*1ca0*/  CS2R R62, SRZ ;  /* 0x00000000003e7805 */ /* 0x000fe2000001ff00 */
[----:B------:R-:W-:Y:S01]  /*1cb0*/  SEL R3, R3, 0xffffffc0, !P0 ;  /* 0xffffffc003037807 */ /* 0x000fe20004000000 */
[----:B------:R-:W-:Y:S01]  /*1cc0*/  IMAD.IADD R20, R20, 0x1, -R4 ;  /* 0x0000000114147824 */ /* 0x000fe200078e0a04 */
[----:B------:R-:W-:Y:S01]  /*1cd0*/  ISETP.GE.OR P3, PT, R12, c[0x0][0x16c], !P2 ;  /* 0x00005b000c007a0c */ /* 0x000fe20005766670 */
[----:B------:R-:W-:Y:S01]  /*1ce0*/  IMAD.IADD R9, R2, 0x1, R0 ;  /* 0x0000000102097824 */ /* 0x000fe200078e0200 */
[----:B------:R-:W-:Y:S01]  /*1cf0*/  ISETP.GE.OR P6, PT, R28, c[0x0][0x16c], !P2 ;  /* 0x00005b001c007a0c */ /* 0x000fe200057c6670 */
[----:B------:R-:W-:Y:S01]  /*1d00*/  IMAD.IADD R8, R2, 0x1, R3 ;  /* 0x0000000102087824 */ /* 0x000fe200078e0203 */
[----:B------:R-:W-:Y:S01]  /*1d10*/  LOP3.LUT R0, R26, 0xfffffff0, RZ, 0xc0, !PT ;  /* 0xfffffff01a007812 */ /* 0x000fe200078ec0ff */
[----:B------:R-:W-:Y:S01]  /*1d20*/  IMAD.IADD R5, R3, 0x1, R9 ;  /* 0x0000000103057824 */ /* 0x000fe200078e0209 */
[----:B------:R-:W1:Y:S01]  /*1d30*/  LDSM.16.M88.4 R168, [R9+0x8080] ;  /* 0x0080800009a8783b */ /* 0x000e620000000200 */
[----:B------:R-:W-:Y:S01]  /*1d40*/  ISETP.GE.OR P5, PT, R29, c[0x0][0x16c], !P2 ;  /* 0x00005b001d007a0c */ /* 0x000fe200057a6670 */
[----:B------:R-:W-:Y:S01]  /*1d50*/  UIMAD UR11, UR11, UR5, UR4 ;  /* 0x000000050b0b72a4 */ /* 0x000fe2000f8e0204 */
[----:B------:R-:W-:Y:S01]  /*1d60*/  ISETP.GE.OR P4, PT, R30, c[0x0][0x16c], !P2 ;  /* 0x00005b001e007a0c */ /* 0x000fe20005786670 */
[----:B------:R-:W1:Y:S01]  /*1d70*/  LDSM.16.M88.4 R172, [R8+0x8080] ;  /* 0x0080800008ac783b */ /* 0x000e620000000200 */
[----:B------:R-:W-:Y:S01]  /*1d80*/  IMAD.IADD R0, R84, 0x1, -R0 ;  /* 0x0000000154007824 */ /* 0x000fe200078e0a00 */
[----:B-----5:R-:W-:Y:S01]  /*1d90*/  LOP3.LUT R2, R23, 0xffffffe0, RZ, 0xc0, !PT ;  /* 0xffffffe017027812 */ /* 0x020fe200078ec0ff */
[----:B------:R-:W-:Y:S01]  /*1da0*/  ULDC UR4, c[0x0][0x2a0] ;  /* 0x0000a80000047ab9 */ /* 0x000fe20000000800 */
[----:B------:R-:W1:Y:S01]  /*1db0*/  LDSM.16.M88.4 R176, [R5+0x8080] ;  /* 0x0080800005b0783b */ /* 0x000e620000000200 */
[----:B------:R-:W-:Y:S01]  /*1dc0*/  ISETP.GE.AND P0, PT, R12, c[0x0][0x16c], PT ;  /* 0x00005b000c007a0c */ /* 0x000fe20003f06270 */
[----:B------:R-:W-:Y:S01]  /*1dd0*/  ULOP3.LUT UR4, URZ, UR4, URZ, 0x33, !UPT ;  /* 0x000000043f047292 */ /* 0x000fe2000f8e333f */
[----:B------:R-:W-:Y:S01]  /*1de0*/  IMAD.IADD R2, R84, 0x1, -R2 ;  /* 0x0000000154027824 */ /* 0x000fe200078e0a02 */
[----:B------:R-:W1:Y:S01]  /*1df0*/  LDSM.16.M88.4 R184, [R9+0xa080] ;  /* 0x00a0800009b8783b */ /* 0x000e620000000200 */
[----:B------:R-:W-:Y:S01]  /*1e00*/  SEL R36, RZ, 0x1, P0 ;  /* 0x00000001ff247807 */ /* 0x000fe20000000000 */
[----:B------:R-:W-:Y:S01]  /*1e10*/  CS2R R60, SRZ ;  /* 0x00000000003c7805 */ /* 0x000fe2000001ff00 */
[----:B------:R-:W-:Y:S01]  /*1e20*/  ISETP.GE.AND P0, PT, R30, c[0x0][0x16c], PT ;  /* 0x00005b001e007a0c */ /* 0x000fe20003f06270 */
[----:B------:R-:W1:Y:S01]  /*1e30*/  LDSM.16.M88.4 R188, [R8+0xa080] ;  /* 0x00a0800008bc783b */ /* 0x000e620000000200 */
[----:B------:R-:W-:Y:S01]  /*1e40*/  CS2R R58, SRZ ;  /* 0x00000000003a7805 */ /* 0x000fe2000001ff00 */
[----:B------:R-:W-:Y:S01]  /*1e50*/  CS2R R56, SRZ ;  /* 0x0000000000387805 */ /* 0x000fe2000001ff00 */
[----:B------:R-:W-:Y:S01]  /*1e60*/  SEL R26, RZ, 0x8, P0 ;  /* 0x00000008ff1a7807 */ /* 0x000fe20000000000 */
[----:B------:R-:W1:Y:S01]  /*1e70*/  LDSM.16.M88.4 R192, [R5+0xa080] ;  /* 0x00a0800005c0783b */ /* 0x000e620000000200 */
[----:B------:R-:W-:Y:S01]  /*1e80*/  @!P1 LEA R4, P0, R31, c[0x0][0x258], 0x2 ;  /* 0x000096001f049a11 */ /* 0x000fe200078010ff */
[----:B------:R-:W-:Y:S01]  /*1e90*/  CS2R R54, SRZ ;  /* 0x0000000000367805 */ /* 0x000fe2000001ff00 */
[----:B------:R-:W-:Y:S01]  /*1ea0*/  CS2R R52, SRZ ;  /* 0x0000000000347805 */ /* 0x000fe2000001ff00 */
[----:B------:R-:W1:Y:S01]  /*1eb0*/  LDSM.16.M88.4 R200, [R9+0xc080] ;  /* 0x00c0800009c8783b */ /* 0x000e620000000200 */
[----:B------:R-:W-:Y:S01]  /*1ec0*/  CS2R R50, SRZ ;  /* 0x0000000000327805 */ /* 0x000fe2000001ff00 */
        /* <DEDUP_REMOVED lines=8> */
[----:B------:R-:W-:-:S02]  /*1f50*/  ULDC UR5, c[0x0][0x2a8] ;  /* 0x0000aa0000057ab9 */ /* 0x000fc40000000800 */
[----:B------:R-:W1:Y:S01]  /*1f60*/  LDSM.16.M88.4 R216, [R9+0xe080] ;  /* 0x00e0800009d8783b */ /* 0x000e620000000200 */
[----:B------:R-:W-:Y:S02]  /*1f70*/  UISETP.GT.AND UP2, UPT, UR10, -0x1, UPT ;  /* 0xffffffff0a00788c */ /* 0x000fe4000bf44270 */
[----:B------:R-:W-:Y:S01]  /*1f80*/  ULDC UR6, c[0x0][0x168] ;  /* 0x00005a0000067ab9 */ /* 0x000fe20000000800 */
[----:B------:R-:W1:Y:S01]  /*1f90*/  LDSM.16.M88.4 R220, [R8+0xe080] ;  /* 0x00e0800008dc783b */ /* 0x000e620000000200 */
[----:B------:R-:W-:-:S03]  /*1fa0*/  UISETP.LE.AND UP1, UPT, UR8, UR5, UPT ;  /* 0x000000050800728c */ /* 0x000fc6000bf23270 */
[----:B------:R-:W1:Y:S04]  /*1fb0*/  LDSM.16.M88.4 R224, [R5+0xe080] ;  /* 0x00e0800005e0783b */ /* 0x000e680000000200 */
[----:B------:R-:W-:Y:S06]  /*1fc0*/  BAR.SYNC.DEFER_BLOCKING 0x0 ;  /* 0x0000000000007b1d */ /* 0x000fec0000010000 */
[----:B------:R-:W-:Y:S04]  /*1fd0*/  STL [R1+0x2c], R9 ;  /* 0x00002c0901007387 */ /* 0x000fe80000100800 */
[----:B------:R5:W-:Y:S04]  /*1fe0*/  STL [R1+0x34], R8 ;  /* 0x0000340801007387 */ /* 0x000be80000100800 */
[----:B------:R1:W-:Y:S04]  /*1ff0*/  STL [R1+0x30], R5 ;  /* 0x0000300501007387 */ /* 0x0003e80000100800 */
[----:B------:R-:W-:Y:S01]  /*2000*/  @!PT LDS RZ, [RZ] ;  /* 0x00000000fffff984 */ /* 0x000fe20000000800 */
[----:B------:R-:W-:Y:S01]  /*2010*/  @!PT LDS RZ, [RZ] ;  /* 0x00000000fffff984 */ /* 0x000fe20000000800 */
[----:B------:R-:W-:Y:S01]  /*2020*/  @!PT LDS RZ, [RZ] ;  /* 0x00000000fffff984 */ /* 0x000fe20000000800 */
[----:B------:R1:W-:Y:S01]  /*2030*/  LDGSTS.E.BYPASS.LTC128B.128 [R37+0x8080], [R6.64], !P3 ;  /* 0x0808000006257fae */ /* 0x0003e2000d901d54 */
[----:B------:R-:W-:-:S03]  /*2040*/  ISETP.GE.AND P3, PT, R12, c[0x0][0x1fc], PT ;  /* 0x00007f000c007a0c */ /* 0x000fc60003f66270 */
[----:B------:R1:W-:Y:S01]  /*2050*/  LDGSTS.E.BYPASS.LTC128B.128 [R37+0x9080], [R6.64+0x80], !P6 ;  /* 0x0908008006257fae */ /* 0x0003e2000f101d54 */
[----:B------:R-:W-:Y:S01]  /*2060*/  ISETP.GE.OR P6, PT, R12, c[0x0][0x1fc], !P2 ;  /* 0x00007f000c007a0c */ /* 0x000fe200057c6670 */
[----:B------:R-:W-:Y:S02]  /*2070*/  IMAD.SHL.U32 R12, R22, 0x20, RZ ;  /* 0x00000020160c7824 */ /* 0x000fe400078e00ff */
[----:B------:R2:W-:Y:S01]  /*2080*/  LDGSTS.E.BYPASS.LTC128B.128 [R37+0xa080], [R6.64+0x100], !P5 ;  /* 0x0a08010006257fae */ /* 0x0005e2000e901d54 */
[----:B------:R-:W-:Y:S02]  /*2090*/  ISETP.GE.AND P5, PT, R29, c[0x0][0x16c], PT ;  /* 0x00005b001d007a0c */ /* 0x000fe40003fa6270 */
[----:B-----5:R-:W-:Y:S01]  /*20a0*/  SHF.R.S32.HI R8, RZ, 0x1f, R0 ;  /* 0x0000001fff087819 */ /* 0x020fe20000011400 */
[----:B------:R2:W-:Y:S01]  /*20b0*/  LDGSTS.E.BYPASS.LTC128B.128 [R37+0xb080], [R6.64+0x180], !P4 ;  /* 0x0b08018006257fae */ /* 0x0005e2000e101d54 */
[----:B------:R-:W-:Y:S02]  /*20c0*/  ISETP.GE.AND P4, PT, R28, c[0x0][0x16c], PT ;  /* 0x00005b001c007a0c */ /* 0x000fe40003f86270 */
[----:B------:R-:W-:-:S02]  /*20d0*/  LEA.HI R8, R8, R0, RZ, 0x3 ;  /* 0x0000000008087211 */ /* 0x000fc400078f18ff */
[----:B------:R-:W-:Y:S02]  /*20e0*/  SEL R21, RZ, 0xffffffff, P4 ;  /* 0xffffffffff157807 */ /* 0x000fe40002000000 */
[----:B------:R-:W-:Y:S02]  /*20f0*/  LOP3.LUT R9, R8, 0xfffffff8, RZ, 0xc0, !PT ;  /* 0xfffffff808097812 */ /* 0x000fe400078ec0ff */
[----:B------:R-:W-:Y:S02]  /*2100*/  ISETP.GE.AND P4, PT, R28, c[0x0][0x1fc], PT ;  /* 0x00007f001c007a0c */ /* 0x000fe40003f86270 */
[----:B------:R-:W-:Y:S01]  /*2110*/  SEL R33, RZ, 0x4, P5 ;  /* 0x00000004ff217807 */ /* 0x000fe20002800000 */
[----:B------:R-:W-:Y:S01]  /*2120*/  IMAD.IADD R0, R0, 0x1, -R9 ;  /* 0x0000000100007824 */ /* 0x000fe200078e0a09 */
[----:B------:R-:W-:Y:S02]  /*2130*/  ISETP.GE.OR P5, PT, R28, c[0x0][0x1fc], !P2 ;  /* 0x00007f001c007a0c */ /* 0x000fe400057a6670 */
[----:B------:R-:W-:-:S02]  /*2140*/  SEL R28, RZ, 0x1, P3 ;  /* 0x00000001ff1c7807 */ /* 0x000fc40001800000 */
[----:B------:R-:W-:Y:S02]  /*2150*/  ISETP.GE.AND P3, PT, R29, c[0x0][0x1fc], PT ;  /* 0x00007f001d007a0c */ /* 0x000fe40003f66270 */
[----:B------:R-:W-:Y:S02]  /*2160*/  SEL R17, RZ, 0xffffffff, P4 ;  /* 0xffffffffff117807 */ /* 0x000fe40002000000 */
[----:B-1----:R-:W-:Y:S02]  /*2170*/  @!P1 LEA.HI.X R5, R31, c[0x0][0x25c], R34, 0x2, P0 ;  /* 0x000097001f059a11 */ /* 0x002fe400000f1422 */
[----:B------:R-:W-:Y:S02]  /*2180*/  SEL R23, RZ, 0x4, P3 ;  /* 0x00000004ff177807 */ /* 0x000fe40001800000 */
[----:B------:R-:W-:Y:S02]  /*2190*/  LEA R14, P0, R32, c[0x0][0x280], 0x2 ;  /* 0x0000a000200e7a11 */ /* 0x000fe400078010ff */
[----:B--2---:R-:W-:Y:S01]  /*21a0*/  SHF.R.S32.HI R6, RZ, 0x1f, R2 ;  /* 0x0000001fff067819 */ /* 0x004fe20000011402 */
[----:B------:R-:W-:Y:S01]  /*21b0*/  IMAD.SHL.U32 R7, R19, 0x10, RZ ;  /* 0x0000001013077824 */ /* 0x000fe200078e00ff */
[----:B------:R-:W-:-:S02]  /*21c0*/  ISETP.GE.AND P3, PT, R30, c[0x0][0x1fc], PT ;  /* 0x00007f001e007a0c */ /* 0x000fc40003f66270 */
[----:B------:R-:W-:Y:S02]  /*21d0*/  LEA.HI R6, R6, R2, RZ, 0x2 ;  /* 0x0000000206067211 */ /* 0x000fe400078f10ff */
[----:B------:R-:W-:Y:S02]  /*21e0*/  LOP3.LUT R13, R13, 0x10, R7, 0xf8, !PT ;  /* 0x000000100d0d7812 */ /* 0x000fe400078ef807 */
[C---:B------:R-:W-:Y:S02]  /*21f0*/  LOP3.LUT R9, R6.reuse, 0x7ffffffc, RZ, 0xc0, !PT ;  /* 0x7ffffffc06097812 */ /* 0x040fe400078ec0ff */
[----:B------:R-:W-:Y:S02]  /*2200*/  LEA.HI.SX32 R19, R6, R7, 0x1e ;  /* 0x0000000706137211 */ /* 0x000fe400078ff2ff */
[----:B------:R-:W-:Y:S01]  /*2210*/  LOP3.LUT R7, R13, 0x8, R27, 0xf8, !PT ;  /* 0x000000080d077812 */ /* 0x000fe200078ef81b */
[----:B------:R-:W-:Y:S01]  /*2220*/  IMAD.IADD R6, R2, 0x1, -R9 ;  /* 0x0000000102067824 */ /* 0x000fe200078e0a09 */
[----:B------:R-:W-:Y:S01]  /*2230*/  ISETP.GE.OR P4, PT, R29, c[0x0][0x1fc], !P2 ;  /* 0x00007f001d007a0c */ /* 0x000fe20005786670 */
[----:B------:R-:W-:Y:S01]  /*2240*/  IMAD.SHL.U32 R9, R21, 0x2, RZ ;  /* 0x0000000215097824 */ /* 0x000fe200078e00ff */
[----:B------:R-:W-:Y:S01]  /*2250*/  ISETP.GE.OR P2, PT, R30, c[0x0][0x1fc], !P2 ;  /* 0x00007f001e007a0c */ /* 0x000fe20005746670 */
[----:B------:R-:W-:Y:S01]  /*2260*/  @!P1 IMAD.SHL.U32 R2, R84, 0x10, RZ ;  /* 0x0000001054029824 */ /* 0x000fe200078e00ff */
[----:B------:R-:W-:Y:S01]  /*2270*/  LEA.HI.X R15, R32, c[0x0][0x284], R35, 0x2, P0 ;  /* 0x0000a100200f7a11 */ /* 0x000fe200000f1423 */
[----:B------:R-:W-:Y:S01]  /*2280*/  IMAD.SHL.U32 R13, R17, 0x2, RZ ;  /* 0x00000002110d7824 */ /* 0x000fe200078e00ff */
[----:B------:R-:W-:Y:S01]  /*2290*/  LOP3.LUT P0, RZ, R0, 0x4, RZ, 0xc0, !PT ;  /* 0x0000000400ff7812 */ /* 0x000fe2000780c0ff */
[----:B------:R-:W-:Y:S01]  /*22a0*/  IMAD R17, R20, 0x4, R6 ;  /* 0x0000000414117824 */ /* 0x000fe200078e0206 */
[----:B------:R-:W-:Y:S01]  /*22b0*/  LOP3.LUT R6, R9, 0x2, R36, 0xe2, !PT ;  /* 0x0000000209067812 */ /* 0x000fe200078ee224 */
[----:B------:R1:W-:Y:S01]  /*22c0*/  @!P1 LDGSTS.E.BYPASS.LTC128B.128 [R2+0x14080], [R4.64] ;  /* 0x1408000004029fae */ /* 0x0003e2000b901d54 */
[----:B------:R-:W-:Y:S01]  /*22d0*/  LOP3.LUT R9, R13, 0x2, R28, 0xe2, !PT ;  /* 0x000000020d097812 */ /* 0x000fe200078ee21c */
[----:B------:R-:W-:Y:S01]  /*22e0*/  CS2R R34, SRZ ;  /* 0x0000000000227805 */ /* 0x000fe2000001ff00 */
[----:B------:R-:W-:Y:S01]  /*22f0*/  LOP3.LUT R12, R24, 0x20, R12, 0xf8, !PT ;  /* 0x00000020180c7812 */ /* 0x000fe200078ef80c */
[----:B------:R-:W-:Y:S01]  /*2300*/  STL [R1+0x54], R19 ;  /* 0x0000541301007387 */ /* 0x000fe20000100800 */
[----:B------:R-:W-:Y:S01]  /*2310*/  LOP3.LUT R16, R7, R16, RZ, 0x3c, !PT ;  /* 0x0000001007107212 */ /* 0x000fe200078e3cff */
[----:B------:R-:W-:Y:S01]  /*2320*/  CS2R R30, SRZ ;  /* 0x00000000001e7805 */ /* 0x000fe2000001ff00 */
[----:B------:R-:W-:Y:S01]  /*2330*/  CS2R R28, SRZ ;  /* 0x00000000001c7805 */ /* 0x000fe2000001ff00 */
[----:B------:R-:W0:Y:S01]  /*2340*/  LDGDEPBAR ;  /* 0x00000000000079af */ /* 0x000e220000000000 */
[----:B------:R-:W-:-:S03]  /*2350*/  CS2R R20, SRZ ;  /* 0x0000000000147805 */ /* 0x000fc6000001ff00 */
[----:B------:R2:W-:Y:S04]  /*2360*/  LDGSTS.E.BYPASS.LTC128B.128 [R37+0x10080], [R10.64], !P6 ;  /* 0x100800000a257fae */ /* 0x0005e8000f101d54 */
[----:B------:R2:W-:Y:S01]  /*2370*/  LDGSTS.E.BYPASS.LTC128B.128 [R37+0x11080], [R10.64+0x80], !P5 ;  /* 0x110800800a257fae */ /* 0x0005e2000e901d54 */
[----:B------:R-:W-:-:S03]  /*2380*/  ISETP.GE.AND P5, PT, R84, 0x8, PT ;  /* 0x000000085400780c */ /* 0x000fc60003fa6270 */
[----:B------:R2:W-:Y:S04]  /*2390*/  LDGSTS.E.BYPASS.LTC128B.128 [R37+0x12080], [R10.64+0x100], !P4 ;  /* 0x120801000a257fae */ /* 0x0005e8000e101d54 */
[----:B------:R2:W-:Y:S01]  /*23a0*/  LDGSTS.E.BYPASS.LTC128B.128 [R37+0x13080], [R10.64+0x180], !P2 ;  /* 0x130801800a257fae */ /* 0x0005e2000d101d54 */
[----:B-1----:R-:W-:Y:S02]  /*23b0*/  SEL R2, RZ, 0x8, P3 ;  /* 0x00000008ff027807 */ /* 0x002fe40001800000 */
[C---:B------:R-:W-:Y:S01]  /*23c0*/  LOP3.LUT P3, RZ, R0.reuse, 0x2, RZ, 0xc0, !PT ;  /* 0x0000000200ff7812 */ /* 0x040fe2000786c0ff */
[----:B------:R-:W-:Y:S01]  /*23d0*/  IMAD.SHL.U32 R0, R0, 0x40, RZ ;  /* 0x0000004000007824 */ /* 0x000fe200078e00ff */
[----:B------:R-:W-:Y:S01]  /*23e0*/  LOP3.LUT R4, R26, R6, R33, 0xfe, !PT ;  /* 0x000000061a047212 */ /* 0x000fe200078efe21 */
[----:B------:R-:W-:Y:S01]  /*23f0*/  IMAD.SHL.U32 R6, R8, 0x40, RZ ;  /* 0x0000004008067824 */ /* 0x000fe200078e00ff */
[----:B------:R-:W-:Y:S01]  /*2400*/  LOP3.LUT R2, R2, R9, R23, 0xfe, !PT ;  /* 0x0000000902027212 */ /* 0x000fe200078efe17 */
[----:B------:R-:W-:Y:S01]  /*2410*/  IMAD.U32 R9, RZ, RZ, UR7 ;  /* 0x00000007ff097e24 */ /* 0x000fe2000f8e00ff */
[----:B------:R-:W-:Y:S01]  /*2420*/  LOP3.LUT R0, R0, 0x1c0, RZ, 0xc0, !PT ;  /* 0x000001c000007812 */ /* 0x000fe200078ec0ff */
[----:B------:R1:W-:Y:S01]  /*2430*/  STL [R1+0x64], R4 ;  /* 0x0000640401007387 */ /* 0x0003e20000100800 */
[----:B------:R-:W-:Y:S01]  /*2440*/  LOP3.LUT R6, R6, 0xfffffe00, RZ, 0xc0, !PT ;  /* 0xfffffe0006067812 */ /* 0x000fe200078ec0ff */
[----:B------:R-:W-:Y:S01]  /*2450*/  CS2R R32, SRZ ;  /* 0x0000000000207805 */ /* 0x000fe2000001ff00 */
[----:B------:R-:W-:Y:S01]  /*2460*/  LOP3.LUT R5, R0, 0x38, R18, 0xf8, !PT ;  /* 0x0000003800057812 */ /* 0x000fe200078ef812 */
[----:B------:R5:W-:Y:S01]  /*2470*/  STL [R1+0x60], R2 ;  /* 0x0000600201007387 */ /* 0x000be20000100800 */
[----:B------:R-:W-:Y:S01]  /*2480*/  CS2R R26, SRZ ;  /* 0x00000000001a7805 */ /* 0x000fe2000001ff00 */
[----:B------:R-:W-:Y:S01]  /*2490*/  IMAD R8, R22, 0x1000, R6 ;  /* 0x0000100016087824 */ /* 0x000fe200078e0206 */
[----:B------:R-:W-:Y:S01]  /*24a0*/  ULDC UR7, c[0x0][0x168] ;  /* 0x00005a0000077ab9 */ /* 0x000fe20000000800 */
[----:B--2---:R-:W-:Y:S01]  /*24b0*/  IADD3 R11, R151, UR11, RZ ;  /* 0x0000000b970b7c10 */ /* 0x004fe2000fffe0ff */
[----:B------:R-:W-:Y:S01]  /*24c0*/  IMAD.SHL.U32 R10, R17, 0x2, RZ ;  /* 0x00000002110a7824 */ /* 0x000fe200078e00ff */
[----:B------:R-:W-:-:S03]  /*24d0*/  CS2R R36, SRZ ;  /* 0x0000000000247805 */ /* 0x000fc6000001ff00 */
[----:B------:R2:W-:Y:S01]  /*24e0*/  STL [R1+0xa8], R11 ;  /* 0x0000a80b01007387 */ /* 0x0005e20000100800 */
[----:B------:R-:W-:-:S03]  /*24f0*/  IADD3 R9, R9, -c[0x0][0x168], -R10 ;  /* 0x80005a0009097a10 */ /* 0x000fc60007ffe80a */
[----:B------:R3:W-:Y:S01]  /*2500*/  STL [R1+0x84], R10 ;  /* 0x0000840a01007387 */ /* 0x0007e20000100800 */
[----:B-1----:R-:W-:Y:S01]  /*2510*/  IMAD.SHL.U32 R4, R22, 0x8, RZ ;  /* 0x0000000816047824 */ /* 0x002fe200078e00ff */
[----:B-----5:R-:W-:-:S04]  /*2520*/  SHF.R.U32.HI R2, RZ, 0x3, R0 ;  /* 0x00000003ff027819 */ /* 0x020fc80000011600 */
[----:B------:R-:W-:Y:S02]  /*2530*/  LOP3.LUT R4, R0, 0x8, R4, 0xf8, !PT ;  /* 0x0000000800047812 */ /* 0x000fe400078ef804 */
[----:B------:R-:W-:Y:S01]  /*2540*/  LOP3.LUT R7, R2, R12, R0, 0x1e, !PT ;  /* 0x0000000c02077212 */ /* 0x000fe200078e1e00 */
[----:B------:R-:W-:Y:S01]  /*2550*/  IMAD R0, R22, 0x200, R16 ;  /* 0x0000020016007824 */ /* 0x000fe200078e0210 */
[-C--:B------:R-:W-:Y:S01]  /*2560*/  LOP3.LUT R5, R5, R2.reuse, RZ, 0x3c, !PT ;  /* 0x0000000205057212 */ /* 0x080fe200078e3cff */
[----:B------:R-:W-:Y:S01]  /*2570*/  CS2R R22, SRZ ;  /* 0x0000000000167805 */ /* 0x000fe2000001ff00 */
[----:B------:R-:W-:Y:S02]  /*2580*/  LOP3.LUT R4, R4, R2, RZ, 0x3c, !PT ;  /* 0x0000000204047212 */ /* 0x000fe400078e3cff */
[----:B------:R-:W-:Y:S01]  /*2590*/  IADD3 R12, -R10, UR23, RZ ;  /* 0x000000170a0c7c10 */ /* 0x000fe2000fffe1ff */
[----:B------:R-:W-:Y:S01]  /*25a0*/  IMAD.IADD R8, R8, 0x1, R5 ;  /* 0x0000000108087824 */ /* 0x000fe200078e0205 */
[-C--:B------:R-:W-:Y:S01]  /*25b0*/  LOP3.LUT R7, R7, R6.reuse, RZ, 0xfc, !PT ;  /* 0x0000000607077212 */ /* 0x080fe200078efcff */
[----:B------:R-:W-:Y:S01]  /*25c0*/  IMAD.MOV.U32 R5, RZ, RZ, 0x10 ;  /* 0x00000010ff057424 */ /* 0x000fe200078e00ff */
[-C--:B------:R-:W-:Y:S01]  /*25d0*/  IADD3 R2, R4, R6.reuse, R25 ;  /* 0x0000000604027210 */ /* 0x080fe20007ffe019 */
[----:B------:R-:W-:Y:S01]  /*25e0*/  STL [R1+0x8c], R12 ;  /* 0x00008c0c01007387 */ /* 0x000fe20000100800 */
[----:B--2---:R-:W-:Y:S01]  /*25f0*/  IMAD R11, R0, 0x2, R3 ;  /* 0x00000002000b7824 */ /* 0x004fe200078e0203 */
[----:B------:R-:W-:Y:S01]  /*2600*/  LOP3.LUT R6, R4, R6, RZ, 0xfc, !PT ;  /* 0x0000000604067212 */ /* 0x000fe200078efcff */
[----:B------:R-:W-:Y:S01]  /*2610*/  @!P5 IMAD.SHL.U32 R4, R84, 0x10, RZ ;  /* 0x000000105404d824 */ /* 0x000fe200078e00ff */
[C---:B------:R-:W-:Y:S01]  /*2620*/  IADD3 R3, R9.reuse, c[0x0][0x2a4], RZ ;  /* 0x0000a90009037a10 */ /* 0x040fe20007ffe0ff */
[----:B---3--:R-:W-:Y:S01]  /*2630*/  IMAD.SHL.U32 R10, R0, 0x2, RZ ;  /* 0x00000002000a7824 */ /* 0x008fe200078e00ff */
[----:B------:R-:W-:Y:S01]  /*2640*/  STL [R1+0x38], R11 ;  /* 0x0000380b01007387 */ /* 0x000fe20000100800 */
[----:B------:R-:W-:Y:S01]  /*2650*/  IADD3 R0, R9, UR4, RZ ;  /* 0x0000000409007c10 */ /* 0x000fe2000fffe0ff */
[----:B------:R-:W-:Y:S01]  /*2660*/  IMAD.SHL.U32 R2, R2, 0x2, RZ ;  /* 0x0000000202027824 */ /* 0x000fe200078e00ff */
[----:B------:R-:W-:Y:S01]  /*2670*/  SEL R5, R5, 0xfffffff0, !P3 ;  /* 0xfffffff005057807 */ /* 0x000fe20005800000 */
[----:B------:R1:W-:Y:S01]  /*2680*/  STL [R1+0x3c], R10 ;  /* 0x00003c0a01007387 */ /* 0x0003e20000100800 */
[----:B------:R-:W-:Y:S01]  /*2690*/  CS2R R84, SRZ ;  /* 0x0000000000547805 */ /* 0x000fe2000001ff00 */
[----:B------:R-:W-:-:S02]  /*26a0*/  CS2R R24, SRZ ;  /* 0x0000000000187805 */ /* 0x000fc4000001ff00 */
[----:B------:R2:W-:Y:S04]  /*26b0*/  @!P5 LDGSTS.E.BYPASS.LTC128B.128 [R4+0x14100], [R14.64] ;  /* 0x141000000e04dfae */ /* 0x0005e8000b901d54 */
[----:B------:R3:W-:Y:S04]  /*26c0*/  STL [R1+0x80], R3 ;  /* 0x0000800301007387 */ /* 0x0007e80000100800 */
[----:B------:R5:W-:Y:S04]  /*26d0*/  STL [R1+0x88], R0 ;  /* 0x0000880001007387 */ /* 0x000be80000100800 */
[----:B------:R-:W0:Y:S01]  /*26e0*/  LDGDEPBAR ;  /* 0x00000000000079af */ /* 0x000e220000000000 */
[----:B-1----:R-:W-:-:S02]  /*26f0*/  LEA R10, R6, 0x15180, 0x1 ;  /* 0x00015180060a7811 */ /* 0x002fc400078e08ff */
[----:B------:R-:W-:-:S03]  /*2700*/  LEA R6, R8, 0x80, 0x1 ;  /* 0x0000008008067811 */ /* 0x000fc600078e08ff */
[----:B------:R-:W-:Y:S01]  /*2710*/  STL [R1+0x40], R10 ;  /* 0x0000400a01007387 */ /* 0x000fe20000100800 */
[----:B--2---:R-:W-:Y:S01]  /*2720*/  SEL R4, R148, 0xffffffe0, !P0 ;  /* 0xffffffe094047807 */ /* 0x004fe20004000000 */
[--C-:B---3--:R-:W-:Y:S02]  /*2730*/  IMAD R3, R5, 0x2, R2.reuse ;  /* 0x0000000205037824 */ /* 0x108fe400078e0202 */
[----:B------:R1:W-:Y:S01]  /*2740*/  STL [R1+0x24], R6 ;  /* 0x0000240601007387 */ /* 0x0003e20000100800 */
[----:B-----5:R-:W-:Y:S02]  /*2750*/  IMAD.SHL.U32 R0, R7, 0x2, RZ ;  /* 0x0000000207007824 */ /* 0x020fe400078e00ff */
        /* <DEDUP_REMOVED lines=8> */
[----:B----4-:R2:W-:Y:S02]  /*27e0*/  STL [R1+0x48], R4 ;  /* 0x0000480401007387 */ /* 0x0105e40000100800 */
.L_x_148:
[----:B-1----:R-:W3:Y:S01]  /*27f0*/  LDL R158, [R1+0x28] ;  /* 0x00002800019e7983 */ /* 0x002ee20000100800 */
[----:B------:R-:W-:Y:S04]  /*2800*/  DEPBAR.LE SB0, 0x0 ;  /* 0x000080000000791a */ /* 0x000fe80000000000 */
[----:B------:R-:W4:Y:S01]  /*2810*/  LDL R157, [R1+0x2c] ;  /* 0x00002c00019d7983 */ /* 0x000f220000100800 */
[----:B------:R-:W-:Y:S03]  /*2820*/  PLOP3.LUT P0, PT, PT, PT, UP1, 0x80, 0x0 ;  /* 0x000000000000781c */ /* 0x000fe60003f0f018 */
[----:B-----5:R-:W5:Y:S04]  /*2830*/  LDL R156, [R1+0x34] ;  /* 0x00003400019c7983 */ /* 0x020f680000100800 */
[----:B--2---:R-:W2:Y:S04]  /*2840*/  LDL R162, [R1+0x20] ;  /* 0x0000200001a27983 */ /* 0x004ea80000100800 */
[----:B------:R-:W2:Y:S04]  /*2850*/  LDL R155, [R1+0x30] ;  /* 0x00003000019b7983 */ /* 0x000ea80000100800 */
[----:B------:R-:W-:Y:S06]  /*2860*/  BAR.SYNC.DEFER_BLOCKING 0x0 ;  /* 0x0000000000007b1d */ /* 0x000fec0000010000 */
[----:B------:R-:W-:Y:S04]  /*2870*/  LDSM.16.M88.4 R8, [R2+0x8080] ;  /* 0x008080000208783b */ /* 0x000fe80000000200 */
[----:B------:R-:W-:Y:S04]  /*2880*/  LDSM.16.M88.4 R16, [R3+0x8080] ;  /* 0x008080000310783b */ /* 0x000fe80000000200 */
[----:B------:R-:W5:Y:S04]  /*2890*/  LDL R229, [R1+0x54] ;  /* 0x0000540001e57983 */ /* 0x000f680000100800 */
[----:B------:R-:W5:Y:S04]  /*28a0*/  LDL R154, [R1+0x80] ;  /* 0x00008000019a7983 */ /* 0x000f680000100800 */
[----:B------:R-:W5:Y:S04]  /*28b0*/  LDL R153, [R1+0x88] ;  /* 0x0000880001997983 */ /* 0x000f680000100800 */
[----:B------:R-:W5:Y:S04]  /*28c0*/  LDL R152, [R1+0x8c] ;  /* 0x00008c0001987983 */ /* 0x000f680000100800 */
[----:B---3--:R-:W1:Y:S04]  /*28d0*/  LDSM.16.M88.4 R12, [R158+0x80] ;  /* 0x000080009e0c783b */ /* 0x008e680000000200 */
[----:B----4-:R-:W3:Y:S01]  /*28e0*/  LDSM.16.M88.4 R148, [R157+0x80] ;  /* 0x000080009d94783b */ /* 0x010ee20000000200 */
[C---:B-1----:R-:W-:Y:S08]  /*28f0*/  HMMA.16816.F32.BF16 R4, R8.reuse, R12, RZ ;  /* 0x0000000c0804723c */ /* 0x042ff000000418ff */
[----:B------:R-:W-:Y:S01]  /*2900*/  HMMA.16816.F32.BF16 R8, R8, R14, RZ ;  /* 0x0000000e0808723c */ /* 0x000fe200000418ff */
[----:B--2---:R-:W-:Y:S04]  /*2910*/  LDSM.16.M88.4 R12, [R162+0x8080] ;  /* 0x00808000a20c783b */ /* 0x004fe80000000200 */
[----:B-----5:R-:W-:Y:S04]  /*2920*/  LDS R160, [R229.X4+0x14080] ;  /* 0x01408000e5a07984 */ /* 0x020fe80000004800 */
[----:B------:R-:W-:Y:S07]  /*2930*/  LDS R161, [R229.X4+0x140a0] ;  /* 0x0140a000e5a17984 */ /* 0x000fee0000004800 */
[C---:B---3--:R-:W-:Y:S08]  /*2940*/  HMMA.16816.F32.BF16 R4, R16.reuse, R148, R4 ;  /* 0x000000941004723c */ /* 0x048ff00000041804 */
[----:B------:R-:W-:Y:S01]  /*2950*/  HMMA.16816.F32.BF16 R8, R16, R150, R8 ;  /* 0x000000961008723c */ /* 0x000fe20000041808 */
[----:B------:R-:W1:Y:S04]  /*2960*/  LDSM.16.M88.4 R16, [R156+0x80] ;  /* 0x000080009c10783b */ /* 0x000e680000000200 */
[----:B------:R-:W-:Y:S11]  /*2970*/  LDSM.16.M88.4 R148, [R252+0x8080] ;  /* 0x00808000fc94783b */ /* 0x000ff60000000200 */
[C---:B-1----:R-:W-:Y:S08]  /*2980*/  HMMA.16816.F32.BF16 R4, R12.reuse, R16, R4 ;  /* 0x000000100c04723c */ /* 0x042ff00000041804 */
        /* <DEDUP_REMOVED lines=49> */
[----:B------:R-:W1:-:S15]  /*2ca0*/  LDSM.16.M88.4 R12, [R155+0x6080] ;  /* 0x006080009b0c783b */ /* 0x000e5e0000000200 */
[C---:B-1----:R-:W-:Y:S07]  /*2cb0*/  HMMA.16816.F32.BF16 R4, R148.reuse, R12, R4 ;  /* 0x0000000c9404723c */ /* 0x042fee0000041804 */
[----:B------:R-:W-:Y:S01]  /*2cc0*/  IMAD.U32 R13, RZ, RZ, UR12 ;  /* 0x0000000cff0d7e24 */ /* 0x000fe2000f8e00ff */
[----:B------:R-:W-:Y:S04]  /*2cd0*/  HMMA.16816.F32.BF16 R8, R148, R14, R8 ;  /* 0x0000000e9408723c */ /* 0x000fe80000041808 */
[----:B------:R-:W-:Y:S04]  /*2ce0*/  IMAD R13, R13, 0x20, R229 ;  /* 0x000000200d0d7824 */ /* 0x000fe800078e02e5 */
[C---:B------:R-:W-:Y:S01]  /*2cf0*/  IMAD.IADD R156, R13.reuse, 0x1, R153 ;  /* 0x000000010d9c7824 */ /* 0x040fe200078e0299 */
[----:B------:R-:W-:Y:S04]  /*2d00*/  IADD3 R157, R13, R154, RZ ;  /* 0x0000009a0d9d7210 */ /* 0x000fe80007ffe0ff */
[----:B------:R-:W-:Y:S01]  /*2d10*/  IMNMX R157, R152, R157, PT ;  /* 0x0000009d989d7217 */ /* 0x000fe20003800200 */
[----:B------:R-:W-:-:S05]  /*2d20*/  @!P0 BRA `(.L_x_138) ;  /* 0x0000018000008947 */ /* 0x000fca0003800000 */
[----:B------:R-:W-:Y:S01]  /*2d30*/  IMAD.MOV.U32 R12, RZ, RZ, c[0x0][0x168] ;  /* 0x00005a00ff0c7624 */ /* 0x000fe200078e00ff */
[----:B------:R-:W-:Y:S04]  /*2d40*/  BSSY B0, `(.L_x_139) ;  /* 0x000000f000007945 */ /* 0x000fe80003800000 */
[----:B------:R-:W-:Y:S04]  /*2d50*/  IADD3 R12, R13, c[0x0][0x198], -R12 ;  /* 0x000066000d0c7a10 */ /* 0x000fe80007ffe80c */
[----:B------:R-:W-:-:S13]  /*2d60*/  ISETP.GT.AND P2, PT, R12, -0x1, PT ;  /* 0xffffffff0c00780c */ /* 0x000fda0003f44270 */
[----:B------:R-:W-:-:S05]  /*2d70*/  @P2 BRA `(.L_x_140) ;  /* 0x0000007000002947 */ /* 0x000fca0003800000 */
[----:B------:R-:W-:Y:S01]  /*2d80*/  LOP3.LUT R12, RZ, R12, RZ, 0x33, !PT ;  /* 0x0000000cff0c7212 */ /* 0x000fe200078e33ff */
[----:B------:R-:W-:Y:S05]  /*2d90*/  IMAD.MOV.U32 R14, RZ, RZ, 0x1 ;  /* 0x00000001ff0e7424 */ /* 0x000fea00078e00ff */
[----:B------:R-:W-:-:S13]  /*2da0*/  ISETP.NE.AND P2, PT, R14, c[0x0][0x2a8], PT ;  /* 0x0000aa000e007a0c */ /* 0x000fda0003f45270 */
[----:B------:R-:W-:Y:S05]  /*2db0*/  @P2 IMAD.HI.U32 R14, R12, c[0x0][0x2ac], RZ ;  /* 0x0000ab000c0e2a27 */ /* 0x000fea00078e00ff */
[----:B------:R-:W-:Y:S04]  /*2dc0*/  @P2 SHF.R.U32.HI R12, RZ, c[0x0][0x2b0], R14 ;  /* 0x0000ac00ff0c2a19 */ /* 0x000fe8000001160e */
[----:B------:R-:W-:Y:S01]  /*2dd0*/  LOP3.LUT R12, RZ, R12, RZ, 0x33, !PT ;  /* 0x0000000cff0c7212 */ /* 0x000fe200078e33ff */
[----:B------:R-:W-:-:S05]  /*2de0*/  BRA `(.L_x_141) ;  /* 0x0000004000007947 */ /* 0x000fca0003800000 */
.L_x_140:
[----:B------:R-:W-:Y:S04]  /*2df0*/  MOV R14, 0x1 ;  /* 0x00000001000e7802 */ /* 0x000fe80000000f00 */
[----:B------:R-:W-:-:S13]  /*2e00*/  ISETP.NE.AND P2, PT, R14, c[0x0][0x2a8], PT ;  /* 0x0000aa000e007a0c */ /* 0x000fda0003f45270 */
[----:B------:R-:W-:Y:S05]  /*2e10*/  @P2 IMAD.HI.U32 R14, R12, c[0x0][0x2ac], RZ ;  /* 0x0000ab000c0e2a27 */ /* 0x000fea00078e00ff */
[----:B------:R-:W-:Y:S02]  /*2e20*/  @P2 SHF.R.U32.HI R12, RZ, c[0x0][0x2b0], R14 ;  /* 0x0000ac00ff0c2a19 */ /* 0x000fe4000001160e */
.L_x_141:
[----:B------:R-:W-:Y:S05]  /*2e30*/  BSYNC B0 ;  /* 0x0000000000007941 */ /* 0x000fea0003800000 */
.L_x_139:
[----:B------:R-:W2:Y:S01]  /*2e40*/  LDL R15, [R1+0x84] ;  /* 0x00008400010f7983 */ /* 0x000ea20000100800 */
[----:B------:R-:W-:Y:S04]  /*2e50*/  IMAD.MOV.U32 R14, RZ, RZ, c[0x0][0x2a8] ;  /* 0x0000aa00ff0e7624 */ /* 0x000fe800078e00ff */
[----:B------:R-:W-:Y:S04]  /*2e60*/  IMAD R12, R12, R14, -UR13 ;  /* 0x8000000d0c0c7e24 */ /* 0x000fe8000f8e020e */
[----:B--2---:R-:W-:Y:S05]  /*2e70*/  IMAD.IADD R12, R12, 0x1, -R15 ;  /* 0x000000010c0c7824 */ /* 0x004fea00078e0a0f */
[----:B------:R-:W-:Y:S02]  /*2e80*/  IADD3 R14, R12, c[0x0][0x2a8], RZ ;  /* 0x0000aa000c0e7a10 */ /* 0x000fe40007ffe0ff */
[----:B------:R-:W-:Y:S02]  /*2e90*/  IMNMX R156, R156, R12, !PT ;  /* 0x0000000c9c9c7217 */ /* 0x000fe40007800200 */
[----:B------:R-:W-:Y:S02]  /*2ea0*/  IMNMX R157, R157, R14, PT ;  /* 0x0000000e9d9d7217 */ /* 0x000fe40003800200 */
.L_x_138:
[----:B------:R-:W-:Y:S05]  /*2eb0*/  IADD3 R12, R13, 0x8, RZ ;  /* 0x000000080d0c7810 */ /* 0x000fea0007ffe0ff */
[--C-:B------:R-:W-:Y:S02]  /*2ec0*/  IMAD.IADD R159, R154, 0x1, R12.reuse ;  /* 0x000000019a9f7824 */ /* 0x100fe400078e020c */
[----:B------:R-:W-:Y:S03]  /*2ed0*/  IMAD.IADD R158, R153, 0x1, R12 ;  /* 0x00000001999e7824 */ /* 0x000fe600078e020c */
        /* <DEDUP_REMOVED lines=14> */
.L_x_144:
[----:B------:R-:W-:Y:S04]  /*2fc0*/  MOV R13, 0x1 ;  /* 0x00000001000d7802 */ /* 0x000fe80000000f00 */
[----:B------:R-:W-:-:S13]  /*2fd0*/  ISETP.NE.AND P0, PT, R13, c[0x0][0x2a8], PT ;  /* 0x0000aa000d007a0c */ /* 0x000fda0003f05270 */
[----:B------:R-:W-:Y:S05]  /*2fe0*/  @P0 IMAD.HI.U32 R13, R12, c[0x0][0x2ac], RZ ;  /* 0x0000ab000c0d0a27 */ /* 0x000fea00078e00ff */
[----:B------:R-:W-:Y:S02]  /*2ff0*/  @P0 SHF.R.U32.HI R12, RZ, c[0x0][0x2b0], R13 ;  /* 0x0000ac00ff0c0a19 */ /* 0x000fe4000001160d */
.L_x_145:
[----:B------:R-:W-:Y:S05]  /*3000*/  BSYNC B0 ;  /* 0x0000000000007941 */ /* 0x000fea0003800000 */
.L_x_143:
[----:B------:R-:W2:Y:S01]  /*3010*/  LDL R14, [R1+0x84] ;  /* 0x00008400010e7983 */ /* 0x000ea20000100800 */
[----:B------:R-:W-:Y:S04]  /*3020*/  IMAD.MOV.U32 R13, RZ, RZ, c[0x0][0x2a8] ;  /* 0x0000aa00ff0d7624 */ /* 0x000fe800078e00ff */
[----:B------:R-:W-:Y:S04]  /*3030*/  IMAD R12, R12, R13, -UR13 ;  /* 0x8000000d0c0c7e24 */ /* 0x000fe8000f8e020d */
[----:B--2---:R-:W-:Y:S05]  /*3040*/  IMAD.IADD R12, R12, 0x1, -R14 ;  /* 0x000000010c0c7824 */ /* 0x004fea00078e0a0e */
[----:B------:R-:W-:Y:S02]  /*3050*/  IADD3 R13, R12, c[0x0][0x2a8], RZ ;  /* 0x0000aa000c0d7a10 */ /* 0x000fe40007ffe0ff */
[----:B------:R-:W-:Y:S02]  /*3060*/  IMNMX R158, R158, R12, !PT ;  /* 0x0000000c9e9e7217 */ /* 0x000fe40007800200 */
[----:B------:R-:W-:Y:S02]  /*3070*/  IMNMX R159, R159, R13, PT ;  /* 0x0000000d9f9f7217 */ /* 0x000fe40003800200 */
.L_x_142:
[----:B------:R-:W-:Y:S04]  /*3080*/  DEPBAR.LE SB0, 0x0 ;  /* 0x000080000000791a */ /* 0x000fe80000000000 */
[----:B------:R-:W-:Y:S01]  /*3090*/  BAR.SYNC.DEFER_BLOCKING 0x0 ;  /* 0x0000000000007b1d */ /* 0x000fe20000010000 */
[----:B------:R-:W-:Y:S01]  /*30a0*/  PLOP3.LUT P0, PT, PT, PT, UP2, 0x80, 0x0 ;  /* 0x000000000000781c */ /* 0x000fe20003f0f028 */
[----:B------:R-:W-:Y:S03]  /*30b0*/  UIADD3 UR8, UR12, 0x1, URZ ;  /* 0x000000010c087890 */ /* 0x000fe6000fffe03f */
[----:B------:R-:W-:Y:S01]  /*30c0*/  ISETP.GT.AND P2, PT, R156, RZ, P0 ;  /* 0x000000ff9c00720c */ /* 0x000fe20000744270 */
[----:B------:R-:W-:Y:S03]  /*30d0*/  UISETP.GE.AND UP0, UPT, UR8, UR14, UPT ;  /* 0x0000000e0800728c */ /* 0x000fe6000bf06270 */
[C---:B------:R-:W-:Y:S04]  /*30e0*/  ISETP.LT.OR P2, PT, R157.reuse, 0x1, P2 ;  /* 0x000000019d00780c */ /* 0x040fe80001741670 */
[----:B------:R-:W-:Y:S02]  /*30f0*/  FSEL R4, R4, -INF , !P2 ;  /* 0xff80000004047808 */ /* 0x000fe40005000000 */
[----:B------:R-:W-:Y:S03]  /*3100*/  ISETP.GT.AND P2, PT, R156, 0x1, P0 ;  /* 0x000000019c00780c */ /* 0x000fe60000744270 */
[--C-:B------:R-:W-:Y:S01]  /*3110*/  FFMA.FTZ R4, R4, c[0x0][0x29c], -R160.reuse ;  /* 0x0000a70004047a23 */ /* 0x100fe200000108a0 */
[----:B------:R-:W-:Y:S01]  /*3120*/  ISETP.LT.OR P2, PT, R157, 0x2, P2 ;  /* 0x000000029d00780c */ /* 0x000fe20001741670 */
[----:B------:R-:W1:Y:S02]  /*3130*/  LDSM.16.M88.4 R16, [R2+0x10080] ;  /* 0x010080000210783b */ /* 0x000e640000000200 */
[----:B------:R2:W-:Y:S03]  /*3140*/  MUFU.EX2 R163, R4 ;  /* 0x0000000400a37308 */ /* 0x0005e60000000800 */
[----:B------:R-:W3:Y:S05]  /*3150*/  LDSM.16.M88.4 R148, [R3+0x10080] ;  /* 0x010080000394783b */ /* 0x000eea0000000200 */
[----:B------:R-:W4:Y:S05]  /*3160*/  LDSM.16.M88.4 R152, [R162+0x10080] ;  /* 0x01008000a298783b */ /* 0x000f2a0000000200 */
[----:B------:R-:W5:Y:S05]  /*3170*/  LDL R228, [R1+0x68] ;  /* 0x0000680001e47983 */ /* 0x000f6a0000100800 */
[----:B------:R-:W5:Y:S05]  /*3180*/  LDL R241, [R1+0x3c] ;  /* 0x00003c0001f17983 */ /* 0x000f6a0000100800 */
[----:B------:R-:W5:Y:S01]  /*3190*/  LDL R240, [R1+0x38] ;  /* 0x0000380001f07983 */ /* 0x000f620000100800 */
[----:B--2---:R-:W-:Y:S02]  /*31a0*/  FSEL R4, R5, -INF , !P2 ;  /* 0xff80000005047808 */ /* 0x004fe40005000000 */
[----:B------:R-:W-:Y:S02]  /*31b0*/  ISETP.GT.AND P2, PT, R156, 0x20, P0 ;  /* 0x000000209c00780c */ /* 0x000fe40000744270 */
[----:B------:R-:W-:Y:S01]  /*31c0*/  LDS R5, [R229.X4+0x14100] ;  /* 0x01410000e5057984 */ /* 0x000fe20000004800 */
[--C-:B------:R-:W-:Y:S01]  /*31d0*/  FFMA.FTZ R4, R4, c[0x0][0x29c], -R160.reuse ;  /* 0x0000a70004047a23 */ /* 0x100fe200000108a0 */
[C---:B------:R-:W-:Y:S04]  /*31e0*/  ISETP.LT.OR P2, PT, R157.reuse, 0x21, P2 ;  /* 0x000000219d00780c */ /* 0x040fe80001741670 */
[----:B------:R-:W-:Y:S02]  /*31f0*/  FSEL R8, R8, -INF , !P2 ;  /* 0xff80000008087808 */ /* 0x000fe40005000000 */
[----:B------:R-:W-:Y:S01]  /*3200*/  ISETP.GT.AND P2, PT, R156, 0x21, P0 ;  /* 0x000000219c00780c */ /* 0x000fe20000744270 */
[C---:B-1----:R-:W-:Y:S03]  /*3210*/  HMMA.16816.F32.BF16 R12, R16.reuse, R164, RZ ;  /* 0x000000a4100c723c */ /* 0x042fe600000418ff */
[----:B------:R-:W-:Y:S01]  /*3220*/  ISETP.LT.OR P2, PT, R157, 0x22, P2 ;  /* 0x000000229d00780c */ /* 0x000fe20001741670 */
[--C-:B------:R-:W-:Y:S03]  /*3230*/  FFMA.FTZ R8, R8, c[0x0][0x29c], -R160.reuse ;  /* 0x0000a70008087a23 */ /* 0x100fe600000108a0 */
[----:B------:R-:W-:Y:S01]  /*3240*/  FSEL R9, R9, -INF , !P2 ;  /* 0xff80000009097808 */ /* 0x000fe20005000000 */
[----:B------:R-:W-:Y:S01]  /*3250*/  HMMA.16816.F32.BF16 R16, R16, R166, RZ ;  /* 0x000000a61010723c */ /* 0x000fe200000418ff */
[----:B------:R-:W-:Y:S01]  /*3260*/  ISETP.GT.AND P2, PT, R158, RZ, P0 ;  /* 0x000000ff9e00720c */ /* 0x000fe20000744270 */
[----:B------:R-:W-:Y:S02]  /*3270*/  MUFU.EX2 R156, R8 ;  /* 0x00000008009c7308 */ /* 0x000fe40000000800 */
[----:B------:R-:W-:Y:S01]  /*3280*/  FFMA.FTZ R160, R9, c[0x0][0x29c], -R160 ;  /* 0x0000a70009a07a23 */ /* 0x000fe200000108a0 */
[----:B------:R-:W-:Y:S07]  /*3290*/  ISETP.LT.OR P2, PT, R159, 0x1, P2 ;  /* 0x000000019f00780c */ /* 0x000fee0001741670 */
[----:B------:R-:W1:Y:S04]  /*32a0*/  MUFU.EX2 R160, R160 ;  /* 0x000000a000a07308 */ /* 0x000e680000000800 */
[C---:B---3--:R-:W-:Y:S08]  /*32b0*/  HMMA.16816.F32.BF16 R12, R148.reuse, R168, R12 ;  /* 0x000000a8940c723c */ /* 0x048ff0000004180c */
[----:B------:R-:W-:Y:S01]  /*32c0*/  HMMA.16816.F32.BF16 R16, R148, R170, R16 ;  /* 0x000000aa9410723c */ /* 0x000fe20000041810 */
[----:B------:R-:W2:-:S15]  /*32d0*/  LDSM.16.M88.4 R148, [R252+0x10080] ;  /* 0x01008000fc94783b */ /* 0x000e9e0000000200 */
[C---:B----4-:R-:W-:Y:S08]  /*32e0*/  HMMA.16816.F32.BF16 R12, R152.reuse, R172, R12 ;  /* 0x000000ac980c723c */ /* 0x050ff0000004180c */
[----:B------:R-:W-:Y:S01]  /*32f0*/  HMMA.16816.F32.BF16 R16, R152, R174, R16 ;  /* 0x000000ae9810723c */ /* 0x000fe20000041810 */
[----:B------:R-:W3:-:S15]  /*3300*/  LDSM.16.M88.4 R152, [R2+0x11080] ;  /* 0x011080000298783b */ /* 0x000ede0000000200 */
[C---:B--2---:R-:W-:Y:S08]  /*3310*/  HMMA.16816.F32.BF16 R12, R148.reuse, R176, R12 ;  /* 0x000000b0940c723c */ /* 0x044ff0000004180c */
[----:B------:R-:W-:Y:S01]  /*3320*/  HMMA.16816.F32.BF16 R16, R148, R178, R16 ;  /* 0x000000b29410723c */ /* 0x000fe20000041810 */
[----:B------:R-:W2:-:S15]  /*3330*/  LDSM.16.M88.4 R148, [R3+0x11080] ;  /* 0x011080000394783b */ /* 0x000e9e0000000200 */
[C---:B---3--:R-:W-:Y:S08]  /*3340*/  HMMA.16816.F32.BF16 R12, R152.reuse, R180, R12 ;  /* 0x000000b4980c723c */ /* 0x048ff0000004180c */
        /* <DEDUP_REMOVED lines=25> */
[----:B------:R3:W4:-:S15]  /*34e0*/  LDSM.16.M88.4 R152, [R162+0x13080] ;  /* 0x01308000a298783b */ /* 0x00071e0000000200 */
[C---:B--2---:R-:W-:Y:S01]  /*34f0*/  HMMA.16816.F32.BF16 R12, R148.reuse, R216, R12 ;  /* 0x000000d8940c723c */ /* 0x044fe2000004180c */
[----:B---3--:R2:W3:Y:S07]  /*3500*/  MUFU.EX2 R162, R4 ;  /* 0x0000000400a27308 */ /* 0x0084ee0000000800 */
[----:B------:R-:W-:Y:S01]  /*3510*/  HMMA.16816.F32.BF16 R16, R148, R218, R16 ;  /* 0x000000da9410723c */ /* 0x000fe20000041810 */
[----:B------:R-:W1:-:S15]  /*3520*/  LDSM.16.M88.4 R148, [R252+0x13080] ;  /* 0x01308000fc94783b */ /* 0x000e5e0000000200 */
[C---:B----4-:R-:W-:Y:S05]  /*3530*/  HMMA.16816.F32.BF16 R12, R152.reuse, R220, R12 ;  /* 0x000000dc980c723c */ /* 0x050fea000004180c */
[----:B--2---:R-:W-:Y:S03]  /*3540*/  FSEL R4, R6, -INF , !P2 ;  /* 0xff80000006047808 */ /* 0x004fe60005000000 */
[----:B------:R-:W-:Y:S01]  /*3550*/  HMMA.16816.F32.BF16 R16, R152, R222, R16 ;  /* 0x000000de9810723c */ /* 0x000fe20000041810 */
[----:B------:R-:W2:Y:S02]  /*3560*/  LDL R153, [R1+0x6c] ;  /* 0x00006c0001997983 */ /* 0x000ea40000100800 */
[----:B------:R-:W-:Y:S01]  /*3570*/  ISETP.GT.AND P2, PT, R158, 0x1, P0 ;  /* 0x000000019e00780c */ /* 0x000fe20000744270 */
[--C-:B------:R-:W-:Y:S03]  /*3580*/  FFMA.FTZ R4, R4, c[0x0][0x29c], -R161.reuse ;  /* 0x0000a70004047a23 */ /* 0x100fe600000108a1 */
[----:B------:R-:W-:Y:S01]  /*3590*/  ISETP.LT.OR P2, PT, R159, 0x2, P2 ;  /* 0x000000029f00780c */ /* 0x000fe20001741670 */
[----:B------:R4:W-:Y:S04]  /*35a0*/  MUFU.EX2 R152, R4 ;  /* 0x0000000400987308 */ /* 0x0009e80000000800 */
[----:B------:R-:W-:Y:S02]  /*35b0*/  FSEL R6, R7, -INF , !P2 ;  /* 0xff80000007067808 */ /* 0x000fe40005000000 */
[C---:B------:R-:W-:Y:S02]  /*35c0*/  ISETP.GT.AND P2, PT, R158.reuse, 0x20, P0 ;  /* 0x000000209e00780c */ /* 0x040fe40000744270 */
[----:B------:R-:W-:Y:S01]  /*35d0*/  ISETP.GT.AND P0, PT, R158, 0x21, P0 ;  /* 0x000000219e00780c */ /* 0x000fe20000704270 */
[C---:B-1----:R-:W-:Y:S05]  /*35e0*/  HMMA.16816.F32.BF16 R12, R148.reuse, R224, R12 ;  /* 0x000000e0940c723c */ /* 0x042fea000004180c */
[----:B------:R-:W-:Y:S01]  /*35f0*/  FFMA.FTZ R6, R6, c[0x0][0x29c], -R161 ;  /* 0x0000a70006067a23 */ /* 0x000fe200000108a1 */
[C---:B------:R-:W-:Y:S02]  /*3600*/  ISETP.LT.OR P2, PT, R159.reuse, 0x21, P2 ;  /* 0x000000219f00780c */ /* 0x040fe40001741670 */
[----:B------:R-:W-:Y:S01]  /*3610*/  HMMA.16816.F32.BF16 R16, R148, R226, R16 ;  /* 0x000000e29410723c */ /* 0x000fe20000041810 */
[----:B------:R1:W1:Y:S02]  /*3620*/  MUFU.EX2 R148, R6 ;  /* 0x0000000600947308 */ /* 0x0002640000000800 */
[----:B------:R-:W-:Y:S02]  /*3630*/  ISETP.LT.OR P0, PT, R159, 0x22, P0 ;  /* 0x000000229f00780c */ /* 0x000fe40000701670 */
[----:B------:R-:W-:Y:S01]  /*3640*/  F2FP.BF16.PACK_AB R7, R160, R156 ;  /* 0x0000009ca007723e */ /* 0x000fe200000010ff */
[----:B----4-:R-:W4:Y:S01]  /*3650*/  LDS R4, [R229.X4+0x14120] ;  /* 0x01412000e5047984 */ /* 0x010f220000004800 */
[----:B------:R-:W-:Y:S02]  /*3660*/  FSEL R11, R11, -INF , !P0 ;  /* 0xff8000000b0b7808 */ /* 0x000fe40004000000 */
[----:B------:R-:W-:Y:S07]  /*3670*/  PLOP3.LUT P0, PT, PT, PT, UP0, 0x80, 0x0 ;  /* 0x000000000000781c */ /* 0x000fee0003f0f008 */
[--C-:B------:R-:W-:Y:S02]  /*3680*/  FADD.FTZ R13, R13, -R5.reuse ;  /* 0x800000050d0d7221 */ /* 0x100fe40000010000 */
[--C-:B------:R-:W-:Y:S02]  /*3690*/  FADD.FTZ R12, R12, -R5.reuse ;  /* 0x800000050c0c7221 */ /* 0x100fe40000010000 */
[----:B---3--:R-:W-:Y:S02]  /*36a0*/  FMUL.FTZ R9, R162, R13 ;  /* 0x0000000da2097220 */ /* 0x008fe40000410000 */
[----:B------:R-:W-:Y:S02]  /*36b0*/  FMUL.FTZ R12, R163, R12 ;  /* 0x0000000ca30c7220 */ /* 0x000fe40000410000 */
[--C-:B------:R-:W-:Y:S01]  /*36c0*/  FADD.FTZ R17, R17, -R5.reuse ;  /* 0x8000000511117221 */ /* 0x100fe20000010000 */
[----:B-1----:R-:W-:Y:S01]  /*36d0*/  FSEL R6, R10, -INF , !P2 ;  /* 0xff8000000a067808 */ /* 0x002fe20005000000 */
[----:B------:R-:W-:Y:S01]  /*36e0*/  FADD.FTZ R16, R16, -R5 ;  /* 0x8000000510107221 */ /* 0x000fe20000010000 */
[----:B------:R-:W-:Y:S01]  /*36f0*/  F2FP.BF16.PACK_AB R5, R162, R163 ;  /* 0x000000a3a205723e */ /* 0x000fe200000010ff */
[----:B------:R-:W-:Y:S01]  /*3700*/  FMUL.FTZ R8, R160, R17 ;  /* 0x00000011a0087220 */ /* 0x000fe20000410000 */
[----:B------:R-:W-:Y:S01]  /*3710*/  F2FP.BF16.PACK_AB R9, R9, R12 ;  /* 0x0000000c0909723e */ /* 0x000fe200000010ff */
[--C-:B------:R-:W-:Y:S02]  /*3720*/  FFMA.FTZ R6, R6, c[0x0][0x29c], -R161.reuse ;  /* 0x0000a70006067a23 */ /* 0x100fe400000108a1 */
[----:B------:R-:W-:Y:S01]  /*3730*/  FFMA.FTZ R161, R11, c[0x0][0x29c], -R161 ;  /* 0x0000a7000ba17a23 */ /* 0x000fe200000108a1 */
[----:B-----5:R1:W-:Y:S01]  /*3740*/  STS [R228+0x14180], R5 ;  /* 0x01418005e4007388 */ /* 0x0203e20000000800 */
[----:B------:R-:W-:Y:S02]  /*3750*/  FMUL.FTZ R16, R156, R16 ;  /* 0x000000109c107220 */ /* 0x000fe40000410000 */
[----:B------:R-:W3:Y:S03]  /*3760*/  MUFU.EX2 R6, R6 ;  /* 0x0000000600067308 */ /* 0x000ee60000000800 */
[----:B------:R-:W-:Y:S07]  /*3770*/  F2FP.BF16.PACK_AB R8, R8, R16 ;  /* 0x000000100808723e */ /* 0x000fee00000010ff */
[----:B------:R-:W5:Y:S01]  /*3780*/  MUFU.EX2 R161, R161 ;  /* 0x000000a100a17308 */ /* 0x000f620000000800 */
[--C-:B----4-:R-:W-:Y:S02]  /*3790*/  FADD.FTZ R15, R15, -R4.reuse ;  /* 0x800000040f0f7221 */ /* 0x110fe40000010000 */
[--C-:B------:R-:W-:Y:S02]  /*37a0*/  FADD.FTZ R14, R14, -R4.reuse ;  /* 0x800000040e0e7221 */ /* 0x100fe40000010000 */
[--C-:B------:R-:W-:Y:S02]  /*37b0*/  FADD.FTZ R18, R18, -R4.reuse ;  /* 0x8000000412127221 */ /* 0x100fe40000010000 */
[----:B------:R-:W-:Y:S01]  /*37c0*/  FADD.FTZ R19, R19, -R4 ;  /* 0x8000000413137221 */ /* 0x000fe20000010000 */
[----:B------:R-:W-:Y:S01]  /*37d0*/  F2FP.BF16.PACK_AB R4, R148, R152 ;  /* 0x000000989404723e */ /* 0x000fe200000010ff */
[----:B------:R-:W-:Y:S02]  /*37e0*/  FMUL.FTZ R14, R152, R14 ;  /* 0x0000000e980e7220 */ /* 0x000fe40000410000 */
[----:B-1----:R-:W-:Y:S02]  /*37f0*/  FMUL.FTZ R5, R148, R15 ;  /* 0x0000000f94057220 */ /* 0x002fe40000410000 */
[----:B------:R1:W-:Y:S01]  /*3800*/  STS [R228+0x14580], R4 ;  /* 0x01458004e4007388 */ /* 0x0003e20000000800 */
[----:B---3--:R-:W-:Y:S02]  /*3810*/  FMUL.FTZ R18, R6, R18 ;  /* 0x0000001206127220 */ /* 0x008fe40000410000 */
[----:B------:R-:W-:Y:S02]  /*3820*/  F2FP.BF16.PACK_AB R5, R5, R14 ;  /* 0x0000000e0505723e */ /* 0x000fe400000010ff */
[C---:B-----5:R-:W-:Y:S01]  /*3830*/  F2FP.BF16.PACK_AB R6, R161.reuse, R6 ;  /* 0x00000006a106723e */ /* 0x060fe200000010ff */
[----:B------:R-:W-:Y:S05]  /*3840*/  FMUL.FTZ R19, R161, R19 ;  /* 0x00000013a1137220 */ /* 0x000fea0000410000 */
[----:B-1----:R-:W-:Y:S01]  /*3850*/  F2FP.BF16.PACK_AB R4, R19, R18 ;  /* 0x000000121304723e */ /* 0x002fe200000010ff */
[----:B--2---:R-:W-:Y:S05]  /*3860*/  STS [R153], R7 ;  /* 0x0000000799007388 */ /* 0x004fea0000000800 */
[----:B------:R-:W-:Y:S05]  /*3870*/  STS [R153+0x400], R6 ;  /* 0x0004000699007388 */ /* 0x000fea0000000800 */
[----:B------:R-:W-:Y:S06]  /*3880*/  BAR.SYNC.DEFER_BLOCKING 0x0 ;  /* 0x0000000000007b1d */ /* 0x000fec0000010000 */
[----:B------:R-:W-:Y:S05]  /*3890*/  STS [R228+0x15180], R9 ;  /* 0x01518009e4007388 */ /* 0x000fea0000000800 */
[----:B------:R-:W-:Y:S05]  /*38a0*/  STS [R228+0x15580], R5 ;  /* 0x01558005e4007388 */ /* 0x000fea0000000800 */
[----:B------:R-:W-:Y:S05]  /*38b0*/  STS [R153+0x1000], R8 ;  /* 0x0010000899007388 */ /* 0x000fea0000000800 */
[----:B------:R-:W-:Y:S05]  /*38c0*/  STS [R153+0x1400], R4 ;  /* 0x0014000499007388 */ /* 0x000fea0000000800 */
[----:B------:R-:W-:Y:S05]  /*38d0*/  LDSM.16.MT88.4 R4, [R241+0x14180] ;  /* 0x01418000f104783b */ /* 0x000fea0000004200 */
[----:B------:R-:W1:Y:S05]  /*38e0*/  LDSM.16.MT88.4 R8, [R0+0x10080] ;  /* 0x010080000008783b */ /* 0x000e6a0000004200 */
[----:B------:R-:W2:Y:S05]  /*38f0*/  LDSM.16.MT88.4 R12, [R240+0x14180] ;  /* 0x01418000f00c783b */ /* 0x000eaa0000004200 */
[----:B------:R-:W3:Y:S05]  /*3900*/  LDSM.16.MT88.4 R16, [R0+0x11080] ;  /* 0x011080000010783b */ /* 0x000eea0000004200 */
[----:B------:R-:W4:Y:S05]  /*3910*/  LDSM.16.MT88.4 R148, [R0+0x12080] ;  /* 0x012080000094783b */ /* 0x000f2a0000004200 */
[----:B------:R-:W5:Y:S05]  /*3920*/  LDSM.16.MT88.4 R152, [R0+0x13080] ;  /* 0x013080000098783b */ /* 0x000f6a0000004200 */
[----:B------:R-:W-:Y:S05]  /*3930*/  LDSM.16.MT88.4 R156, [R241+0x14980] ;  /* 0x01498000f19c783b */ /* 0x000fea0000004200 */
[----:B------:R-:W3:Y:S05]  /*3940*/  LDSM.16.MT88.4 R160, [R0+0x10880] ;  /* 0x0108800000a0783b */ /* 0x000eea0000004200 */
[----:B------:R-:W4:Y:S01]  /*3950*/  LDSM.16.MT88.4 R228, [R240+0x14980] ;  /* 0x01498000f0e4783b */ /* 0x000f220000004200 */
[-C--:B-1----:R-:W-:Y:S04]  /*3960*/  HMMA.16816.F32.BF16 R20, R4, R8.reuse, R20 ;  /* 0x000000080414723c */ /* 0x082fe80000041814 */
[----:B------:R-:W1:Y:S05]  /*3970*/  LDSM.16.MT88.4 R232, [R0+0x11880] ;  /* 0x0118800000e8783b */ /* 0x000e6a0000004200 */
[----:B------:R-:W1:Y:S01]  /*3980*/  LDSM.16.MT88.4 R236, [R0+0x12880] ;  /* 0x0128800000ec783b */ /* 0x000e620000004200 */
[C---:B--2---:R-:W-:Y:S08]  /*3990*/  HMMA.16816.F32.BF16 R24, R12.reuse, R8, R24 ;  /* 0x000000080c18723c */ /* 0x044ff00000041818 */
[-C--:B------:R-:W-:Y:S08]  /*39a0*/  HMMA.16816.F32.BF16 R28, R12, R10.reuse, R28 ;  /* 0x0000000a0c1c723c */ /* 0x080ff0000004181c */
[C---:B------:R-:W-:Y:S01]  /*39b0*/  HMMA.16816.F32.BF16 R32, R4.reuse, R10, R32 ;  /* 0x0000000a0420723c */ /* 0x040fe20000041820 */
[----:B------:R-:W2:Y:S05]  /*39c0*/  LDSM.16.MT88.4 R8, [R0+0x13880] ;  /* 0x013880000008783b */ /* 0x000eaa0000004200 */
[----:B------:R-:W-:Y:S02]  /*39d0*/  BAR.SYNC.DEFER_BLOCKING 0x0 ;  /* 0x0000000000007b1d */ /* 0x000fe40000010000 */
        /* <DEDUP_REMOVED lines=14> */
[-C--:B------:R-:W-:Y:S01]  /*3ac0*/  HMMA.16816.F32.BF16 R28, R228, R162.reuse, R28 ;  /* 0x000000a2e41c723c */ /* 0x080fe2000004181c */
[----:B------:R3:W4:Y:S05]  /*3ad0*/  LDSM.16.MT88.4 R4, [R241+0x15180] ;  /* 0x01518000f104783b */ /* 0x00072a0000004200 */
[----:B------:R3:W2:Y:S02]  /*3ae0*/  LDSM.16.MT88.4 R12, [R240+0x15180] ;  /* 0x01518000f00c783b */ /* 0x0006a40000004200 */
[C---:B------:R-:W-:Y:S03]  /*3af0*/  HMMA.16816.F32.BF16 R32, R156.reuse, R162, R32 ;  /* 0x000000a29c20723c */ /* 0x040fe60000041820 */
[----:B------:R3:W2:Y:S05]  /*3b00*/  LDSM.16.MT88.4 R16, [R0+0x9080] ;  /* 0x009080000010783b */ /* 0x0006aa0000004200 */
[-C--:B-1----:R-:W-:Y:S01]  /*3b10*/  HMMA.16816.F32.BF16 R36, R156, R232.reuse, R36 ;  /* 0x000000e89c24723c */ /* 0x082fe20000041824 */
[----:B------:R3:W1:Y:S05]  /*3b20*/  LDSM.16.MT88.4 R148, [R0+0xa080] ;  /* 0x00a080000094783b */ /* 0x00066a0000004200 */
[----:B------:R3:W1:Y:S02]  /*3b30*/  LDSM.16.MT88.4 R152, [R0+0xb080] ;  /* 0x00b080000098783b */ /* 0x0006640000004200 */
[C---:B------:R-:W-:Y:S03]  /*3b40*/  HMMA.16816.F32.BF16 R40, R228.reuse, R232, R40 ;  /* 0x000000e8e428723c */ /* 0x040fe60000041828 */
[----:B------:R3:W1:Y:S05]  /*3b50*/  LDSM.16.MT88.4 R160, [R0+0x8880] ;  /* 0x0088800000a0783b */ /* 0x00066a0000004200 */
[-C--:B------:R-:W-:Y:S08]  /*3b60*/  HMMA.16816.F32.BF16 R44, R228, R234.reuse, R44 ;  /* 0x000000eae42c723c */ /* 0x080ff0000004182c */
[C---:B------:R-:W-:Y:S01]  /*3b70*/  HMMA.16816.F32.BF16 R48, R156.reuse, R234, R48 ;  /* 0x000000ea9c30723c */ /* 0x040fe20000041830 */
[----:B------:R3:W1:Y:S07]  /*3b80*/  LDSM.16.MT88.4 R232, [R0+0x9880] ;  /* 0x0098800000e8783b */ /* 0x00066e0000004200 */
[-C--:B------:R-:W-:Y:S08]  /*3b90*/  HMMA.16816.F32.BF16 R52, R156, R236.reuse, R52 ;  /* 0x000000ec9c34723c */ /* 0x080ff00000041834 */
[C---:B------:R-:W-:Y:S08]  /*3ba0*/  HMMA.16816.F32.BF16 R56, R228.reuse, R236, R56 ;  /* 0x000000ece438723c */ /* 0x040ff00000041838 */
[-C--:B------:R-:W-:Y:S08]  /*3bb0*/  HMMA.16816.F32.BF16 R60, R228, R238.reuse, R60 ;  /* 0x000000eee43c723c */ /* 0x080ff0000004183c */
[C---:B------:R-:W-:Y:S01]  /*3bc0*/  HMMA.16816.F32.BF16 R64, R156.reuse, R238, R64 ;  /* 0x000000ee9c40723c */ /* 0x040fe20000041840 */
[----:B------:R3:W1:Y:S07]  /*3bd0*/  LDSM.16.MT88.4 R236, [R0+0xa880] ;  /* 0x00a8800000ec783b */ /* 0x00066e0000004200 */
[-C--:B--2---:R-:W-:Y:S08]  /*3be0*/  HMMA.16816.F32.BF16 R68, R156, R8.reuse, R68 ;  /* 0x000000089c44723c */ /* 0x084ff00000041844 */
[C---:B------:R-:W-:Y:S08]  /*3bf0*/  HMMA.16816.F32.BF16 R72, R228.reuse, R8, R72 ;  /* 0x00000008e448723c */ /* 0x040ff00000041848 */
[-C--:B------:R-:W-:Y:S01]  /*3c00*/  HMMA.16816.F32.BF16 R76, R228, R10.reuse, R76 ;  /* 0x0000000ae44c723c */ /* 0x080fe2000004184c */
[----:B------:R3:W2:Y:S07]  /*3c10*/  LDSM.16.MT88.4 R228, [R240+0x15980] ;  /* 0x01598000f0e4783b */ /* 0x0006ae0000004200 */
[----:B------:R-:W-:Y:S01]  /*3c20*/  HMMA.16816.F32.BF16 R80, R156, R10, R80 ;  /* 0x0000000a9c50723c */ /* 0x000fe20000041850 */
[----:B------:R3:W1:Y:S05]  /*3c30*/  LDSM.16.MT88.4 R8, [R0+0x8080] ;  /* 0x008080000008783b */ /* 0x00066a0000004200 */
[----:B------:R3:W1:Y:S05]  /*3c40*/  LDSM.16.MT88.4 R156, [R241+0x15980] ;  /* 0x01598000f19c783b */ /* 0x00066a0000004200 */
[----:B------:R3:W1:Y:S01]  /*3c50*/  LDSM.16.MT88.4 R240, [R0+0xb880] ;  /* 0x00b8800000f0783b */ /* 0x0006620000004200 */
[----:B------:R-:W-:-:S05]  /*3c60*/  @P0 BRA `(.L_x_146) ;  /* 0x0000039000000947 */ /* 0x000fca0003800000 */
[----:B----4-:R-:W4:Y:S01]  /*3c70*/  LDL.64 R248, [R1+0x78] ;  /* 0x0000780001f87983 */ /* 0x010f220000100a00 */
[----:B------:R-:W-:Y:S02]  /*3c80*/  ULDC.64 UR4, c[0x0][0x208] ;  /* 0x0000820000047ab9 */ /* 0x000fe40000000a00 */
[----:B------:R-:W-:Y:S01]  /*3c90*/  UIMAD.WIDE.U32 UR24, UR8, UR4, URZ ;  /* 0x00000004081872a5 */ /* 0x000fe2000f8e003f */
[----:B------:R-:W3:Y:S01]  /*3ca0*/  @!P1 S2R R246, SR_CTAID.Y ;  /* 0x0000000000f69919 */ /* 0x000ee20000002600 */
[----:B------:R-:W-:Y:S03]  /*3cb0*/  USHF.R.S32.HI UR9, URZ, 0x1f, UR8 ;  /* 0x0000001f3f097899 */ /* 0x000fe60008011408 */
[----:B------:R2:W-:Y:S01]  /*3cc0*/  STL.64 [R1+0xc0], R4 ;  /* 0x0000c00401007387 */ /* 0x0005e20000100a00 */
[----:B------:R-:W-:Y:S02]  /*3cd0*/  UIMAD UR9, UR9, UR4, URZ ;  /* 0x00000004090972a4 */ /* 0x000fe4000f8e023f */
[----:B------:R-:W-:Y:S01]  /*3ce0*/  UIMAD UR4, UR8, -0x20, UR6 ;  /* 0xffffffe0080478a4 */ /* 0x000fe2000f8e0206 */
[----:B------:R1:W-:Y:S01]  /*3cf0*/  STL.64 [R1+0xb8], R2 ;  /* 0x0000b80201007387 */ /* 0x0003e20000100a00 */
[----:B------:R-:W-:Y:S03]  /*3d00*/  UIMAD UR9, UR8, UR5, UR9 ;  /* 0x00000005080972a4 */ /* 0x000fe6000f8e0209 */
[----:B------:R-:W4:Y:S01]  /*3d10*/  LDL.64 R250, [R1+0x90] ;  /* 0x0000900001fa7983 */ /* 0x000f220000100a00 */
[----:B------:R-:W-:Y:S03]  /*3d20*/  UIADD3 UR9, UR25, UR9, URZ ;  /* 0x0000000919097290 */ /* 0x000fe6000fffe03f */
[----:B--2---:R-:W2:Y:S04]  /*3d30*/  LDL.64 R4, [R1+0x98] ;  /* 0x0000980001047983 */ /* 0x004ea80000100a00 */
[----:B-1----:R-:W2:Y:S01]  /*3d40*/  LDL.64 R2, [R1+0x58] ;  /* 0x0000580001027983 */ /* 0x002ea20000100a00 */
[----:B---3--:R-:W-:Y:S05]  /*3d50*/  @!P1 SHF.R.S32.HI R244, RZ, 0x1f, R246 ;  /* 0x0000001ffff49819 */ /* 0x008fea00000114f6 */
[----:B------:R-:W-:Y:S04]  /*3d60*/  @!P1 IMAD R247, R244, c[0x0][0x288], RZ ;  /* 0x0000a200f4f79a24 */ /* 0x000fe800078e02ff */
[C---:B------:R-:W-:Y:S02]  /*3d70*/  @!P1 IMAD R247, R246.reuse, c[0x0][0x28c], R247 ;  /* 0x0000a300f6f79a24 */ /* 0x040fe400078e02f7 */
[----:B----4-:R-:W-:Y:S02]  /*3d80*/  @!P1 IMAD.MOV.U32 R245, RZ, RZ, R249 ;  /* 0x000000fffff59224 */ /* 0x010fe400078e00f9 */
[----:B------:R-:W3:Y:S01]  /*3d90*/  LDL R249, [R1+0x50] ;  /* 0x0000500001f97983 */ /* 0x000ee20000100800 */
[----:B------:R-:W-:Y:S04]  /*3da0*/  @!P1 IMAD.MOV.U32 R244, RZ, RZ, R248 ;  /* 0x000000fffff49224 */ /* 0x000fe800078e00f8 */
[----:B------:R-:W-:Y:S04]  /*3db0*/  @!P1 IMAD.WIDE.U32 R244, R246, c[0x0][0x288], R244 ;  /* 0x0000a200f6f49a25 */ /* 0x000fe800078e00f4 */
[----:B------:R-:W-:Y:S02]  /*3dc0*/  IMAD.U32 R246, RZ, RZ, UR12 ;  /* 0x0000000cfff67e24 */ /* 0x000fe4000f8e00ff */
[----:B------:R-:W-:Y:S03]  /*3dd0*/  @!P1 IMAD.IADD R245, R245, 0x1, R247 ;  /* 0x00000001f5f59824 */ /* 0x000fe600078e02f7 */
[----:B------:R-:W-:Y:S04]  /*3de0*/  @!P1 LEA R246, R246, 0x20, 0x5 ;  /* 0x00000020f6f69811 */ /* 0x000fe800078e28ff */
[----:B------:R-:W-:Y:S01]  /*3df0*/  @!P1 IADD3 R247, P3, P2, R246, UR16, R244 ;  /* 0x00000010f6f79c10 */ /* 0x000fe2000fa7e0f4 */
[----:B------:R-:W-:Y:S01]  /*3e00*/  IMAD.U32 R244, RZ, RZ, UR24 ;  /* 0x00000018fff47e24 */ /* 0x000fe2000f8e00ff */
[----:B------:R-:W-:Y:S04]  /*3e10*/  @!P1 SHF.R.S32.HI R246, RZ, 0x1f, R246 ;  /* 0x0000001ffff69819 */ /* 0x000fe800000114f6 */
[----:B------:R-:W-:Y:S01]  /*3e20*/  @!P1 IADD3.X R248, R246, UR22, R245, P3, P2 ;  /* 0x00000016f6f89c10 */ /* 0x000fe20009fe44f5 */
[----:B------:R-:W-:Y:S02]  /*3e30*/  IMAD.U32 R245, RZ, RZ, UR24 ;  /* 0x00000018fff57e24 */ /* 0x000fe4000f8e00ff */
[----:B------:R-:W-:Y:S03]  /*3e40*/  IMAD.U32 R246, RZ, RZ, UR9 ;  /* 0x00000009fff67e24 */ /* 0x000fe6000f8e00ff */
[----:B--2---:R-:W-:Y:S02]  /*3e50*/  LEA R245, P2, R245, R4, 0x5 ;  /* 0x00000004f5f57211 */ /* 0x004fe400078428ff */
[----:B------:R1:W5:Y:S02]  /*3e60*/  LDL.LU.64 R4, [R1+0xc0] ;  /* 0x0000c00001047983 */ /* 0x0003640000300a00 */
[----:B------:R-:W-:Y:S02]  /*3e70*/  LEA.HI.X R246, R244, R251, R246, 0x5, P2 ;  /* 0x000000fbf4f67211 */ /* 0x000fe400010f2cf6 */
[----:B------:R-:W2:Y:S01]  /*3e80*/  LDL.64 R250, [R1+0x70] ;  /* 0x0000700001fa7983 */ /* 0x000ea20000100a00 */
[C---:B------:R-:W-:Y:S04]  /*3e90*/  LEA R244, P2, R245.reuse, c[0x0][0x1f0], 0x1 ;  /* 0x00007c00f5f47a11 */ /* 0x040fe800078408ff */
[----:B------:R-:W-:Y:S02]  /*3ea0*/  LEA.HI.X R245, R245, c[0x0][0x1f4], R246, 0x1, P2 ;  /* 0x00007d00f5f57a11 */ /* 0x000fe400010f0cf6 */
[----:B------:R-:W4:Y:S02]  /*3eb0*/  LDL R246, [R1+0x60] ;  /* 0x0000600001f67983 */ /* 0x000f240000100800 */
[C---:B----4-:R-:W-:Y:S02]  /*3ec0*/  LOP3.LUT P4, RZ, R246.reuse, 0x1, RZ, 0xc0, !PT ;  /* 0x00000001f6ff7812 */ /* 0x050fe4000788c0ff */
[C---:B------:R-:W-:Y:S02]  /*3ed0*/  LOP3.LUT P3, RZ, R246.reuse, 0x2, RZ, 0xc0, !PT ;  /* 0x00000002f6ff7812 */ /* 0x040fe4000786c0ff */
[C---:B------:R-:W-:Y:S02]  /*3ee0*/  LOP3.LUT P2, RZ, R246.reuse, 0x4, RZ, 0xc0, !PT ;  /* 0x00000004f6ff7812 */ /* 0x040fe4000784c0ff */
[----:B------:R-:W-:Y:S01]  /*3ef0*/  LOP3.LUT P5, RZ, R246, 0x8, RZ, 0xc0, !PT ;  /* 0x00000008f6ff7812 */ /* 0x000fe200078ac0ff */
[----:B--2---:R-:W-:Y:S01]  /*3f00*/  @!P1 IMAD.SHL.U32 R246, R250, 0x10, RZ ;  /* 0x00000010faf69824 */ /* 0x004fe200078e00ff */
[C---:B------:R-:W-:Y:S02]  /*3f10*/  ISETP.GE.OR P4, PT, R2.reuse, UR4, !P4 ;  /* 0x0000000402007c0c */ /* 0x040fe4000e786670 */
[C---:B------:R-:W-:Y:S02]  /*3f20*/  ISETP.GE.OR P3, PT, R2.reuse, UR4, !P3 ;  /* 0x0000000402007c0c */ /* 0x040fe4000df66670 */
[C---:B------:R-:W-:Y:S02]  /*3f30*/  ISETP.GE.OR P2, PT, R2.reuse, UR4, !P2 ;  /* 0x0000000402007c0c */ /* 0x040fe4000d746670 */
[----:B------:R-:W-:Y:S02]  /*3f40*/  ISETP.GE.OR P5, PT, R2, UR4, !P5 ;  /* 0x0000000402007c0c */ /* 0x000fe4000efa6670 */
[----:B------:R1:W5:Y:S05]  /*3f50*/  LDL.LU.64 R2, [R1+0xb8] ;  /* 0x0000b80001027983 */ /* 0x00036a0000300a00 */
[----:B------:R-:W-:Y:S01]  /*3f60*/  @!PT LDS RZ, [RZ] ;  /* 0x00000000fffff984 */ /* 0x000fe20000000800 */
[----:B------:R-:W-:Y:S01]  /*3f70*/  @!PT LDS RZ, [RZ] ;  /* 0x00000000fffff984 */ /* 0x000fe20000000800 */
[----:B------:R-:W-:Y:S01]  /*3f80*/  @!PT LDS RZ, [RZ] ;  /* 0x00000000fffff984 */ /* 0x000fe20000000800 */
[----:B---3--:R2:W-:Y:S04]  /*3f90*/  LDGSTS.E.BYPASS.LTC128B.128 [R249+0x10080], [R244.64], !P4 ;  /* 0x10080000f4f97fae */ /* 0x0085e8000e101d54 */
[----:B------:R2:W-:Y:S04]  /*3fa0*/  LDGSTS.E.BYPASS.LTC128B.128 [R249+0x11080], [R244.64+0x80], !P3 ;  /* 0x11080080f4f97fae */ /* 0x0005e8000d901d54 */
[----:B------:R2:W-:Y:S04]  /*3fb0*/  LDGSTS.E.BYPASS.LTC128B.128 [R249+0x12080], [R244.64+0x100], !P2 ;  /* 0x12080100f4f97fae */ /* 0x0005e8000d101d54 */
[----:B------:R2:W-:Y:S02]  /*3fc0*/  LDGSTS.E.BYPASS.LTC128B.128 [R249+0x13080], [R244.64+0x180], !P5 ;  /* 0x13080180f4f97fae */ /* 0x0005e4000e901d54 */
[C---:B--2---:R-:W-:Y:S04]  /*3fd0*/  @!P1 LEA R244, P2, R247.reuse, c[0x0][0x280], 0x2 ;  /* 0x0000a000f7f49a11 */ /* 0x044fe800078410ff */
[----:B------:R-:W-:Y:S05]  /*3fe0*/  @!P1 LEA.HI.X R245, R247, c[0x0][0x284], R248, 0x2, P2 ;  /* 0x0000a100f7f59a11 */ /* 0x000fea00010f14f8 */
[----:B------:R1:W-:Y:S04]  /*3ff0*/  @!P1 LDGSTS.E.BYPASS.LTC128B.128 [R246+0x14100], [R244.64] ;  /* 0x14100000f4f69fae */ /* 0x0003e8000b901d54 */
.L_x_146:
[-C--:B-1--45:R-:W-:Y:S01]  /*4000*/  HMMA.16816.F32.BF16 R84, R4, R8.reuse, R84 ;  /* 0x000000080454723c */ /* 0x0b2fe20000041854 */
[----:B------:R-:W4:Y:S05]  /*4010*/  LDL R248, [R1+0x44] ;  /* 0x0000440001f87983 */ /* 0x000f2a0000100800 */
[----:B---3--:R-:W3:Y:S02]  /*4020*/  LDL R244, [R1+0x40] ;  /* 0x0000400001f47983 */ /* 0x008ee40000100800 */
[C---:B------:R-:W-:Y:S03]  /*4030*/  HMMA.16816.F32.BF16 R88, R12.reuse, R8, R88 ;  /* 0x000000080c58723c */ /* 0x040fe60000041858 */
[----:B--2---:R-:W2:Y:S05]  /*4040*/  LDL R9, [R1+0x24] ;  /* 0x0000240001097983 */ /* 0x004eaa0000100800 */
        /* <DEDUP_REMOVED lines=32> */
[----:B----4-:R-:W1:Y:S05]  /*4250*/  LDSM.16.M88.4 R12, [R248+0x800] ;  /* 0x00080000f80c783b */ /* 0x010e6a0000000200 */
[----:B---3--:R-:W-:Y:S05]  /*4260*/  LDSM.16.M88.4 R160, [R244] ;  /* 0x00000000f4a0783b */ /* 0x008fea0000000200 */
[----:B--2---:R-:W2:Y:S05]  /*4270*/  LDSM.16.MT88.4 R4, [R9+0x4800] ;  /* 0x004800000904783b */ /* 0x004eaa0000004200 */
        /* <DEDUP_REMOVED lines=10> */
[----:B---34-:R-:W2:Y:S01]  /*4320*/  LDL.64 R8, [R1+0xa0] ;  /* 0x0000a00001087983 */ /* 0x018ea20000100a00 */
[----:B------:R-:W-:Y:S02]  /*4330*/  ULDC.64 UR4, c[0x0][0x178] ;  /* 0x00005e0000047ab9 */ /* 0x000fe40000000a00 */
[----:B------:R-:W-:Y:S01]  /*4340*/  UIMAD.WIDE.U32 UR24, UR8, UR4, URZ ;  /* 0x00000004081872a5 */ /* 0x000fe2000f8e003f */
[----:B-1----:R-:W3:Y:S01]  /*4350*/  LDL R7, [R1+0x64] ;  /* 0x0000640001077983 */ /* 0x002ee20000100800 */
[----:B------:R-:W-:Y:S03]  /*4360*/  USHF.R.S32.HI UR9, URZ, 0x1f, UR8 ;  /* 0x0000001f3f097899 */ /* 0x000fe60008011408 */
[----:B------:R-:W4:Y:S01]  /*4370*/  LDL R12, [R1+0xac] ;  /* 0x0000ac00010c7983 */ /* 0x000f220000100800 */
[----:B------:R-:W-:Y:S01]  /*4380*/  IMAD.U32 R5, RZ, RZ, UR24 ;  /* 0x00000018ff057e24 */ /* 0x000fe2000f8e00ff */
[----:B------:R-:W-:Y:S01]  /*4390*/  UIMAD UR9, UR9, UR4, URZ ;  /* 0x00000004090972a4 */ /* 0x000fe2000f8e023f */
[----:B------:R-:W-:Y:S01]  /*43a0*/  IMAD.U32 R4, RZ, RZ, UR24 ;  /* 0x00000018ff047e24 */ /* 0x000fe2000f8e00ff */
[----:B------:R-:W5:Y:S02]  /*43b0*/  LDL.64 R150, [R1+0x58] ;  /* 0x0000580001967983 */ /* 0x000f640000100a00 */
[----:B------:R-:W-:Y:S02]  /*43c0*/  UIMAD UR9, UR8, UR5, UR9 ;  /* 0x00000005080972a4 */ /* 0x000fe4000f8e0209 */
[----:B------:R-:W5:Y:S01]  /*43d0*/  LDL R149, [R1+0x50] ;  /* 0x0000500001957983 */ /* 0x000f620000100800 */
[----:B------:R-:W-:Y:S02]  /*43e0*/  USHF.L.U32 UR5, UR8, 0x5, URZ ;  /* 0x0000000508057899 */ /* 0x000fe4000800063f */
[----:B------:R-:W-:Y:S01]  /*43f0*/  UIADD3 UR9, UR25, UR9, URZ ;  /* 0x0000000919097290 */ /* 0x000fe2000fffe03f */
[----:B------:R-:W5:Y:S01]  /*4400*/  LDL.64 R10, [R1+0x78] ;  /* 0x00007800010a7983 */ /* 0x000f620000100a00 */
[----:B------:R-:W-:Y:S04]  /*4410*/  UIADD3 UR4, -UR5, UR7, URZ ;  /* 0x0000000705047290 */ /* 0x000fe8000fffe13f */
[----:B------:R-:W-:Y:S01]  /*4420*/  IMAD.U32 R6, RZ, RZ, UR9 ;  /* 0x00000009ff067e24 */ /* 0x000fe2000f8e00ff */
[----:B--2---:R-:W-:Y:S02]  /*4430*/  LEA R5, P0, R5, R8, 0x5 ;  /* 0x0000000805057211 */ /* 0x004fe400078028ff */
[----:B------:R-:W2:Y:S01]  /*4440*/  LDL.64 R8, [R1+0x70] ;  /* 0x0000700001087983 */ /* 0x000ea20000100a00 */
[C---:B---3--:R-:W-:Y:S02]  /*4450*/  LOP3.LUT P3, RZ, R7.reuse, 0x1, RZ, 0xc0, !PT ;  /* 0x0000000107ff7812 */ /* 0x048fe4000786c0ff */
[----:B------:R-:W-:Y:S02]  /*4460*/  LOP3.LUT P2, RZ, R7, 0x2, RZ, 0xc0, !PT ;  /* 0x0000000207ff7812 */ /* 0x000fe4000784c0ff */
[----:B----4-:R-:W-:Y:S02]  /*4470*/  LEA.HI.X R6, R4, R12, R6, 0x5, P0 ;  /* 0x0000000c04067211 */ /* 0x010fe400000f2c06 */
[C---:B------:R-:W-:Y:S02]  /*4480*/  LEA R4, P0, R5.reuse, c[0x0][0x160], 0x1 ;  /* 0x0000580005047a11 */ /* 0x040fe400078008ff */
[C---:B-----5:R-:W-:Y:S02]  /*4490*/  ISETP.GE.OR P3, PT, R150.reuse, UR4, !P3 ;  /* 0x0000000496007c0c */ /* 0x060fe4000df66670 */
[----:B------:R-:W-:Y:S02]  /*44a0*/  LEA.HI.X R5, R5, c[0x0][0x164], R6, 0x1, P0 ;  /* 0x0000590005057a11 */ /* 0x000fe400000f0c06 */
[C---:B------:R-:W-:Y:S02]  /*44b0*/  ISETP.GE.OR P2, PT, R150.reuse, UR4, !P2 ;  /* 0x0000000496007c0c */ /* 0x040fe4000d746670 */
[C---:B------:R-:W-:Y:S02]  /*44c0*/  LOP3.LUT P0, RZ, R7.reuse, 0x4, RZ, 0xc0, !PT ;  /* 0x0000000407ff7812 */ /* 0x040fe4000780c0ff */
[----:B------:R-:W-:Y:S02]  /*44d0*/  LOP3.LUT P4, RZ, R7, 0x8, RZ, 0xc0, !PT ;  /* 0x0000000807ff7812 */ /* 0x000fe4000788c0ff */
[----:B------:R-:W1:Y:S01]  /*44e0*/  S2R R7, SR_CTAID.Y ;  /* 0x0000000000077919 */ /* 0x000e620000002600 */
[C---:B------:R-:W-:Y:S02]  /*44f0*/  ISETP.GE.OR P0, PT, R150.reuse, UR4, !P0 ;  /* 0x0000000496007c0c */ /* 0x040fe4000c706670 */
[----:B------:R-:W-:Y:S01]  /*4500*/  ISETP.GE.OR P4, PT, R150, UR4, !P4 ;  /* 0x0000000496007c0c */ /* 0x000fe2000e786670 */
[----:B------:R-:W-:Y:S01]  /*4510*/  @!PT LDS RZ, [RZ] ;  /* 0x00000000fffff984 */ /* 0x000fe20000000800 */
[----:B------:R-:W-:Y:S01]  /*4520*/  @!PT LDS RZ, [RZ] ;  /* 0x00000000fffff984 */ /* 0x000fe20000000800 */
[----:B------:R-:W-:Y:S01]  /*4530*/  @!PT LDS RZ, [RZ] ;  /* 0x00000000fffff984 */ /* 0x000fe20000000800 */
[----:B------:R3:W-:Y:S01]  /*4540*/  LDGSTS.E.BYPASS.LTC128B.128 [R149+0x8080], [R4.64], !P3 ;  /* 0x0808000004957fae */ /* 0x0007e2000d901d54 */
[----:B------:R-:W-:Y:S03]  /*4550*/  USHF.R.S32.HI UR4, URZ, 0x1f, UR5 ;  /* 0x0000001f3f047899 */ /* 0x000fe60008011405 */
[----:B------:R3:W-:Y:S06]  /*4560*/  LDGSTS.E.BYPASS.LTC128B.128 [R149+0x9080], [R4.64+0x80], !P2 ;  /* 0x0908008004957fae */ /* 0x0007ec000d101d54 */
[----:B------:R3:W-:Y:S04]  /*4570*/  LDGSTS.E.BYPASS.LTC128B.128 [R149+0xa080], [R4.64+0x100], !P0 ;  /* 0x0a08010004957fae */ /* 0x0007e8000c101d54 */
[----:B------:R3:W-:Y:S01]  /*4580*/  LDGSTS.E.BYPASS.LTC128B.128 [R149+0xb080], [R4.64+0x180], !P4 ;  /* 0x0b08018004957fae */ /* 0x0007e2000e101d54 */
[----:B-1----:R-:W-:Y:S05]  /*4590*/  SHF.R.S32.HI R6, RZ, 0x1f, R7 ;  /* 0x0000001fff067819 */ /* 0x002fea0000011407 */
[----:B------:R-:W-:Y:S04]  /*45a0*/  IMAD R6, R6, c[0x0][0x270], RZ ;  /* 0x00009c0006067a24 */ /* 0x000fe800078e02ff */
[C---:B------:R-:W-:Y:S02]  /*45b0*/  IMAD R6, R7.reuse, c[0x0][0x274], R6 ;  /* 0x00009d0007067a24 */ /* 0x040fe400078e0206 */
[----:B---3--:R-:W-:Y:S02]  /*45c0*/  IMAD.MOV.U32 R4, RZ, RZ, R10 ;  /* 0x000000ffff047224 */ /* 0x008fe400078e000a */
[----:B------:R-:W-:Y:S04]  /*45d0*/  IMAD.MOV.U32 R5, RZ, RZ, R11 ;  /* 0x000000ffff057224 */ /* 0x000fe800078e000b */
[----:B------:R-:W-:Y:S04]  /*45e0*/  IMAD.WIDE.U32 R4, R7, c[0x0][0x270], R4 ;  /* 0x00009c0007047a25 */ /* 0x000fe800078e0004 */
[----:B------:R-:W-:Y:S02]  /*45f0*/  IMAD.U32 R7, RZ, RZ, UR5 ;  /* 0x00000005ff077e24 */ /* 0x000fe4000f8e00ff */
[----:B------:R-:W-:Y:S03]  /*4600*/  IMAD.IADD R6, R5, 0x1, R6 ;  /* 0x0000000105067824 */ /* 0x000fe600078e0206 */
[----:B------:R-:W-:Y:S01]  /*4610*/  IADD3 R5, P2, P0, R7, UR18, R4 ;  /* 0x0000001207057c10 */ /* 0x000fe2000f85e004 */
[----:B------:R-:W-:Y:S05]  /*4620*/  IMAD.U32 R4, RZ, RZ, UR4 ;  /* 0x00000004ff047e24 */ /* 0x000fea000f8e00ff */
[----:B------:R-:W-:Y:S02]  /*4630*/  IADD3.X R6, R4, UR15, R6, P2, P0 ;  /* 0x0000000f04067c10 */ /* 0x000fe400097e0406 */
[C---:B------:R-:W-:Y:S04]  /*4640*/  LEA R4, P0, R5.reuse, c[0x0][0x258], 0x2 ;  /* 0x0000960005047a11 */ /* 0x040fe800078010ff */
[----:B------:R-:W-:Y:S01]  /*4650*/  LEA.HI.X R5, R5, c[0x0][0x25c], R6, 0x2, P0 ;  /* 0x0000970005057a11 */ /* 0x000fe200000f1406 */
[----:B--2---:R-:W-:Y:S05]  /*4660*/  @!P1 IMAD.SHL.U32 R6, R8, 0x10, RZ ;  /* 0x0000001008069824 */ /* 0x004fea00078e00ff */
[----:B------:R1:W-:Y:S03]  /*4670*/  @!P1 LDGSTS.E.BYPASS.LTC128B.128 [R6+0x14080], [R4.64] ;  /* 0x1408000004069fae */ /* 0x0003e6000b901d54 */
.L_x_147:
        /* <DEDUP_REMOVED lines=106> */
[----:B-----5:R-:W-:Y:S02]  /*4d20*/  FMUL.FTZ R0, R87, c[0x0][0x298] ;  /* 0x0000a60057007a20 */ /* 0x020fe40000410000 */
        /* <DEDUP_REMOVED lines=60> */
.L_x_137:
[----:B------:R-:W-:Y:S05]  /*50f0*/  @P1 BRA `(.L_x_149) ;  /* 0x00001d2000001947 */ /* 0x000fea0003800000 */
[----:B------:R-:W2:Y:S01]  /*5100*/  LDL.LU.64 R148, [R1+0x70] ;  /* 0x0000700001947983 */ /* 0x000ea20000300a00 */
[----:B------:R-:W-:Y:S01]  /*5110*/  F2FP.BF16.PACK_AB R39, R39, R38 ;  /* 0x000000262727723e */ /* 0x000fe200000010ff */
[----:B------:R-:W-:Y:S01]  /*5120*/  ULDC UR4, c[0x0][0x2f0] ;  /* 0x0000bc0000047ab9 */ /* 0x000fe20000000800 */
[----:B------:R-:W-:Y:S01]  /*5130*/  F2FP.BF16.PACK_AB R38, R3, R5 ;  /* 0x000000050326723e */ /* 0x000fe200000010ff */
[----:B------:R-:W-:Y:S01]  /*5140*/  UIADD3 UR4, -UR13, UR4, URZ ;  /* 0x000000040d047290 */ /* 0x000fe2000fffe13f */
[----:B------:R-:W-:Y:S01]  /*5150*/  F2FP.BF16.PACK_AB R84, R37, R36 ;  /* 0x000000242554723e */ /* 0x000fe200000010ff */
[----:B------:R-:W-:Y:S01]  /*5160*/  BSSY B0, `(.L_x_150) ;  /* 0x00000d6000007945 */ /* 0x000fe20003800000 */
[----:B------:R-:W-:Y:S01]  /*5170*/  F2FP.BF16.PACK_AB R37, R0, R4 ;  /* 0x000000040025723e */ /* 0x000fe200000010ff */
[----:B------:R-:W-:Y:S01]  /*5180*/  UISETP.LT.AND UP0, UPT, UR4, 0x40, UPT ;  /* 0x000000400400788c */ /* 0x000fe2000bf01270 */
[----:B------:R-:W-:-:S02]  /*5190*/  F2FP.BF16.PACK_AB R36, R89, R2 ;  /* 0x000000025924723e */ /* 0x000fc400000010ff */
[----:B------:R-:W-:Y:S01]  /*51a0*/  F2FP.BF16.PACK_AB R129, R21, R20 ;  /* 0x000000141581723e */ /* 0x000fe200000010ff */
[----:B------:R-:W-:Y:S01]  /*51b0*/  USEL UR4, UR4, 0x40, UP0 ;  /* 0x0000004004047887 */ /* 0x000fe20008000000 */
        /* <DEDUP_REMOVED lines=26> */
[----:B------:R-:W-:Y:S01]  /*5360*/  F2FP.BF16.PACK_AB R74, R75, R74 ;  /* 0x0000004a4b4a723e */ /* 0x000fe200000010ff */
[----:B------:R-:W3:Y:S01]  /*5370*/  S2R R73, SR_CTAID.Z ;  /* 0x0000000000497919 */ /* 0x000ee20000002700 */
        /* <DEDUP_REMOVED lines=28> */
[----:B--2---:R-:W-:-:S04]  /*5540*/  SHF.R.S32.HI R5, RZ, 0x1f, R148 ;  /* 0x0000001fff057819 */ /* 0x004fc80000011494 */
[----:B------:R-:W-:-:S04]  /*5550*/  LEA.HI R3, R5, R148, RZ, 0x2 ;  /* 0x0000009405037211 */ /* 0x000fc800078f10ff */
[--C-:B------:R-:W-:Y:S02]  /*5560*/  SHF.R.S32.HI R4, RZ, 0x2, R3.reuse ;  /* 0x00000002ff047819 */ /* 0x100fe40000011403 */
[----:B------:R-:W-:Y:S02]  /*5570*/  SHF.R.S32.HI R0, RZ, 0x1f, R3 ;  /* 0x0000001fff007819 */ /* 0x000fe40000011403 */
[----:B-1----:R-:W-:Y:S02]  /*5580*/  LOP3.LUT R6, R3, 0x3ffffffc, RZ, 0xc0, !PT ;  /* 0x3ffffffc03067812 */ /* 0x002fe400078ec0ff */
[----:B------:R-:W-:Y:S02]  /*5590*/  LEA.HI R2, R0, R4, RZ, 0x3 ;  /* 0x0000000400027211 */ /* 0x000fe400078f18ff */
[----:B------:R-:W-:Y:S02]  /*55a0*/  LEA.HI R0, R5, R148, RZ, 0x5 ;  /* 0x0000009405007211 */ /* 0x000fe400078f28ff */
[----:B------:R-:W-:-:S02]  /*55b0*/  LOP3.LUT R2, R2, 0xfffffff8, RZ, 0xc0, !PT ;  /* 0xfffffff802027812 */ /* 0x000fc400078ec0ff */
[----:B------:R-:W-:-:S03]  /*55c0*/  SHF.R.S32.HI R8, RZ, 0x5, R0 ;  /* 0x00000005ff087819 */ /* 0x000fc60000011400 */
[----:B------:R-:W-:Y:S01]  /*55d0*/  IMAD.IADD R9, R4, 0x1, -R2 ;  /* 0x0000000104097824 */ /* 0x000fe200078e0a02 */
[----:B------:R-:W-:Y:S02]  /*55e0*/  LEA.HI R4, R5, R148, RZ, 0x6 ;  /* 0x0000009405047211 */ /* 0x000fe400078f30ff */
[----:B------:R-:W-:Y:S01]  /*55f0*/  LEA.HI R2, R0, R8, RZ, 0x1 ;  /* 0x0000000800027211 */ /* 0x000fe200078f08ff */
[----:B------:R-:W-:Y:S01]  /*5600*/  IMAD.SHL.U32 R5, R9, 0x40, RZ ;  /* 0x0000004009057824 */ /* 0x000fe200078e00ff */
[----:B------:R-:W-:Y:S02]  /*5610*/  SHF.R.U32.HI R7, RZ, 0x3, R4 ;  /* 0x00000003ff077819 */ /* 0x000fe40000011604 */
[----:B------:R-:W-:Y:S02]  /*5620*/  LOP3.LUT R3, R2, 0x1ffffe, RZ, 0xc0, !PT ;  /* 0x001ffffe02037812 */ /* 0x000fe400078ec0ff */
[----:B------:R-:W-:Y:S01]  /*5630*/  LOP3.LUT R2, R5, 0x1c0, RZ, 0xc0, !PT ;  /* 0x000001c005027812 */ /* 0x000fe200078ec0ff */
[----:B------:R-:W-:Y:S01]  /*5640*/  IMAD.IADD R5, R148, 0x1, -R6 ;  /* 0x0000000194057824 */ /* 0x000fe200078e0a06 */
[----:B------:R-:W-:Y:S01]  /*5650*/  LOP3.LUT R0, R0, 0xffffffe0, RZ, 0xc0, !PT ;  /* 0xffffffe000007812 */ /* 0x000fe200078ec0ff */
[----:B------:R-:W-:Y:S01]  /*5660*/  IMAD.IADD R4, R8, 0x1, -R3 ;  /* 0x0000000108047824 */ /* 0x000fe200078e0a03 */
[----:B------:R-:W-:Y:S01]  /*5670*/  LOP3.LUT R7, R2, 0x18, R7, 0xf8, !PT ;  /* 0x0000001802077812 */ /* 0x000fe200078ef807 */
[----:B------:R-:W-:Y:S01]  /*5680*/  IMAD.SHL.U32 R6, R8, 0x40, RZ ;  /* 0x0000004008067824 */ /* 0x000fe200078e00ff */
[----:B------:R-:W-:Y:S01]  /*5690*/  SHF.R.U32.HI R3, RZ, 0x3, R2 ;  /* 0x00000003ff037819 */ /* 0x000fe20000011602 */
[----:B------:R-:W-:Y:S01]  /*56a0*/  IMAD.IADD R2, R148, 0x1, -R0 ;  /* 0x0000000194027824 */ /* 0x000fe200078e0a00 */
[----:B------:R-:W-:Y:S01]  /*56b0*/  BAR.SYNC.DEFER_BLOCKING 0x1, 0x100 ;  /* 0x0044000000007b1d */ /* 0x000fe20000010000 */
[----:B------:R-:W-:Y:S01]  /*56c0*/  IMAD R4, R4, 0x200, R5 ;  /* 0x0000020004047824 */ /* 0x000fe200078e0205 */
[----:B------:R-:W-:-:S02]  /*56d0*/  LOP3.LUT R0, R7, R3, RZ, 0x3c, !PT ;  /* 0x0000000307007212 */ /* 0x000fc400078e3cff */
[----:B------:R-:W-:Y:S02]  /*56e0*/  LOP3.LUT P0, RZ, R9, 0x4, RZ, 0xc0, !PT ;  /* 0x0000000409ff7812 */ /* 0x000fe4000780c0ff */
[----:B------:R-:W-:Y:S01]  /*56f0*/  SHF.R.S32.HI R3, RZ, 0x1f, R2 ;  /* 0x0000001fff037819 */ /* 0x000fe20000011402 */
[----:B------:R-:W-:Y:S01]  /*5700*/  IMAD.U32 R0, R4, 0x2, R0 ;  /* 0x0000000204007824 */ /* 0x000fe200078e0000 */
[----:B------:R-:W-:Y:S01]  /*5710*/  LOP3.LUT R7, R6, 0x1c0, RZ, 0xc0, !PT ;  /* 0x000001c006077812 */ /* 0x000fe200078ec0ff */
[----:B------:R-:W-:Y:S01]  /*5720*/  IMAD.SHL.U32 R6, R2, 0x8, RZ ;  /* 0x0000000802067824 */ /* 0x000fe200078e00ff */
[----:B------:R-:W-:Y:S01]  /*5730*/  LEA.HI R3, R3, R2, RZ, 0x3 ;  /* 0x0000000203037211 */ /* 0x000fe200078f18ff */
[----:B------:R-:W-:Y:S01]  /*5740*/  IMAD.SHL.U32 R0, R0, 0x2, RZ ;  /* 0x0000000200007824 */ /* 0x000fe200078e00ff */
[----:B------:R-:W-:Y:S02]  /*5750*/  SHF.R.U32.HI R9, RZ, 0x3, R7 ;  /* 0x00000003ff097819 */ /* 0x000fe40000011607 */
[----:B------:R-:W-:Y:S01]  /*5760*/  LOP3.LUT R5, R7, 0x38, R6, 0xf8, !PT ;  /* 0x0000003807057812 */ /* 0x000fe200078ef806 */
[----:B------:R-:W-:Y:S01]  /*5770*/  IMAD.SHL.U32 R7, R3, 0x200, RZ ;  /* 0x0000020003077824 */ /* 0x000fe200078e00ff */
[----:B------:R-:W-:-:S02]  /*5780*/  IADD3 R2, R0, 0x40, RZ ;  /* 0x0000004000027810 */ /* 0x000fc40007ffe0ff */
[----:B------:R-:W-:Y:S02]  /*5790*/  @P0 IADD3 R2, R0, -0x40, RZ ;  /* 0xffffffc000020810 */ /* 0x000fe40007ffe0ff */
[----:B------:R-:W-:Y:S02]  /*57a0*/  F2FP.BF16.PACK_AB R4, R147, R146 ;  /* 0x000000929304723e */ /* 0x000fe400000010ff */
[----:B------:R-:W-:Y:S01]  /*57b0*/  LOP3.LUT R9, R5, R9, RZ, 0x3c, !PT ;  /* 0x0000000905097212 */ /* 0x000fe200078e3cff */
[----:B------:R-:W-:Y:S01]  /*57c0*/  STS [R0+0x8080], R129 ;  /* 0x0080808100007388 */ /* 0x000fe20000000800 */
[----:B------:R-:W-:Y:S02]  /*57d0*/  F2FP.BF16.PACK_AB R3, R141, R140 ;  /* 0x0000008c8d03723e */ /* 0x000fe400000010ff */
[----:B------:R-:W-:Y:S01]  /*57e0*/  F2FP.BF16.PACK_AB R5, R143, R142 ;  /* 0x0000008e8f05723e */ /* 0x000fe200000010ff */
[----:B------:R-:W-:Y:S01]  /*57f0*/  STS [R0+0x8480], R127 ;  /* 0x0084807f00007388 */ /* 0x000fe20000000800 */
[----:B------:R-:W-:-:S02]  /*5800*/  LOP3.LUT R7, R9, 0x7ffff000, R7, 0xf8, !PT ;  /* 0x7ffff00009077812 */ /* 0x000fc400078ef807 */
[----:B------:R-:W-:Y:S01]  /*5810*/  ISETP.GE.AND P1, PT, R8, UR4, PT ;  /* 0x0000000408007c0c */ /* 0x000fe2000bf26270 */
[----:B------:R-:W-:Y:S01]  /*5820*/  STS [R2+0x8080], R88 ;  /* 0x0080805802007388 */ /* 0x000fe20000000800 */
[----:B------:R-:W-:Y:S02]  /*5830*/  SHF.R.S32.HI R9, RZ, 0x1f, R8 ;  /* 0x0000001fff097819 */ /* 0x000fe40000011408 */
[----:B------:R-:W-:Y:S01]  /*5840*/  ISETP.GE.OR P0, PT, R6, c[0x0][0x324], P1 ;  /* 0x0000c90006007a0c */ /* 0x000fe20000f06670 */
        /* <DEDUP_REMOVED lines=12> */
[----:B---3--:R-:W-:-:S03]  /*5910*/  SHF.R.S32.HI R84, RZ, 0x1f, R73 ;  /* 0x0000001fff547819 */ /* 0x008fc60000011449 */
        /* <DEDUP_REMOVED lines=14> */
[----:B------:R2:W-:Y:S04]  /*5a00*/  STS [R0+0xf480], R74 ;  /* 0x00f4804a00007388 */ /* 0x0005e80000000800 */
[----:B------:R-:W-:Y:S04]  /*5a10*/  STS [R2+0xf080], R76 ;  /* 0x00f0804c02007388 */ /* 0x000fe80000000800 */
[----:B------:R-:W-:Y:S04]  /*5a20*/  STS [R2+0xf480], R78 ;  /* 0x00f4804e02007388 */ /* 0x000fe80000000800 */
[----:B------:R-:W-:Y:S04]  /*5a30*/  STS [R0+0x80], R38 ;  /* 0x0000802600007388 */ /* 0x000fe80000000800 */
[----:B------:R-:W-:Y:S04]  /*5a40*/  STS [R0+0x480], R37 ;  /* 0x0004802500007388 */ /* 0x000fe80000000800 */
[----:B------:R-:W-:Y:S01]  /*5a50*/  STS [R2+0x80], R34 ;  /* 0x0000802202007388 */ /* 0x000fe20000000800 */
[----:B-1----:R-:W-:-:S03]  /*5a60*/  P2R R72, PR, RZ, 0x2 ;  /* 0x00000002ff487803 */ /* 0x002fc60000000000 */
        /* <DEDUP_REMOVED lines=28> */
[----:B------:R3:W-:Y:S04]  /*5c30*/  STS [R2+0x7480], R5 ;  /* 0x0074800502007388 */ /* 0x0007e80000000800 */
[----:B--2---:R-:W2:Y:S01]  /*5c40*/  S2R R74, SR_CTAID.Y ;  /* 0x00000000004a7919 */ /* 0x004ea20000002600 */
[----:B-1----:R-:W-:-:S03]  /*5c50*/  IMAD.SHL.U32 R0, R7, 0x2, RZ ;  /* 0x0000000207007824 */ /* 0x002fc600078e00ff */
[----:B------:R-:W-:Y:S01]  /*5c60*/  BAR.SYNC.DEFER_BLOCKING 0x1, 0x100 ;  /* 0x0044000000007b1d */ /* 0x000fe20000010000 */
[----:B------:R-:W-:Y:S01]  /*5c70*/  SHF.R.S32.HI R7, RZ, 0x1f, R6 ;  /* 0x0000001fff077819 */ /* 0x000fe20000011406 */
[----:B---3--:R-:W-:Y:S01]  /*5c80*/  IMAD.U32 R5, RZ, RZ, UR10 ;  /* 0x0000000aff057e24 */ /* 0x008fe2000f8e00ff */
[----:B--2---:R-:W-:-:S03]  /*5c90*/  SHF.R.S32.HI R75, RZ, 0x1f, R74 ;  /* 0x0000001fff4b7819 */ /* 0x004fc6000001144a */
[----:B------:R-:W-:-:S04]  /*5ca0*/  IMAD.WIDE.U32 R2, R74, c[0x0][0x338], R6 ;  /* 0x0000ce004a027a25 */ /* 0x000fc800078e0006 */
[----:B------:R-:W-:-:S04]  /*5cb0*/  IMAD R4, R75, c[0x0][0x338], RZ ;  /* 0x0000ce004b047a24 */ /* 0x000fc800078e02ff */
[----:B------:R-:W-:-:S04]  /*5cc0*/  IMAD R4, R74, c[0x0][0x33c], R4 ;  /* 0x0000cf004a047a24 */ /* 0x000fc800078e0204 */
[----:B------:R-:W-:Y:S01]  /*5cd0*/  IMAD.IADD R3, R3, 0x1, R4 ;  /* 0x0000000103037824 */ /* 0x000fe200078e0204 */
[----:B------:R1:W2:Y:S01]  /*5ce0*/  LDS.128 R20, [R0+0x8480] ;  /* 0x0084800000147984 */ /* 0x0002a20000000c00 */
[----:B------:R-:W-:Y:S02]  /*5cf0*/  IMAD R4, R84, c[0x0][0x340], RZ ;  /* 0x0000d00054047a24 */ /* 0x000fe400078e02ff */
[C---:B------:R-:W-:Y:S01]  /*5d00*/  IMAD.WIDE.U32 R10, R73.reuse, c[0x0][0x340], R2 ;  /* 0x0000d000490a7a25 */ /* 0x040fe200078e0002 */
[----:B------:R1:W3:Y:S03]  /*5d10*/  LDS.128 R24, [R0+0x8880] ;  /* 0x0088800000187984 */ /* 0x0002e60000000c00 */
[----:B------:R-:W-:Y:S01]  /*5d20*/  IMAD R4, R73, c[0x0][0x344], R4 ;  /* 0x0000d10049047a24 */ /* 0x000fe200078e0204 */
[----:B------:R1:W4:Y:S01]  /*5d30*/  LDS.128 R28, [R0+0x8c80] ;  /* 0x008c8000001c7984 */ /* 0x0003220000000c00 */
[----:B------:R-:W-:-:S03]  /*5d40*/  IMAD.WIDE R2, R5, 0x40, R8 ;  /* 0x0000004005027825 */ /* 0x000fc600078e0208 */
        /* <DEDUP_REMOVED lines=23> */
.L_x_151:
[----:B--234-:R-:W-:Y:S05]  /*5ec0*/  BSYNC B0 ;  /* 0x0000000000007941 */ /* 0x01cfea0003800000 */
.L_x_150:
[----:B-1----:R-:W-:Y:S01]  /*5ed0*/  IADD3 R0, R8, 0x8, RZ ;  /* 0x0000000808007810 */ /* 0x002fe20007ffe0ff */
[----:B------:R-:W-:Y:S03]  /*5ee0*/  BSSY B0, `(.L_x_152) ;  /* 0x0000010000007945 */ /* 0x000fe60003800000 */
[----:B------:R-:W-:-:S04]  /*5ef0*/  ISETP.GE.AND P0, PT, R0, UR4, PT ;  /* 0x0000000400007c0c */ /* 0x000fc8000bf06270 */
        /* <DEDUP_REMOVED lines=14> */
.L_x_153:
[----:B------:R-:W-:Y:S05]  /*5fe0*/  BSYNC B0 ;  /* 0x0000000000007941 */ /* 0x000fea0003800000 */
.L_x_152:
[----:B------:R-:W-:Y:S01]  /*5ff0*/  IADD3 R0, R8, 0x10, RZ ;  /* 0x0000001008007810 */ /* 0x000fe20007ffe0ff */
[----:B------:R-:W-:Y:S03]  /*6000*/  BSSY B0, `(.L_x_154) ;  /* 0x000000f000007945 */ /* 0x000fe60003800000 */
[----:B------:R-:W-:-:S04]  /*6010*/  ISETP.GE.AND P6, PT, R0, UR4, PT ;  /* 0x0000000400007c0c */ /* 0x000fc8000bfc6270 */
        /* <DEDUP_REMOVED lines=13> */
.L_x_155:
[----:B------:R-:W-:Y:S05]  /*60f0*/  BSYNC B0 ;  /* 0x0000000000007941 */ /* 0x000fea0003800000 */
.L_x_154:
        /* <DEDUP_REMOVED lines=16> */
.L_x_157:
[----:B------:R-:W-:Y:S05]  /*6200*/  BSYNC B0 ;  /* 0x0000000000007941 */ /* 0x000fea0003800000 */
.L_x_156:
        /* <DEDUP_REMOVED lines=16> */
.L_x_159:
[----:B------:R-:W-:Y:S05]  /*6310*/  BSYNC B0 ;  /* 0x0000000000007941 */ /* 0x000fea0003800000 */
.L_x_158:
        /* <DEDUP_REMOVED lines=16> */
.L_x_161:
[----:B------:R-:W-:Y:S05]  /*6420*/  BSYNC B0 ;  /* 0x0000000000007941 */ /* 0x000fea0003800000 */
.L_x_160:
        /* <DEDUP_REMOVED lines=16> */
.L_x_163:
[----:B------:R-:W-:Y:S05]  /*6530*/  BSYNC B0 ;  /* 0x0000000000007941 */ /* 0x000fea0003800000 */
.L_x_162:
[----:B------:R-:W-:Y:S01]  /*6540*/  IADD3 R0, R8, 0x38, RZ ;  /* 0x0000003808007810 */ /* 0x000fe20007ffe0ff */
[----:B------:R-:W-:Y:S03]  /*6550*/  BSSY B0, `(.L_x_164) ;  /* 0x000000e000007945 */ /* 0x000fe60003800000 */
[----:B------:R-:W-:-:S04]  /*6560*/  ISETP.GE.AND P1, PT, R0, UR4, PT ;  /* 0x0000000400007c0c */ /* 0x000fc8000bf26270 */
        /* <DEDUP_REMOVED lines=12> */
.L_x_165:
[----:B------:R-:W-:Y:S05]  /*6630*/  BSYNC B0 ;  /* 0x0000000000007941 */ /* 0x000fea0003800000 */
.L_x_164:
[----:B------:R-:W-:Y:S01]  /*6640*/  ISETP.NE.AND P0, PT, R72, RZ, PT ;  /* 0x000000ff4800720c */ /* 0x000fe20003f05270 */
[----:B------:R-:W-:Y:S01]  /*6650*/  IMAD R0, R75, c[0x0][0x308], RZ ;  /* 0x0000c2004b007a24 */ /* 0x000fe200078e02ff */
[----:B------:R-:W-:Y:S01]  /*6660*/  BSSY B0, `(.L_x_166) ;  /* 0x0000012000007945 */ /* 0x000fe20003800000 */
[----:B--2---:R-:W-:Y:S01]  /*6670*/  IMAD.WIDE.U32 R4, R74, c[0x0][0x308], R6 ;  /* 0x0000c2004a047a25 */ /* 0x004fe200078e0006 */
        /* <DEDUP_REMOVED lines=16> */
.L_x_167:
[----:B------:R-:W-:Y:S05]  /*6780*/  BSYNC B0 ;  /* 0x0000000000007941 */ /* 0x000fea0003800000 */
.L_x_166:
        /* <DEDUP_REMOVED lines=15> */
.L_x_169:
[----:B------:R-:W-:Y:S05]  /*6880*/  BSYNC B0 ;  /* 0x0000000000007941 */ /* 0x000fea0003800000 */
.L_x_168:
        /* <DEDUP_REMOVED lines=14> */
.L_x_171:
[----:B------:R-:W-:Y:S05]  /*6970*/  BSYNC B0 ;  /* 0x0000000000007941 */ /* 0x000fea0003800000 */
.L_x_170:
        /* <DEDUP_REMOVED lines=14> */
.L_x_173:
[----:B------:R-:W-:Y:S05]  /*6a60*/  BSYNC B0 ;  /* 0x0000000000007941 */ /* 0x000fea0003800000 */
.L_x_172:
        /* <DEDUP_REMOVED lines=14> */
.L_x_175:
[----:B------:R-:W-:Y:S05]  /*6b50*/  BSYNC B0 ;  /* 0x0000000000007941 */ /* 0x000fea0003800000 */
.L_x_174:
        /* <DEDUP_REMOVED lines=14> */
.L_x_177:
[----:B------:R-:W-:Y:S05]  /*6c40*/  BSYNC B0 ;  /* 0x0000000000007941 */ /* 0x000fea0003800000 */
.L_x_176:
        /* <DEDUP_REMOVED lines=14> */
.L_x_179:
[----:B------:R-:W-:Y:S05]  /*6d30*/  BSYNC B0 ;  /* 0x0000000000007941 */ /* 0x000fea0003800000 */
.L_x_178:
        /* <DEDUP_REMOVED lines=14> */
.L_x_149:
[----:B------:R-:W2:Y:S01]  /*6e20*/  LDL.LU.64 R2, [R1+0x70] ;  /* 0x0000700001027983 */ /* 0x000ea20000300a00 */
[----:B------:R-:W-:Y:S01]  /*6e30*/  ULDC UR4, c[0x0][0x2f0] ;  /* 0x0000bc0000047ab9 */ /* 0x000fe20000000800 */
[----:B------:R-:W-:Y:S01]  /*6e40*/  BSSY B0, `(.L_x_180) ;  /* 0x0000024000007945 */ /* 0x000fe20003800000 */
[----:B------:R-:W-:Y:S01]  /*6e50*/  UIADD3 UR4, -UR13, UR4, URZ ;  /* 0x000000040d047290 */ /* 0x000fe2000fffe13f */
[----:B------:R-:W3:Y:S04]  /*6e60*/  S2R R18, SR_CTAID.Y ;  /* 0x0000000000127919 */ /* 0x000ee80000002600 */
[----:B------:R-:W4:Y:S01]  /*6e70*/  S2R R19, SR_CTAID.Z ;  /* 0x0000000000137919 */ /* 0x000f220000002700 */
[----:B---3--:R-:W-:-:S02]  /*6e80*/  SHF.R.S32.HI R20, RZ, 0x1f, R18 ;  /* 0x0000001fff147819 */ /* 0x008fc40000011412 */
[----:B----4-:R-:W-:-:S05]  /*6e90*/  SHF.R.S32.HI R21, RZ, 0x1f, R19 ;  /* 0x0000001fff157819 */ /* 0x010fca0000011413 */
[----:B------:R-:W-:-:S04]  /*6ea0*/  IMAD R8, R21, c[0x0][0x310], RZ ;  /* 0x0000c40015087a24 */ /* 0x000fc800078e02ff */
[----:B------:R-:W-:Y:S01]  /*6eb0*/  IMAD R8, R19, c[0x0][0x314], R8 ;  /* 0x0000c50013087a24 */ /* 0x000fe200078e0208 */
[----:B--2---:R-:W-:-:S04]  /*6ec0*/  SHF.R.S32.HI R0, RZ, 0x1f, R2 ;  /* 0x0000001fff007819 */ /* 0x004fc80000011402 */
[----:B------:R-:W-:-:S04]  /*6ed0*/  LEA.HI R0, R0, R2, RZ, 0x5 ;  /* 0x0000000200007211 */ /* 0x000fc800078f28ff */
[----:B------:R-:W-:Y:S02]  /*6ee0*/  LOP3.LUT R4, R0, 0x1fffffe0, RZ, 0xc0, !PT ;  /* 0x1fffffe000047812 */ /* 0x000fe400078ec0ff */
[----:B-1----:R-:W-:-:S03]  /*6ef0*/  SHF.R.S32.HI R6, RZ, 0x5, R0 ;  /* 0x00000005ff067819 */ /* 0x002fc60000011400 */
[----:B------:R-:W-:Y:S01]  /*6f00*/  IMAD.IADD R4, R2, 0x1, -R4 ;  /* 0x0000000102047824 */ /* 0x000fe200078e0a04 */
[----:B------:R-:W-:Y:S01]  /*6f10*/  ISETP.GE.AND P0, PT, R6, UR4, PT ;  /* 0x0000000406007c0c */ /* 0x000fe2000bf06270 */
[----:B------:R-:W-:Y:S01]  /*6f20*/  IMAD R2, R20, c[0x0][0x308], RZ ;  /* 0x0000c20014027a24 */ /* 0x000fe200078e02ff */
[----:B------:R-:W-:Y:S01]  /*6f30*/  SHF.R.S32.HI R7, RZ, 0x1f, R6 ;  /* 0x0000001fff077819 */ /* 0x000fe20000011406 */
[----:B------:R-:W-:Y:S01]  /*6f40*/  IMAD.SHL.U32 R4, R4, 0x8, RZ ;  /* 0x0000000804047824 */ /* 0x000fe200078e00ff */
[----:B------:R-:W-:Y:S01]  /*6f50*/  P2R R16, PR, RZ, 0x1 ;  /* 0x00000001ff107803 */ /* 0x000fe20000000000 */
[----:B------:R-:W-:-:S03]  /*6f60*/  IMAD R2, R18, c[0x0][0x30c], R2 ;  /* 0x0000c30012027a24 */ /* 0x000fc600078e0202 */
[----:B------:R-:W-:Y:S02]  /*6f70*/  SHF.R.S32.HI R5, RZ, 0x1f, R4 ;  /* 0x0000001fff057819 */ /* 0x000fe40000011404 */
[----:B------:R-:W-:-:S03]  /*6f80*/  ISETP.GE.OR P0, PT, R4, c[0x0][0x2f4], P0 ;  /* 0x0000bd0004007a0c */ /* 0x000fc60000706670 */
[----:B------:R-:W-:-:S05]  /*6f90*/  IMAD.WIDE.U32 R10, R18, c[0x0][0x308], R4 ;  /* 0x0000c200120a7a25 */ /* 0x000fca00078e0004 */
[----:B------:R-:W-:Y:S01]  /*6fa0*/  IADD3 R11, R2, R11, RZ ;  /* 0x0000000b020b7210 */ /* 0x000fe20007ffe0ff */
[----:B------:R-:W-:-:S04]  /*6fb0*/  IMAD.U32 R2, RZ, RZ, UR10 ;  /* 0x0000000aff027e24 */ /* 0x000fc8000f8e00ff */
[----:B------:R-:W-:-:S04]  /*6fc0*/  IMAD.WIDE.U32 R10, R19, c[0x0][0x310], R10 ;  /* 0x0000c400130a7a25 */ /* 0x000fc800078e000a */
[----:B------:R-:W-:Y:S01]  /*6fd0*/  IMAD.WIDE R2, R2, 0x40, R6 ;  /* 0x0000004002027825 */ /* 0x000fe200078e0206 */
        /* <DEDUP_REMOVED lines=10> */
.L_x_181:
[----:B------:R-:W-:Y:S05]  /*7080*/  BSYNC B0 ;  /* 0x0000000000007941 */ /* 0x000fea0003800000 */
.L_x_180:
[----:B------:R-:W-:Y:S01]  /*7090*/  IADD3 R0, R6, 0x8, RZ ;  /* 0x0000000806007810 */ /* 0x000fe20007ffe0ff */
        /* <DEDUP_REMOVED lines=16> */
.L_x_183:
[----:B------:R-:W-:Y:S05]  /*71a0*/  BSYNC B0 ;  /* 0x0000000000007941 */ /* 0x000fea0003800000 */
.L_x_182:
        /* <DEDUP_REMOVED lines=16> */
.L_x_185:
[----:B------:R-:W-:Y:S05]  /*72b0*/  BSYNC B0 ;  /* 0x0000000000007941 */ /* 0x000fea0003800000 */
.L_x_184:
        /* <DEDUP_REMOVED lines=16> */
.L_x_187:
[----:B------:R-:W-:Y:S05]  /*73c0*/  BSYNC B0 ;  /* 0x0000000000007941 */ /* 0x000fea0003800000 */
.L_x_186:
        /* <DEDUP_REMOVED lines=16> */
.L_x_189:
[----:B------:R-:W-:Y:S05]  /*74d0*/  BSYNC B0 ;  /* 0x0000000000007941 */ /* 0x000fea0003800000 */
.L_x_188:
        /* <DEDUP_REMOVED lines=16> */
.L_x_191:
[----:B------:R-:W-:Y:S05]  /*75e0*/  BSYNC B0 ;  /* 0x0000000000007941 */ /* 0x000fea0003800000 */
.L_x_190:
        /* <DEDUP_REMOVED lines=16> */
.L_x_193:
[----:B------:R-:W-:Y:S05]  /*76f0*/  BSYNC B0 ;  /* 0x0000000000007941 */ /* 0x000fea0003800000 */
.L_x_192:
[----:B------:R-:W-:Y:S01]  /*7700*/  IADD3 R6, R6, 0x38, RZ ;  /* 0x0000003806067810 */ /* 0x000fe20007ffe0ff */
[----:B------:R-:W-:Y:S03]  /*7710*/  BSSY B0, `(.L_x_194) ;  /* 0x000000e000007945 */ /* 0x000fe60003800000 */
[----:B------:R-:W-:-:S04]  /*7720*/  ISETP.GE.AND P1, PT, R6, UR4, PT ;  /* 0x0000000406007c0c */ /* 0x000fc8000bf26270 */
[----:B------:R-:W-:-:S13]  /*7730*/  ISETP.GE.OR P0, PT, R4, c[0x0][0x2f4], P1 ;  /* 0x0000bd0004007a0c */ /* 0x000fda0000f06670 */
[----:B------:R-:W-:Y:S05]  /*7740*/  @P0 BRA `(.L_x_195) ;  /* 0x000000a000000947 */ /* 0x000fea0003800000 */
[----:B------:R-:W-:Y:S02]  /*7750*/  IADD3 R0, P0, R2, 0x38, RZ ;  /* 0x0000003802007810 */ /* 0x000fe40007f1e0ff */
[----:B------:R-:W-:Y:S02]  /*7760*/  MOV R8, R10 ;  /* 0x0000000a00087202 */ /* 0x000fe40000000f00 */
[----:B------:R-:W-:-:S03]  /*7770*/  IADD3.X R6, RZ, R3, RZ, P0, !PT ;  /* 0x00000003ff067210 */ /* 0x000fc600007fe4ff */
[----:B------:R-:W-:-:S04]  /*7780*/  IMAD.WIDE.U32 R8, R0, c[0x0][0x300], R8 ;  /* 0x0000c00000087a25 */ /* 0x000fc800078e0008 */
[----:B------:R-:W-:-:S04]  /*7790*/  IMAD R6, R6, c[0x0][0x300], RZ ;  /* 0x0000c00006067a24 */ /* 0x000fc800078e02ff */
[----:B------:R-:W-:Y:S01]  /*77a0*/  IMAD R0, R0, c[0x0][0x304], R6 ;  /* 0x0000c10000007a24 */ /* 0x000fe200078e0206 */
[----:B------:R-:W-:-:S04]  /*77b0*/  LEA R6, P0, R8, c[0x0][0x2e8], 0x1 ;  /* 0x0000ba0008067a11 */ /* 0x000fc800078008ff */
[----:B------:R-:W-:-:S04]  /*77c0*/  IADD3 R0, R0, R9, RZ ;  /* 0x0000000900007210 */ /* 0x000fc80007ffe0ff */
[----:B------:R-:W-:-:S05]  /*77d0*/  LEA.HI.X R7, R8, c[0x0][0x2ec], R0, 0x1, P0 ;  /* 0x0000bb0008077a11 */ /* 0x000fca00000f0c00 */
[----:B------:R2:W-:Y:S02]  /*77e0*/  STG.E.128 [R6.64], RZ ;  /* 0x000000ff06007986 */ /* 0x0005e4000c101d14 */
.L_x_195:
[----:B------:R-:W-:Y:S05]  /*77f0*/  BSYNC B0 ;  /* 0x0000000000007941 */ /* 0x000fea0003800000 */
.L_x_194:
[----:B------:R-:W-:Y:S01]  /*7800*/  ISETP.NE.AND P0, PT, R16, RZ, PT ;  /* 0x000000ff1000720c */ /* 0x000fe20003f05270 */
[----:B------:R-:W-:Y:S01]  /*7810*/  IMAD R0, R20, c[0x0][0x338], RZ ;  /* 0x0000ce0014007a24 */ /* 0x000fe200078e02ff */
[----:B------:R-:W-:Y:S01]  /*7820*/  BSSY B0, `(.L_x_196) ;  /* 0x0000012000007945 */ /* 0x000fe20003800000 */
[----:B------:R-:W-:Y:S01]  /*7830*/  IMAD.WIDE.U32 R8, R18, c[0x0][0x338], R4 ;  /* 0x0000ce0012087a25 */ /* 0x000fe200078e0004 */
[----:B------:R-:W-:-:S03]  /*7840*/  ISETP.GE.OR P0, PT, R4, c[0x0][0x324], P0 ;  /* 0x0000c90004007a0c */ /* 0x000fc60000706670 */
[----:B------:R-:W-:Y:S02]  /*7850*/  IMAD R0, R18, c[0x0][0x33c], R0 ;  /* 0x0000cf0012007a24 */ /* 0x000fe400078e0200 */
[----:B--2---:R-:W-:-:S03]  /*7860*/  IMAD R6, R21, c[0x0][0x340], RZ ;  /* 0x0000d00015067a24 */ /* 0x004fc600078e02ff */
        /* <DEDUP_REMOVED lines=13> */
.L_x_197:
[----:B------:R-:W-:Y:S05]  /*7940*/  BSYNC B0 ;  /* 0x0000000000007941 */ /* 0x000fea0003800000 */
.L_x_196:
        /* <DEDUP_REMOVED lines=14> */
[----:B------:R2:W-:Y:S02]  /*7a30*/  STG.E.128 [R12.64], RZ ;  /* 0x000000ff0c007986 */ /* 0x0005e4000c101d14 */
.L_x_199:
[----:B------:R-:W-:Y:S05]  /*7a40*/  BSYNC B0 ;  /* 0x0000000000007941 */ /* 0x000fea0003800000 */
.L_x_198:
        /* <DEDUP_REMOVED lines=14> */
.L_x_201:
[----:B------:R-:W-:Y:S05]  /*7b30*/  BSYNC B0 ;  /* 0x0000000000007941 */ /* 0x000fea0003800000 */
.L_x_200:
        /* <DEDUP_REMOVED lines=14> */
.L_x_203:
[----:B------:R-:W-:Y:S05]  /*7c20*/  BSYNC B0 ;  /* 0x0000000000007941 */ /* 0x000fea0003800000 */
.L_x_202:
        /* <DEDUP_REMOVED lines=14> */
.L_x_205:
[----:B------:R-:W-:Y:S05]  /*7d10*/  BSYNC B0 ;  /* 0x0000000000007941 */ /* 0x000fea0003800000 */
.L_x_204:
        /* <DEDUP_REMOVED lines=14> */
.L_x_207:
[----:B------:R-:W-:Y:S05]  /*7e00*/  BSYNC B0 ;  /* 0x0000000000007941 */ /* 0x000fea0003800000 */
.L_x_206:
        /* <DEDUP_REMOVED lines=14> */
.L_x_209:
[----:B------:R-:W-:Y:S05]  /*7ef0*/  BSYNC B0 ;  /* 0x0000000000007941 */ /* 0x000fea0003800000 */
.L_x_208:
[----:B------:R-:W-:-:S13]  /*7f00*/  ISETP.GE.OR P1, PT, R4, c[0x0][0x324], P1 ;  /* 0x0000c90004007a0c */ /* 0x000fda0000f26670 */
[----:B------:R-:W-:Y:S05]  /*7f10*/  @P1 EXIT ;  /* 0x000000000000194d */ /* 0x000fea0003800000 */
        /* <DEDUP_REMOVED lines=9> */
[----:B------:R-:W-:Y:S01]  /*7fb0*/  STG.E.128 [R2.64], RZ ;  /* 0x000000ff02007986 */ /* 0x000fe2000c101d14 */
[----:B------:R-:W-:Y:S05]  /*7fc0*/  EXIT ;  /* 0x000000000000794d */ /* 0x000fea0003800000 */
.L_x_210:
        /* <DEDUP_REMOVED lines=11> */
.L_x_1150:


//--------------------- .text._ZN7cutlass13device_kernelIN5flash19enable_sm80_to_sm89INS1_16FlashAttnBwdSm80INS1_25CollectiveMainloopBwdSm80ILi1ELi1EN4cute5tupleIJNS5_1CILi32EEENS7_ILi64EEENS7_ILi256EEEEEENS_10bfloat16_tEfNS_4arch4Sm80ELb0ELb1ELb0ELb0ELb0ELb0ELb0ELb0ELi2ELi2ELi2ELi1ELb1EEENS1_24CollectiveEpilogueBwdGQAISB_fSE_Li256ELb0ELb0EEENS1_19SingleTileSchedulerILb0ELb0ELb0ELi64EEEEEEEEEvNT_6ParamsE --------------------------
	.section	.text._ZN7cutlass13device_kernelIN5flash19enable_sm80_to_sm89INS1_16FlashAttnBwdSm80INS1_25CollectiveMainloopBwdSm80ILi1ELi1EN4cute5tupleIJNS5_1CILi32EEENS7_ILi64EEENS7_ILi256EEEEEENS_10bfloat16_tEfNS_4arch4Sm80ELb0ELb1ELb0ELb0ELb0ELb0ELb0ELb0ELi2ELi2ELi2ELi1ELb1EEENS1_24CollectiveEpilogueBwdGQAISB_fSE_Li256ELb0ELb0EEENS1_19SingleTileSchedulerILb0ELb0ELb0ELi64EEEEEEEEEvNT_6ParamsE,"ax",@progbits
	.sectioninfo	@"SHI_REGISTERS=255"
	.align	128
.text._ZN7cutlass13device_kernelIN5flash19enable_sm80_to_sm89INS1_16FlashAttnBwdSm80INS1_25CollectiveMainloopBwdSm80ILi1ELi1EN4cute5tupleIJNS5_1CILi32EEENS7_ILi64EEENS7_ILi256EEEEEENS_10bfloat16_tEfNS_4arch4Sm80ELb0ELb1ELb0ELb0ELb0ELb0ELb0ELb0ELi2ELi2ELi2ELi1ELb1EEENS1_24CollectiveEpilogueBwdGQAISB_fSE_Li256ELb0ELb0EEENS1_19SingleTileSchedulerILb0ELb0ELb0ELi64EEEEEEEEEvNT_6ParamsE:
        .type           _ZN7cutlass13device_kernelIN5flash19enable_sm80_to_sm89INS1_16FlashAttnBwdSm80INS1_25CollectiveMainloopBwdSm80ILi1ELi1EN4cute5tupleIJNS5_1CILi32EEENS7_ILi64EEENS7_ILi256EEEEEENS_10bfloat16_tEfNS_4arch4Sm80ELb0ELb1ELb0ELb0ELb0ELb0ELb0ELb0ELi2ELi2ELi2ELi1ELb1EEENS1_24CollectiveEpilogueBwdGQAISB_fSE_Li256ELb0ELb0EEENS1_19SingleTileSchedulerILb0ELb0ELb0ELi64EEEEEEEEEvNT_6ParamsE,@function
        .size           _ZN7cutlass13device_kernelIN5flash19enable_sm80_to_sm89INS1_16FlashAttnBwdSm80INS1_25CollectiveMainloopBwdSm80ILi1ELi1EN4cute5tupleIJNS5_1CILi32EEENS7_ILi64EEENS7_ILi256EEEEEENS_10bfloat16_tEfNS_4arch4Sm80ELb0ELb1ELb0ELb0ELb0ELb0ELb0ELb0ELi2ELi2ELi2ELi1ELb1EEENS1_24CollectiveEpilogueBwdGQAISB_fSE_Li256ELb0ELb0EEENS1_19SingleTileSchedulerILb0ELb0ELb0ELi64EEEEEEEEEvNT_6ParamsE,(.L_x_1151 - _ZN7cutlass13device_kernelIN5flash19enable_sm80_to_sm89INS1_16FlashAttnBwdSm80INS1_25CollectiveMainloopBwdSm80ILi1ELi1EN4cute5tupleIJNS5_1CILi32EEENS7_ILi64EEENS7_ILi256EEEEEENS_10bfloat16_tEfNS_4arch4Sm80ELb0ELb1ELb0ELb0ELb0ELb0ELb0ELb0ELi2ELi2ELi2ELi1ELb1EEENS1_24CollectiveEpilogueBwdGQAISB_fSE_Li256ELb0ELb0EEENS1_19SingleTileSchedulerILb0ELb0ELb0ELi64EEEEEEEEEvNT_6ParamsE)
        .other          _ZN7cutlass13device_kernelIN5flash19enable_sm80_to_sm89INS1_16FlashAttnBwdSm80INS1_25CollectiveMainloopBwdSm80ILi1ELi1EN4cute5tupleIJNS5_1CILi32EEENS7_ILi64EEENS7_ILi256EEEEEENS_10bfloat16_tEfNS_4arch4Sm80ELb0ELb1ELb0ELb0ELb0ELb0ELb0ELb0ELi2ELi2ELi2ELi1ELb1EEENS1_24CollectiveEpilogueBwdGQAISB_fSE_Li256ELb0ELb0EEENS1_19SingleTileSchedulerILb0ELb0ELb0ELi64EEEEEEEEEvNT_6ParamsE,@"STO_CUDA_ENTRY STV_DEFAULT"
_ZN7cutlass13device_kernelIN5flash19enable_sm80_to_sm89INS1_16FlashAttnBwdSm80INS1_25CollectiveMainloopBwdSm80ILi1ELi1EN4cute5tupleIJNS5_1CILi32EEENS7_ILi64EEENS7_ILi256EEEEEENS_10bfloat16_tEfNS_4arch4Sm80ELb0ELb1ELb0ELb0ELb0ELb0ELb0ELb0ELi2ELi2ELi2ELi1ELb1EEENS1_24CollectiveEpilogueBwdGQAISB_fSE_Li256ELb0ELb0EEENS1_19SingleTileSchedulerILb0ELb0ELb0ELi64EEEEEEEEEvNT_6ParamsE:
        /* <DEDUP_REMOVED lines=29> */
.L_x_211:
        /* <DEDUP_REMOVED lines=11> */
[----:B------:R-:W-:Y:S01]  /*0280*/  CS2R R138, SRZ ;  /* 0x00000000008a7805 */ /* 0x000fe2000001ff00 */
[----:B------:R-:W-:Y:S01]  /*0290*/  UIADD3 UR5, UR5, -UR4, URZ ;  /* 0x8000000405057290 */ /* 0x000fe2000fffe03f */
[----:B------:R-:W-:Y:S01]  /*02a0*/  CS2R R136, SRZ ;  /* 0x0000000000887805 */ /* 0x000fe2000001ff00 */
[----:B------:R-:W-:Y:S01]  /*02b0*/  ULDC.64 UR20, c[0x0][0x118] ;  /* 0x0000460000147ab9 */ /* 0x000fe20000000a00 */
[----:B------:R-:W-:Y:S01]  /*02c0*/  CS2R R134, SRZ ;  /* 0x0000000000867805 */ /* 0x000fe2000001ff00 */
        /* <DEDUP_REMOVED lines=8> */
[----:B------:R-:W-:Y:S01]  /*0350*/  USHF.R.S32.HI UR12, URZ, 0x5, UR4 ;  /* 0x000000053f0c7899 */ /* 0x000fe20008011404 */
[----:B------:R-:W-:Y:S01]  /*0360*/  CS2R R120, SRZ ;  /* 0x0000000000787805 */ /* 0x000fe2000001ff00 */
[----:B------:R-:W-:Y:S01]  /*0370*/  CS2R R118, SRZ ;  /* 0x0000000000767805 */ /* 0x000fe2000001ff00 */
[----:B------:R-:W-:Y:S01]  /*0380*/  CS2R R116, SRZ ;  /* 0x0000000000747805 */ /* 0x000fe2000001ff00 */
[----:B------:R-:W-:Y:S01]  /*0390*/  UISETP.LT.AND UP0, UPT, URZ, UR12, UPT ;  /* 0x0000000c3f00728c */ /* 0x000fe2000bf01270 */
[----:B------:R-:W-:Y:S01]  /*03a0*/  CS2R R110, SRZ ;  /* 0x00000000006e7805 */ /* 0x000fe2000001ff00 */
[----:B------:R-:W-:Y:S01]  /*03b0*/  CS2R R108, SRZ ;  /* 0x00000000006c7805 */ /* 0x000fe2000001ff00 */
        /* <DEDUP_REMOVED lines=57> */
[----:B-1----:R-:W-:Y:S01]  /*0750*/  IMAD.U32 R2, RZ, RZ, UR24 ;  /* 0x00000018ff027e24 */ /* 0x002fe2000f8e00ff */
        /* <DEDUP_REMOVED lines=11> */
[----:B------:R-:W-:Y:S01]  /*0810*/  IMAD.U32 R6, RZ, RZ, UR24 ;  /* 0x00000018ff067e24 */ /* 0x000fe2000f8e00ff */
        /* <DEDUP_REMOVED lines=366> */
[----:B------:R-:W-:Y:S01]  /*1f00*/  ULDC UR5, c[0x0][0x2a8] ;  /* 0x0000aa0000057ab9 */ /* 0x000fe20000000800 */
[----:B------:R-:W1:Y:S01]  /*1f10*/  LDSM.16.M88.4 R216, [R9+0xe080] ;  /* 0x00e0800009d8783b */ /* 0x000e620000000200 */
[----:B------:R-:W-:-:S02]  /*1f20*/  UISETP.GT.AND UP2, UPT, UR10, -0x1, UPT ;  /* 0xffffffff0a00788c */ /* 0x000fc4000bf44270 */
        /* <DEDUP_REMOVED lines=113> */
[----:B------:R-:W-:-:S03]  /*2640*/  CS2R R24, SRZ ;  /* 0x0000000000187805 */ /* 0x000fc6000001ff00 */
        /* <DEDUP_REMOVED lines=20> */
.L_x_223:
        /* <DEDUP_REMOVED lines=96> */
.L_x_215:
[----:B------:R-:W-:Y:S04]  /*2d90*/  MOV R14, 0x1 ;  /* 0x00000001000e7802 */ /* 0x000fe80000000f00 */
[----:B------:R-:W-:-:S13]  /*2da0*/  ISETP.NE.AND P2, PT, R14, c[0x0][0x2a8], PT ;  /* 0x0000aa000e007a0c */ /* 0x000fda0003f45270 */
[----:B------:R-:W-:Y:S05]  /*2db0*/  @P2 IMAD.HI.U32 R14, R12, c[0x0][0x2ac], RZ ;  /* 0x0000ab000c0e2a27 */ /* 0x000fea00078e00ff */
[----:B------:R-:W-:Y:S02]  /*2dc0*/  @P2 SHF.R.U32.HI R12, RZ, c[0x0][0x2b0], R14 ;  /* 0x0000ac00ff0c2a19 */ /* 0x000fe4000001160e */
.L_x_216:
[----:B------:R-:W-:Y:S05]  /*2dd0*/  BSYNC B0 ;  /* 0x0000000000007941 */ /* 0x000fea0003800000 */
.L_x_214:
[----:B------:R-:W2:Y:S01]  /*2de0*/  LDL R15, [R1+0x84] ;  /* 0x00008400010f7983 */ /* 0x000ea20000100800 */
[----:B------:R-:W-:Y:S04]  /*2df0*/  IMAD.MOV.U32 R14, RZ, RZ, c[0x0][0x2a8] ;  /* 0x0000aa00ff0e7624 */ /* 0x000fe800078e00ff */
[----:B------:R-:W-:Y:S04]  /*2e00*/  IMAD R12, R12, R14, -UR13 ;  /* 0x8000000d0c0c7e24 */ /* 0x000fe8000f8e020e */
[----:B--2---:R-:W-:Y:S05]  /*2e10*/  IMAD.IADD R12, R12, 0x1, -R15 ;  /* 0x000000010c0c7824 */ /* 0x004fea00078e0a0f */
[----:B------:R-:W-:Y:S02]  /*2e20*/  IADD3 R14, R12, c[0x0][0x2a8], RZ ;  /* 0x0000aa000c0e7a10 */ /* 0x000fe40007ffe0ff */
[----:B------:R-:W-:Y:S02]  /*2e30*/  IMNMX R156, R156, R12, !PT ;  /* 0x0000000c9c9c7217 */ /* 0x000fe40007800200 */
[----:B------:R-:W-:Y:S02]  /*2e40*/  IMNMX R157, R157, R14, PT ;  /* 0x0000000e9d9d7217 */ /* 0x000fe40003800200 */
.L_x_213:
        /* <DEDUP_REMOVED lines=17> */
.L_x_219:
[----:B------:R-:W-:Y:S04]  /*2f60*/  MOV R13, 0x1 ;  /* 0x00000001000d7802 */ /* 0x000fe80000000f00 */
[----:B------:R-:W-:-:S13]  /*2f70*/  ISETP.NE.AND P0, PT, R13, c[0x0][0x2a8], PT ;  /* 0x0000aa000d007a0c */ /* 0x000fda0003f05270 */
[----:B------:R-:W-:Y:S05]  /*2f80*/  @P0 IMAD.HI.U32 R13, R12, c[0x0][0x2ac], RZ ;  /* 0x0000ab000c0d0a27 */ /* 0x000fea00078e00ff */
[----:B------:R-:W-:Y:S02]  /*2f90*/  @P0 SHF.R.U32.HI R12, RZ, c[0x0][0x2b0], R13 ;  /* 0x0000ac00ff0c0a19 */ /* 0x000fe4000001160d */
.L_x_220:
[----:B------:R-:W-:Y:S05]  /*2fa0*/  BSYNC B0 ;  /* 0x0000000000007941 */ /* 0x000fea0003800000 */
.L_x_218:
[----:B------:R-:W2:Y:S01]  /*2fb0*/  LDL R14, [R1+0x84] ;  /* 0x00008400010e7983 */ /* 0x000ea20000100800 */
[----:B------:R-:W-:Y:S04]  /*2fc0*/  IMAD.MOV.U32 R13, RZ, RZ, c[0x0][0x2a8] ;  /* 0x0000aa00ff0d7624 */ /* 0x000fe800078e00ff */
[----:B------:R-:W-:Y:S04]  /*2fd0*/  IMAD R12, R12, R13, -UR13 ;  /* 0x8000000d0c0c7e24 */ /* 0x000fe8000f8e020d */
[----:B--2---:R-:W-:Y:S05]  /*2fe0*/  IMAD.IADD R12, R12, 0x1, -R14 ;  /* 0x000000010c0c7824 */ /* 0x004fea00078e0a0e */
[----:B------:R-:W-:Y:S02]  /*2ff0*/  IADD3 R13, R12, c[0x0][0x2a8], RZ ;  /* 0x0000aa000c0d7a10 */ /* 0x000fe40007ffe0ff */
[----:B------:R-:W-:Y:S02]  /*3000*/  IMNMX R158, R158, R12, !PT ;  /* 0x0000000c9e9e7217 */ /* 0x000fe40007800200 */
[----:B------:R-:W-:Y:S02]  /*3010*/  IMNMX R159, R159, R13, PT ;  /* 0x0000000d9f9f7217 */ /* 0x000fe40003800200 */
.L_x_217:
        /* <DEDUP_REMOVED lines=248> */
.L_x_221:
        /* <DEDUP_REMOVED lines=104> */
.L_x_222:
        /* <DEDUP_REMOVED lines=167> */
.L_x_212:
[----:B------:R-:W-:Y:S05]  /*5090*/  @P1 EXIT ;  /* 0x000000000000194d */ /* 0x000fea0003800000 */
[----:B-1----:R-:W2:Y:S01]  /*50a0*/  LDL.LU.64 R4, [R1+0x70] ;  /* 0x0000700001047983 */ /* 0x002ea20000300a00 */
[----:B------:R-:W-:Y:S01]  /*50b0*/  MOV R2, 0x1 ;  /* 0x0000000100027802 */ /* 0x000fe20000000f00 */
[----:B------:R-:W-:Y:S02]  /*50c0*/  USHF.L.U32 UR5, UR10, 0xe, URZ ;  /* 0x0000000e0a057899 */ /* 0x000fe4000800063f */
[----:B-----5:R-:W1:Y:S04]  /*50d0*/  S2R R0, SR_CTAID.Y ;  /* 0x0000000000007919 */ /* 0x020e680000002600 */
[----:B------:R-:W-:Y:S01]  /*50e0*/  BAR.SYNC.DEFER_BLOCKING 0x1, 0x100 ;  /* 0x0044000000007b1d */ /* 0x000fe20000010000 */
[----:B------:R-:W-:Y:S01]  /*50f0*/  ISETP.NE.AND P1, PT, R2, c[0x0][0x338], PT ;  /* 0x0000ce0002007a0c */ /* 0x000fe20003f25270 */
[----:B------:R-:W-:-:S04]  /*5100*/  USHF.R.S32.HI UR4, URZ, 0x1f, UR5 ;  /* 0x0000001f3f047899 */ /* 0x000fc80008011405 */
[----:B------:R-:W3:Y:S08]  /*5110*/  S2R R11, SR_CTAID.Z ;  /* 0x00000000000b7919 */ /* 0x000ef00000002700 */
[----:B-1----:R-:W-:-:S05]  /*5120*/  @P1 IMAD.HI.U32 R3, R0, c[0x0][0x33c], RZ ;  /* 0x0000cf0000031a27 */ /* 0x002fca00078e00ff */
[----:B------:R-:W-:Y:S02]  /*5130*/  @P1 SHF.R.U32.HI R0, RZ, c[0x0][0x340], R3 ;  /* 0x0000d000ff001a19 */ /* 0x000fe40000011603 */
[----:B--2---:R-:W-:-:S04]  /*5140*/  IADD3 R2, P0, R4, UR5, RZ ;  /* 0x0000000504027c10 */ /* 0x004fc8000ff1e0ff */
[----:B------:R-:W-:Y:S02]  /*5150*/  LEA.HI.X.SX32 R3, R4, UR4, 0x1, P0 ;  /* 0x0000000404037c11 */ /* 0x000fe400080f0eff */
[----:B------:R-:W-:-:S05]  /*5160*/  SHF.R.S32.HI R4, RZ, 0x1f, R0 ;  /* 0x0000001fff047819 */ /* 0x000fca0000011400 */
[C---:B------:R-:W-:Y:S02]  /*5170*/  IMAD R6, R4.reuse, c[0x0][0x328], RZ ;  /* 0x0000ca0004067a24 */ /* 0x040fe400078e02ff */
[----:B------:R-:W-:Y:S02]  /*5180*/  IMAD R7, R4, c[0x0][0x300], RZ ;  /* 0x0000c00004077a24 */ /* 0x000fe400078e02ff */
[----:B------:R-:W-:-:S04]  /*5190*/  IMAD.WIDE.U32 R4, R0, c[0x0][0x328], R2 ;  /* 0x0000ca0000047a25 */ /* 0x000fc800078e0002 */
[----:B------:R-:W-:-:S04]  /*51a0*/  IMAD.WIDE.U32 R2, R0, c[0x0][0x300], R2 ;  /* 0x0000c00000027a25 */ /* 0x000fc800078e0002 */
[C---:B------:R-:W-:Y:S02]  /*51b0*/  IMAD R6, R0.reuse, c[0x0][0x32c], R6 ;  /* 0x0000cb0000067a24 */ /* 0x040fe400078e0206 */
[----:B------:R-:W-:Y:S01]  /*51c0*/  IMAD R0, R0, c[0x0][0x304], R7 ;  /* 0x0000c10000007a24 */ /* 0x000fe200078e0207 */
[----:B---3--:R-:W-:Y:S02]  /*51d0*/  SHF.R.S32.HI R7, RZ, 0x1f, R11 ;  /* 0x0000001fff077819 */ /* 0x008fe4000001140b */
[----:B------:R-:W-:Y:S02]  /*51e0*/  IADD3 R5, R5, R6, RZ ;  /* 0x0000000605057210 */ /* 0x000fe40007ffe0ff */
[----:B------:R-:W-:Y:S01]  /*51f0*/  IADD3 R3, R3, R0, RZ ;  /* 0x0000000003037210 */ /* 0x000fe20007ffe0ff */
[----:B------:R-:W-:Y:S02]  /*5200*/  IMAD R10, R7, c[0x0][0x330], RZ ;  /* 0x0000cc00070a7a24 */ /* 0x000fe400078e02ff */
[----:B------:R-:W-:-:S04]  /*5210*/  IMAD.WIDE.U32 R8, R11, c[0x0][0x330], R4 ;  /* 0x0000cc000b087a25 */ /* 0x000fc800078e0004 */
[----:B------:R-:W-:Y:S01]  /*5220*/  IMAD R10, R11, c[0x0][0x334], R10 ;  /* 0x0000cd000b0a7a24 */ /* 0x000fe200078e020a */
[----:B------:R-:W-:Y:S01]  /*5230*/  LEA R4, P1, R8, c[0x0][0x310], 0x2 ;  /* 0x0000c40008047a11 */ /* 0x000fe200078210ff */
[----:B------:R-:W-:Y:S02]  /*5240*/  IMAD R0, R7, c[0x0][0x308], RZ ;  /* 0x0000c20007007a24 */ /* 0x000fe400078e02ff */
[----:B------:R-:W-:Y:S01]  /*5250*/  IMAD.WIDE.U32 R6, R11, c[0x0][0x308], R2 ;  /* 0x0000c2000b067a25 */ /* 0x000fe200078e0002 */
[----:B------:R-:W-:-:S03]  /*5260*/  IADD3 R10, R9, R10, RZ ;  /* 0x0000000a090a7210 */ /* 0x000fc60007ffe0ff */
[----:B------:R-:W-:Y:S01]  /*5270*/  IMAD R0, R11, c[0x0][0x30c], R0 ;  /* 0x0000c3000b007a24 */ /* 0x000fe200078e0200 */
[----:B------:R-:W-:Y:S02]  /*5280*/  LEA.HI.X R5, R8, c[0x0][0x314], R10, 0x2, P1 ;  /* 0x0000c50008057a11 */ /* 0x000fe400008f140a */
[C---:B------:R-:W-:Y:S02]  /*5290*/  LEA R2, P0, R6.reuse, c[0x0][0x2e8], 0x2 ;  /* 0x0000ba0006027a11 */ /* 0x040fe400078010ff */
[----:B------:R-:W-:Y:S01]  /*52a0*/  IADD3 R0, R7, R0, RZ ;  /* 0x0000000007007210 */ /* 0x000fe20007ffe0ff */
[----:B------:R-:W-:Y:S03]  /*52b0*/  RED.E.ADD.F32.FTZ.RN.STRONG.GPU [R4.64], R20 ;  /* 0x000000140400798e */ /* 0x000fe6000c10e794 */
[----:B------:R-:W-:Y:S01]  /*52c0*/  LEA.HI.X R3, R6, c[0x0][0x2ec], R0, 0x2, P0 ;  /* 0x0000bb0006037a11 */ /* 0x000fe200000f1400 */
        /* <DEDUP_REMOVED lines=128> */
.L_x_224:
        /* <DEDUP_REMOVED lines=11> */
.L_x_1151:


//--------------------- .text._ZN7cutlass13device_kernelIN5flash19enable_sm80_to_sm89INS1_16FlashAttnBwdSm80INS1_25CollectiveMainloopBwdSm80ILi1ELi1EN4cute5tupleIJNS5_1CILi32EEENS7_ILi64EEENS7_ILi256EEEEEENS_10bfloat16_tEfNS_4arch4Sm80ELb0ELb1ELb0ELb1ELb0ELb0ELb0ELb0ELi2ELi2ELi2ELi1ELb1EEENS1_21CollectiveEpilogueBwdISB_SC_SE_Li256ELb1ELb0ELi4EEENS1_19SingleTileSchedulerILb1ELb0ELb0ELi64EEEEEEEEEvNT_6ParamsE --------------------------
	.section	.text._ZN7cutlass13device_kernelIN5flash19enable_sm80_to_sm89INS1_16FlashAttnBwdSm80INS1_25CollectiveMainloopBwdSm80ILi1ELi1EN4cute5tupleIJNS5_1CILi32EEENS7_ILi64EEENS7_ILi256EEEEEENS_10bfloat16_tEfNS_4arch4Sm80ELb0ELb1ELb0ELb1ELb0ELb0ELb0ELb0ELi2ELi2ELi2ELi1ELb1EEENS1_21CollectiveEpilogueBwdISB_SC_SE_Li256ELb1ELb0ELi4EEENS1_19SingleTileSchedulerILb1ELb0ELb0ELi64EEEEEEEEEvNT_6ParamsE,"ax",@progbits
	.sectioninfo	@"SHI_REGISTERS=255"
	.align	128
.text._ZN7cutlass13device_kernelIN5flash19enable_sm80_to_sm89INS1_16FlashAttnBwdSm80INS1_25CollectiveMainloopBwdSm80ILi1ELi1EN4cute5tupleIJNS5_1CILi32EEENS7_ILi64EEENS7_ILi256EEEEEENS_10bfloat16_tEfNS_4arch4Sm80ELb0ELb1ELb0ELb1ELb0ELb0ELb0ELb0ELi2ELi2ELi2ELi1ELb1EEENS1_21CollectiveEpilogueBwdISB_SC_SE_Li256ELb1ELb0ELi4EEENS1_19SingleTileSchedulerILb1ELb0ELb0ELi64EEEEEEEEEvNT_6ParamsE:
        .type           _ZN7cutlass13device_kernelIN5flash19enable_sm80_to_sm89INS1_16FlashAttnBwdSm80INS1_25CollectiveMainloopBwdSm80ILi1ELi1EN4cute5tupleIJNS5_1CILi32EEENS7_ILi64EEENS7_ILi256EEEEEENS_10bfloat16_tEfNS_4arch4Sm80ELb0ELb1ELb0ELb1ELb0ELb0ELb0ELb0ELi2ELi2ELi2ELi1ELb1EEENS1_21CollectiveEpilogueBwdISB_SC_SE_Li256ELb1ELb0ELi4EEENS1_19SingleTileSchedulerILb1ELb0ELb0ELi64EEEEEEEEEvNT_6ParamsE,@function
        .size           _ZN7cutlass13device_kernelIN5flash19enable_sm80_to_sm89INS1_16FlashAttnBwdSm80INS1_25CollectiveMainloopBwdSm80ILi1ELi1EN4cute5tupleIJNS5_1CILi32EEENS7_ILi64EEENS7_ILi256EEEEEENS_10bfloat16_tEfNS_4arch4Sm80ELb0ELb1ELb0ELb1ELb0ELb0ELb0ELb0ELi2ELi2ELi2ELi1ELb1EEENS1_21CollectiveEpilogueBwdISB_SC_SE_Li256ELb1ELb0ELi4EEENS1_19SingleTileSchedulerILb1ELb0ELb0ELi64EEEEEEEEEvNT_6ParamsE,(.L_x_1152 - _ZN7cutlass13device_kernelIN5flash19enable_sm80_to_sm89INS1_16FlashAttnBwdSm80INS1_25CollectiveMainloopBwdSm80ILi1ELi1EN4cute5tupleIJNS5_1CILi32EEENS7_ILi64EEENS7_ILi256EEEEEENS_10bfloat16_tEfNS_4arch4Sm80ELb0ELb1ELb0ELb1ELb0ELb0ELb0ELb0ELi2ELi2ELi2ELi1ELb1EEENS1_21CollectiveEpilogueBwdISB_SC_SE_Li256ELb1ELb0ELi4EEENS1_19SingleTileSchedulerILb1ELb0ELb0ELi64EEEEEEEEEvNT_6ParamsE)
        .other          _ZN7cutlass13device_kernelIN5flash19enable_sm80_to_sm89INS1_16FlashAttnBwdSm80INS1_25CollectiveMainloopBwdSm80ILi1ELi1EN4cute5tupleIJNS5_1CILi32EEENS7_ILi64EEENS7_ILi256EEEEEENS_10bfloat16_tEfNS_4arch4Sm80ELb0ELb1ELb0ELb1ELb0ELb0ELb0ELb0ELi2ELi2ELi2ELi1ELb1EEENS1_21CollectiveEpilogueBwdISB_SC_SE_Li256ELb1ELb0ELi4EEENS1_19SingleTileSchedulerILb1ELb0ELb0ELi64EEEEEEEEEvNT_6ParamsE,@"STO_CUDA_ENTRY STV_DEFAULT"
_ZN7cutlass13device_kernelIN5flash19enable_sm80_to_sm89INS1_16FlashAttnBwdSm80INS1_25CollectiveMainloopBwdSm80ILi1ELi1EN4cute5tupleIJNS5_1CILi32EEENS7_ILi64EEENS7_ILi256EEEEEENS_10bfloat16_tEfNS_4arch4Sm80ELb0ELb1ELb0ELb1ELb0ELb0ELb0ELb0ELi2ELi2ELi2ELi1ELb1EEENS1_21CollectiveEpilogueBwdISB_SC_SE_Li256ELb1ELb0ELi4EEENS1_19SingleTileSchedulerILb1ELb0ELb0ELi64EEEEEEEEEvNT_6ParamsE:
[----:B------:R-:W-:Y:S02]  /*0000*/  MOV R1, c[0x0][0x28] ;  /* 0x00000a0000017a02 */ /* 0x000fe40000000f00 */
[----:B------:R-:W1:Y:S01]  /*0010*/  S2R R85, SR_TID.X ;  /* 0x0000000000557919 */ /* 0x000e620000002100 */
[----:B------:R-:W-:Y:S01]  /*0020*/  IMAD.MOV.U32 R8, RZ, RZ, 0x4 ;  /* 0x00000004ff087424 */ /* 0x000fe200078e00ff */
[----:B------:R-:W2:Y:S01]  /*0030*/  S2UR UR6, SR_CTAID.X ;  /* 0x00000000000679c3 */ /* 0x000ea20000002500 */
[----:B------:R-:W-:Y:S01]  /*0040*/  ULDC.64 UR10, c[0x0][0x118] ;  /* 0x00004600000a7ab9 */ /* 0x000fe20000000a00 */
[----:B------:R-:W3:Y:S01]  /*0050*/  S2R R5, SR_CTAID.Z ;  /* 0x0000000000057919 */ /* 0x000ee20000002700 */
[----:B------:R-:W-:-:S03]  /*0060*/  IADD3 R1, R1, -0xd8, RZ ;  /* 0xffffff2801017810 */ /* 0x000fc60007ffe0ff */
[----:B------:R-:W4:Y:S01]  /*0070*/  S2R R84, SR_CTAID.Y ;  /* 0x0000000000547919 */ /* 0x000f220000002600 */
[----:B-1----:R-:W-:Y:S01]  /*0080*/  SHF.R.U32.HI R0, RZ, 0x5, R85 ;  /* 0x00000005ff007819 */ /* 0x002fe20000011655 */
[----:B---3--:R-:W-:-:S05]  /*0090*/  IMAD.WIDE R2, R5, R8, c[0x0][0x3c0] ;  /* 0x0000f00005027625 */ /* 0x008fca00078e0208 */
[----:B------:R-:W1:Y:S02]  /*00a0*/  SHFL.IDX PT, R0, R0, RZ, 0x1f ;  /* 0x00001fff00007589 */ /* 0x000e6400000e0000 */
[----:B-1----:R-:W-:-:S13]  /*00b0*/  ISETP.NE.AND P0, PT, R0, RZ, PT ;  /* 0x000000ff0000720c */ /* 0x002fda0003f05270 */
[----:B------:R-:W-:Y:S05]  /*00c0*/  @!P0 BRA `(.L_x_225) ;  /* 0x0000013000008947 */ /* 0x000fea0003800000 */
[----:B--2-4-:R-:W-:-:S04]  /*00d0*/  ISETP.NE.U32.AND P0, PT, RZ, c[0x0][0x3c0], PT ;  /* 0x0000f000ff007a0c */ /* 0x014fc80003f05070 */
[----:B------:R-:W-:-:S13]  /*00e0*/  ISETP.NE.AND.EX P0, PT, RZ, c[0x0][0x3c4], PT, P0 ;  /* 0x0000f100ff007a0c */ /* 0x000fda0003f05300 */
[----:B------:R-:W-:Y:S05]  /*00f0*/  @!P0 BRA `(.L_x_226) ;  /* 0x0000002000008947 */ /* 0x000fea0003800000 */
[----:B------:R1:W5:Y:S01]  /*0100*/  LDG.E R0, [R2.64] ;  /* 0x0000000a02007981 */ /* 0x000362000c1e1900 */
[----:B------:R-:W-:Y:S05]  /*0110*/  BRA `(.L_x_227) ;  /* 0x0000009000007947 */ /* 0x000fea0003800000 */
.L_x_226:
        /* <DEDUP_REMOVED lines=8> */
.L_x_228:
[----:B------:R-:W-:Y:S02]  /*01a0*/  MOV R0, c[0x0][0x3a4] ;  /* 0x0000e90000007a02 */ /* 0x000fe40000000f00 */
.L_x_227:
[----:B------:R-:W-:-:S06]  /*01b0*/  USHF.L.U32 UR9, UR6, 0x6, URZ ;  /* 0x0000000606097899 */ /* 0x000fcc000800063f */
[----:B-----5:R-:W-:-:S04]  /*01c0*/  ISETP.LE.AND P0, PT, R0, UR9, PT ;  /* 0x0000000900007c0c */ /* 0x020fc8000bf03270 */
[----:B------:R-:W-:-:S05]  /*01d0*/  SEL R0, R5, 0xffffffff, !P0 ;  /* 0xffffffff05007807 */ /* 0x000fca0004000000 */
[----:B------:R2:W-:Y:S01]  /*01e0*/  STL [R1+0xbc], R0 ;  /* 0x0000bc0001007387 */ /* 0x0005e20000100800 */
[----:B------:R-:W-:Y:S05]  /*01f0*/  BRA `(.L_x_229) ;  /* 0x0000012000007947 */ /* 0x000fea0003800000 */
.L_x_225:
[----:B--2-4-:R-:W-:-:S04]  /*0200*/  ISETP.NE.U32.AND P0, PT, RZ, c[0x0][0x3c0], PT ;  /* 0x0000f000ff007a0c */ /* 0x014fc80003f05070 */
[----:B------:R-:W-:-:S13]  /*0210*/  ISETP.NE.AND.EX P0, PT, RZ, c[0x0][0x3c4], PT, P0 ;  /* 0x0000f100ff007a0c */ /* 0x000fda0003f05300 */
[----:B------:R-:W-:Y:S05]  /*0220*/  @!P0 BRA `(.L_x_230) ;  /* 0x0000002000008947 */ /* 0x000fea0003800000 */
[----:B------:R1:W5:Y:S01]  /*0230*/  LDG.E R0, [R2.64] ;  /* 0x0000000a02007981 */ /* 0x000362000c1e1900 */
[----:B------:R-:W-:Y:S05]  /*0240*/  BRA `(.L_x_231) ;  /* 0x0000009000007947 */ /* 0x000fea0003800000 */
.L_x_230:
        /* <DEDUP_REMOVED lines=8> */
.L_x_232:
[----:B------:R-:W-:Y:S02]  /*02d0*/  MOV R0, c[0x0][0x3a4] ;  /* 0x0000e90000007a02 */ /* 0x000fe40000000f00 */
.L_x_231:
[----:B------:R-:W-:-:S06]  /*02e0*/  USHF.L.U32 UR9, UR6, 0x6, URZ ;  /* 0x0000000606097899 */ /* 0x000fcc000800063f */
[----:B-----5:R-:W-:-:S04]  /*02f0*/  ISETP.LE.AND P0, PT, R0, UR9, PT ;  /* 0x0000000900007c0c */ /* 0x020fc8000bf03270 */
[----:B------:R-:W-:-:S05]  /*0300*/  SEL R0, R5, 0xffffffff, !P0 ;  /* 0xffffffff05007807 */ /* 0x000fca0004000000 */
[----:B------:R2:W-:Y:S04]  /*0310*/  STL [R1+0xbc], R0 ;  /* 0x0000bc0001007387 */ /* 0x0005e80000100800 */
.L_x_229:
[----:B------:R-:W3:Y:S02]  /*0320*/  LDL R86, [R1+0xbc] ;  /* 0x0000bc0001567983 */ /* 0x000ee40000100800 */
[----:B---3--:R-:W-:-:S13]  /*0330*/  ISETP.GE.AND P0, PT, R86, RZ, PT ;  /* 0x000000ff5600720c */ /* 0x008fda0003f06270 */
[----:B------:R-:W-:Y:S05]  /*0340*/  @!P0 EXIT ;  /* 0x000000000000894d */ /* 0x000fea0003800000 */
[----:B------:R-:W-:Y:S01]  /*0350*/  ISETP.NE.U32.AND P0, PT, RZ, c[0x0][0x2d8], PT ;  /* 0x0000b600ff007a0c */ /* 0x000fe20003f05070 */
[----:B------:R-:W-:Y:S01]  /*0360*/  IMAD.WIDE R6, R86, R8, c[0x0][0x2c8] ;  /* 0x0000b20056067625 */ /* 0x000fe200078e0208 */
[----:B------:R-:W-:Y:S02]  /*0370*/  ISETP.NE.U32.AND P1, PT, RZ, c[0x0][0x2c8], PT ;  /* 0x0000b200ff007a0c */ /* 0x000fe40003f25070 */
[----:B------:R-:W-:Y:S02]  /*0380*/  ISETP.NE.AND.EX P0, PT, RZ, c[0x0][0x2dc], PT, P0 ;  /* 0x0000b700ff007a0c */ /* 0x000fe40003f05300 */
[----:B------:R-:W-:Y:S02]  /*0390*/  ISETP.NE.AND.EX P6, PT, RZ, c[0x0][0x2cc], PT, P1 ;  /* 0x0000b300ff007a0c */ /* 0x000fe40003fc5310 */
[----:B------:R-:W-:-:S09]  /*03a0*/  ISETP.NE.U32.AND P2, PT, RZ, c[0x0][0x2d0], PT ;  /* 0x0000b400ff007a0c */ /* 0x000fd20003f45070 */
[----:B-1----:R-:W-:Y:S02]  /*03b0*/  @P0 IMAD.WIDE R2, R86, R8, c[0x0][0x2d8] ;  /* 0x0000b60056020625 */ /* 0x002fe400078e0208 */
[----:B--2---:R-:W2:Y:S01]  /*03c0*/  @P6 LDG.E R0, [R6.64] ;  /* 0x0000000a06006981 */ /* 0x004ea2000c1e1900 */
[----:B------:R-:W-:-:S03]  /*03d0*/  ISETP.NE.AND.EX P2, PT, RZ, c[0x0][0x2d4], PT, P2 ;  /* 0x0000b500ff007a0c */ /* 0x000fc60003f45320 */
[----:B------:R-:W3:Y:S01]  /*03e0*/  @P0 LDG.E R2, [R2.64] ;  /* 0x0000000a02020981 */ /* 0x000ee2000c1e1900 */
[----:B------:R-:W-:Y:S02]  /*03f0*/  IMAD.MOV.U32 R13, RZ, RZ, RZ ;  /* 0x000000ffff0d7224 */ /* 0x000fe400078e00ff */
[----:B------:R-:W-:Y:S02]  /*0400*/  IMAD.MOV.U32 R9, RZ, RZ, RZ ;  /* 0x000000ffff097224 */ /* 0x000fe400078e00ff */
[----:B------:R-:W-:Y:S02]  /*0410*/  IMAD.WIDE R4, R86, R8, c[0x0][0x2d0] ;  /* 0x0000b40056047625 */ /* 0x000fe400078e0208 */
[----:B------:R1:W5:Y:S04]  /*0420*/  @P6 LDG.E R13, [R6.64] ;  /* 0x0000000a060d6981 */ /* 0x000368000c1e1900 */
[----:B------:R1:W5:Y:S01]  /*0430*/  @P2 LDG.E R9, [R4.64] ;  /* 0x0000000a04092981 */ /* 0x000362000c1e1900 */
[----:B------:R-:W-:-:S02]  /*0440*/  ULDC UR8, c[0x0][0x168] ;  /* 0x00005a0000087ab9 */ /* 0x000fc40000000800 */
[----:B------:R-:W-:Y:S01]  /*0450*/  ULDC UR15, c[0x0][0x198] ;  /* 0x00006600000f7ab9 */ /* 0x000fe20000000800 */
[----:B------:R-:W-:Y:S02]  /*0460*/  IMAD.MOV.U32 R11, RZ, RZ, RZ ;  /* 0x000000ffff0b7224 */ /* 0x000fe400078e00ff */
[----:B--2---:R-:W-:Y:S01]  /*0470*/  @P6 IMAD R0, R86, 0x20, R0 ;  /* 0x0000002056006824 */ /* 0x004fe200078e0200 */
[----:B---3--:R2:W3:Y:S04]  /*0480*/  @P0 R2UR UR8, R2 ;  /* 0x00000000020803c2 */ /* 0x0084e800000e0000 */
[----:B--2---:R-:W-:-:S04]  /*0490*/  @P6 SHF.R.S32.HI R2, RZ, 0x1f, R0 ;  /* 0x0000001fff026819 */ /* 0x004fc80000011400 */
[----:B------:R-:W-:-:S04]  /*04a0*/  @P6 LEA.HI R0, R2, R0, RZ, 0x5 ;  /* 0x0000000002006211 */ /* 0x000fc800078f28ff */
[----:B------:R-:W-:Y:S01]  /*04b0*/  @P6 LOP3.LUT R11, R0, 0xffffffe0, RZ, 0xc0, !PT ;  /* 0xffffffe0000b6812 */ /* 0x000fe200078ec0ff */
[----:B------:R-:W-:Y:S05]  /*04c0*/  @P0 BRA `(.L_x_233) ;  /* 0x0000006000000947 */ /* 0x000fea0003800000 */
[----:B-1-3--:R-:W-:Y:S05]  /*04d0*/  @!P6 BRA `(.L_x_233) ;  /* 0x000000500000e947 */ /* 0x00afea0003800000 */
[----:B------:R-:W2:Y:S04]  /*04e0*/  LDG.E R2, [R6.64] ;  /* 0x0000000a06027981 */ /* 0x000ea8000c1e1900 */
[----:B------:R-:W3:Y:S01]  /*04f0*/  LDG.E R0, [R6.64+0x4] ;  /* 0x0000040a06007981 */ /* 0x000ee2000c1e1900 */
[----:B--2---:R-:W1:Y:S08]  /*0500*/  R2UR UR8, R2 ;  /* 0x00000000020873c2 */ /* 0x004e7000000e0000 */
[----:B---3--:R-:W1:Y:S02]  /*0510*/  R2UR UR4, R0 ;  /* 0x00000000000473c2 */ /* 0x008e6400000e0000 */
[----:B-1----:R-:W-:-:S06]  /*0520*/  UIADD3 UR8, -UR8, UR4, URZ ;  /* 0x0000000408087290 */ /* 0x002fcc000fffe13f */
.L_x_233:
[----:B-1-3--:R-:W-:-:S04]  /*0530*/  ISETP.NE.U32.AND P0, PT, RZ, c[0x0][0x2e0], PT ;  /* 0x0000b800ff007a0c */ /* 0x00afc80003f05070 */
[----:B------:R-:W-:-:S13]  /*0540*/  ISETP.NE.AND.EX P0, PT, RZ, c[0x0][0x2e4], PT, P0 ;  /* 0x0000b900ff007a0c */ /* 0x000fda0003f05300 */
[----:B------:R-:W-:Y:S05]  /*0550*/  @!P0 BRA `(.L_x_234) ;  /* 0x0000004000008947 */ /* 0x000fea0003800000 */
[----:B------:R-:W-:-:S05]  /*0560*/  IMAD.WIDE R2, R86, R8, c[0x0][0x2e0] ;  /* 0x0000b80056027625 */ /* 0x000fca00078e0208 */
[----:B------:R-:W2:Y:S02]  /*0570*/  LDG.E R0, [R2.64] ;  /* 0x0000000a02007981 */ /* 0x000ea4000c1e1900 */
[----:B--2---:R1:W2:Y:S02]  /*0580*/  R2UR UR15, R0 ;  /* 0x00000000000f73c2 */ /* 0x0042a400000e0000 */
[----:B-12---:R-:W-:Y:S05]  /*0590*/  BRA `(.L_x_235) ;  /* 0x0000006000007947 */ /* 0x006fea0003800000 */
.L_x_234:
[----:B------:R-:W-:Y:S05]  /*05a0*/  @!P2 BRA `(.L_x_235) ;  /* 0x000000500000a947 */ /* 0x000fea0003800000 */
[----:B------:R-:W2:Y:S04]  /*05b0*/  LDG.E R2, [R4.64] ;  /* 0x0000000a04027981 */ /* 0x000ea8000c1e1900 */
[----:B------:R-:W3:Y:S01]  /*05c0*/  LDG.E R0, [R4.64+0x4] ;  /* 0x0000040a04007981 */ /* 0x000ee2000c1e1900 */
[----:B--2---:R-:W1:Y:S08]  /*05d0*/  R2UR UR15, R2 ;  /* 0x00000000020f73c2 */ /* 0x004e7000000e0000 */
[----:B---3--:R-:W1:Y:S02]  /*05e0*/  R2UR UR4, R0 ;  /* 0x00000000000473c2 */ /* 0x008e6400000e0000 */
[----:B-1----:R-:W-:-:S06]  /*05f0*/  UIADD3 UR15, -UR15, UR4, URZ ;  /* 0x000000040f0f7290 */ /* 0x002fcc000fffe13f */
.L_x_235:
[----:B------:R-:W-:Y:S01]  /*0600*/  UIADD3 UR5, UR8, 0x1f, URZ ;  /* 0x0000001f08057890 */ /* 0x000fe2000fffe03f */
[----:B------:R-:W-:-:S03]  /*0610*/  ISETP.LE.AND P0, PT, RZ, UR6, PT ;  /* 0x00000006ff007c0c */ /* 0x000fc6000bf03270 */
[----:B------:R-:W-:-:S04]  /*0620*/  USHF.R.S32.HI UR4, URZ, 0x1f, UR5 ;  /* 0x0000001f3f047899 */ /* 0x000fc80008011405 */
[----:B------:R-:W-:-:S04]  /*0630*/  ULEA.HI UR4, UR4, UR5, URZ, 0x5 ;  /* 0x0000000504047291 */ /* 0x000fc8000f8f283f */
[----:B------:R-:W-:Y:S02]  /*0640*/  USHF.R.S32.HI UR7, URZ, 0x5, UR4 ;  /* 0x000000053f077899 */ /* 0x000fe40008011404 */
[----:B------:R-:W-:Y:S05]  /*0650*/  @!P0 BRA `(.L_x_236) ;  /* 0x0000009000008947 */ /* 0x000fea0003800000 */
[----:B------:R-:W-:Y:S02]  /*0660*/  UIADD3 UR4, -UR15, 0x5f, UR8 ;  /* 0x0000005f0f047890 */ /* 0x000fe4000fffe108 */
[----:B------:R-:W-:Y:S02]  /*0670*/  ULDC UR5, c[0x0][0x2a0] ;  /* 0x0000a80000057ab9 */ /* 0x000fe40000000800 */
[----:B------:R-:W-:-:S04]  /*0680*/  ULEA UR4, UR6, UR4, 0x6 ;  /* 0x0000000406047291 */ /* 0x000fc8000f8e303f */
[----:B------:R-:W-:-:S04]  /*0690*/  UIADD3 UR5, UR4, UR5, URZ ;  /* 0x0000000504057290 */ /* 0x000fc8000fffe03f */
[----:B------:R-:W-:-:S04]  /*06a0*/  USHF.R.S32.HI UR4, URZ, 0x1f, UR5 ;  /* 0x0000001f3f047899 */ /* 0x000fc80008011405 */
[----:B------:R-:W-:-:S04]  /*06b0*/  ULEA.HI UR4, UR4, UR5, URZ, 0x5 ;  /* 0x0000000504047291 */ /* 0x000fc8000f8f283f */
[----:B------:R-:W-:-:S04]  /*06c0*/  USHF.R.S32.HI UR4, URZ, 0x5, UR4 ;  /* 0x000000053f047899 */ /* 0x000fc80008011404 */
[----:B------:R-:W-:-:S04]  /*06d0*/  UISETP.LT.AND UP0, UPT, UR7, UR4, UPT ;  /* 0x000000040700728c */ /* 0x000fc8000bf01270 */
[----:B------:R-:W-:Y:S02]  /*06e0*/  USEL UR7, UR7, UR4, UP0 ;  /* 0x0000000407077287 */ /* 0x000fe40008000000 */
.L_x_236:
[----:B------:R-:W-:Y:S01]  /*06f0*/  UIADD3 UR4, UR9, UR8, -UR15 ;  /* 0x0000000809047290 */ /* 0x000fe2000fffe80f */
[----:B------:R-:W-:Y:S01]  /*0700*/  PLOP3.LUT P0, PT, PT, PT, PT, 0x80, 0x0 ;  /* 0x000000000000781c */ /* 0x000fe20003f0f070 */
[----:B------:R-:W-:Y:S01]  /*0710*/  ULDC UR5, c[0x0][0x2a4] ;  /* 0x0000a90000057ab9 */ /* 0x000fe20000000800 */
[----:B------:R-:W-:Y:S01]  /*0720*/  IMAD.MOV.U32 R10, RZ, RZ, RZ ;  /* 0x000000ffff0a7224 */ /* 0x000fe200078e00ff */
[----:B------:R-:W-:Y:S01]  /*0730*/  UIADD3 UR5, UR4, -UR5, URZ ;  /* 0x8000000504057290 */ /* 0x000fe2000fffe03f */
[----:B------:R-:W-:Y:S01]  /*0740*/  IMAD.MOV.U32 R142, RZ, RZ, RZ ;  /* 0x000000ffff8e7224 */ /* 0x000fe200078e00ff */
[----:B------:R-:W-:Y:S01]  /*0750*/  CS2R R140, SRZ ;  /* 0x00000000008c7805 */ /* 0x000fe2000001ff00 */
[----:B------:R-:W-:Y:S01]  /*0760*/  CS2R R146, SRZ ;  /* 0x0000000000927805 */ /* 0x000fe2000001ff00 */
[----:B------:R-:W-:Y:S01]  /*0770*/  USHF.R.S32.HI UR4, URZ, 0x1f, UR5 ;  /* 0x0000001f3f047899 */ /* 0x000fe20008011405 */
[----:B------:R-:W-:Y:S01]  /*0780*/  CS2R R144, SRZ ;  /* 0x0000000000907805 */ /* 0x000fe2000001ff00 */
[----:B------:R-:W-:Y:S01]  /*0790*/  MOV R12, RZ ;  /* 0x000000ff000c7202 */ /* 0x000fe20000000f00 */
[----:B------:R-:W-:Y:S01]  /*07a0*/  IMAD.MOV.U32 R138, RZ, RZ, RZ ;  /* 0x000000ffff8a7224 */ /* 0x000fe200078e00ff */
[----:B------:R-:W-:Y:S01]  /*07b0*/  ULEA.HI UR4, UR4, UR5, URZ, 0x5 ;  /* 0x0000000504047291 */ /* 0x000fe2000f8f283f */
[----:B------:R-:W-:Y:S01]  /*07c0*/  CS2R R136, SRZ ;  /* 0x0000000000887805 */ /* 0x000fe2000001ff00 */
[----:B------:R-:W-:Y:S01]  /*07d0*/  CS2R R134, SRZ ;  /* 0x0000000000867805 */ /* 0x000fe2000001ff00 */
[----:B------:R-:W-:Y:S01]  /*07e0*/  CS2R R6, SRZ ;  /* 0x0000000000067805 */ /* 0x000fe2000001ff00 */
[----:B------:R-:W-:Y:S01]  /*07f0*/  USHF.R.S32.HI UR12, URZ, 0x5, UR4 ;  /* 0x000000053f0c7899 */ /* 0x000fe20008011404 */
[----:B------:R-:W-:Y:S01]  /*0800*/  MOV R132, RZ ;  /* 0x000000ff00847202 */ /* 0x000fe20000000f00 */
[----:B------:R-:W-:Y:S01]  /*0810*/  IMAD.MOV.U32 R8, RZ, RZ, RZ ;  /* 0x000000ffff087224 */ /* 0x000fe200078e00ff */
[----:B------:R-:W-:Y:S01]  /*0820*/  MOV R126, RZ ;  /* 0x000000ff007e7202 */ /* 0x000fe20000000f00 */
[----:B------:R-:W-:Y:S01]  /*0830*/  UISETP.LT.AND UP0, UPT, URZ, UR12, UPT ;  /* 0x0000000c3f00728c */ /* 0x000fe2000bf01270 */
[----:B------:R-:W-:Y:S01]  /*0840*/  CS2R R124, SRZ ;  /* 0x00000000007c7805 */ /* 0x000fe2000001ff00 */
[----:B------:R-:W-:Y:S01]  /*0850*/  CS2R R130, SRZ ;  /* 0x0000000000827805 */ /* 0x000fe2000001ff00 */
[----:B------:R-:W-:Y:S01]  /*0860*/  CS2R R14, SRZ ;  /* 0x00000000000e7805 */ /* 0x000fe2000001ff00 */
[----:B------:R-:W-:Y:S01]  /*0870*/  USEL UR12, URZ, UR12, !UP0 ;  /* 0x0000000c3f0c7287 */ /* 0x000fe2000c000000 */
[----:B------:R-:W-:Y:S01]  /*0880*/  IMAD.MOV.U32 R128, RZ, RZ, RZ ;  /* 0x000000ffff807224 */ /* 0x000fe200078e00ff */
[----:B------:R-:W-:Y:S01]  /*0890*/  MOV R122, RZ ;  /* 0x000000ff007a7202 */ /* 0x000fe20000000f00 */
[----:B------:R-:W-:Y:S01]  /*08a0*/  CS2R R16, SRZ ;  /* 0x0000000000107805 */ /* 0x000fe2000001ff00 */
[----:B------:R-:W-:Y:S01]  /*08b0*/  UISETP.GT.AND UP0, UPT, UR7, UR12, UPT ;  /* 0x0000000c0700728c */ /* 0x000fe2000bf04270 */
[----:B------:R-:W-:Y:S01]  /*08c0*/  IMAD.MOV.U32 R120, RZ, RZ, RZ ;  /* 0x000000ffff787224 */ /* 0x000fe200078e00ff */
[----:B------:R-:W-:Y:S01]  /*08d0*/  MOV R118, RZ ;  /* 0x000000ff00767202 */ /* 0x000fe20000000f00 */
[----:B------:R-:W-:Y:S01]  /*08e0*/  CS2R R18, SRZ ;  /* 0x0000000000127805 */ /* 0x000fe2000001ff00 */
[----:B------:R-:W-:Y:S01]  /*08f0*/  IMAD.MOV.U32 R116, RZ, RZ, RZ ;  /* 0x000000ffff747224 */ /* 0x000fe200078e00ff */
[----:B------:R-:W-:Y:S01]  /*0900*/  MOV R110, RZ ;  /* 0x000000ff006e7202 */ /* 0x000fe20000000f00 */
        /* <DEDUP_REMOVED lines=51> */
[----:B------:R-:W-:Y:S01]  /*0c40*/  IMAD.MOV.U32 R10, RZ, RZ, R84 ;  /* 0x000000ffff0a7224 */ /* 0x000fe200078e0054 */
[----:B------:R-:W-:Y:S01]  /*0c50*/  SHF.R.S32.HI R28, RZ, 0x1f, R86 ;  /* 0x0000001fff1c7819 */ /* 0x000fe20000011456 */
[----:B------:R-:W-:Y:S01]  /*0c60*/  IMAD.SHL.U32 R12, R85, 0x4, RZ ;  /* 0x00000004550c7824 */ /* 0x000fe200078e00ff */
[----:B------:R-:W-:Y:S01]  /*0c70*/  ISETP.NE.AND P0, PT, R0, 0x1, PT ;  /* 0x000000010000780c */ /* 0x000fe20003f05270 */
[----:B------:R-:W-:Y:S01]  /*0c80*/  UIADD3 UR14, -UR9, UR15, URZ ;  /* 0x0000000f090e7290 */ /* 0x000fe2000fffe13f */
[----:B------:R-:W-:Y:S01]  /*0c90*/  LEA.HI R37, R31, R85, RZ, 0x3 ;  /* 0x000000551f257211 */ /* 0x000fe200078f18ff */
[----:B------:R-:W-:Y:S01]  /*0ca0*/  IMAD.MOV.U32 R18, RZ, RZ, c[0x0][0x1d8] ;  /* 0x00007600ff127624 */ /* 0x000fe200078e00ff */
[----:B------:R-:W-:Y:S01]  /*0cb0*/  SEL R22, R28, RZ, !P2 ;  /* 0x000000ff1c167207 */ /* 0x000fe20005000000 */
[----:B------:R-:W-:Y:S01]  /*0cc0*/  IMAD.MOV.U32 R27, RZ, RZ, c[0x0][0x1dc] ;  /* 0x00007700ff1b7624 */ /* 0x000fe200078e00ff */
[----:B------:R-:W-:Y:S01]  /*0cd0*/  LOP3.LUT R0, R37, 0xfffffff8, RZ, 0xc0, !PT ;  /* 0xfffffff825007812 */ /* 0x000fe200078ec0ff */
[----:B------:R-:W-:Y:S01]  /*0ce0*/  IMAD.MOV.U32 R15, RZ, RZ, c[0x0][0x2a8] ;  /* 0x0000aa00ff0f7624 */ /* 0x000fe200078e00ff */
[----:B------:R-:W-:Y:S01]  /*0cf0*/  SHF.R.S32.HI R43, RZ, 0x3, R37 ;  /* 0x00000003ff2b7819 */ /* 0x000fe20000011425 */
[----:B------:R-:W-:Y:S01]  /*0d00*/  IMAD R8, R22, c[0x0][0x1e8], RZ ;  /* 0x00007a0016087a24 */ /* 0x000fe200078e02ff */
[----:B------:R-:W-:Y:S01]  /*0d10*/  SEL R19, R86, RZ, !P2 ;  /* 0x000000ff56137207 */ /* 0x000fe20005000000 */
[----:B------:R-:W-:Y:S01]  /*0d20*/  IMAD.IADD R23, R85, 0x1, -R0 ;  /* 0x0000000155177824 */ /* 0x000fe200078e0a00 */
[----:B------:R-:W-:Y:S01]  /*0d30*/  SHF.R.S32.HI R17, RZ, 0x1f, R43 ;  /* 0x0000001fff117819 */ /* 0x000fe2000001142b */
[----:B------:R-:W-:Y:S01]  /*0d40*/  @P0 IMAD.HI.U32 R2, R84, c[0x0][0x24c], RZ ;  /* 0x0000930054020a27 */ /* 0x000fe200078e00ff */
[----:B------:R-:W-:Y:S01]  /*0d50*/  IADD3 R20, P1, R12, R11, RZ ;  /* 0x0000000b0c147210 */ /* 0x000fe20007f3e0ff */
[----:B------:R-:W-:Y:S01]  /*0d60*/  USHF.R.S32.HI UR13, URZ, 0x1f, UR12 ;  /* 0x0000001f3f0d7899 */ /* 0x000fe2000801140c */
[----:B-----5:R-:W-:Y:S01]  /*0d70*/  IADD3 R14, P2, R43, R13, RZ ;  /* 0x0000000d2b0e7210 */ /* 0x020fe20007f5e0ff */
[----:B------:R-:W-:Y:S01]  /*0d80*/  ULDC.64 UR4, c[0x0][0x178] ;  /* 0x00005e0000047ab9 */ /* 0x000fe20000000a00 */
[----:B------:R-:W-:Y:S01]  /*0d90*/  @P0 SHF.R.U32.HI R10, RZ, c[0x0][0x250], R2 ;  /* 0x00009400ff0a0a19 */ /* 0x000fe20000011602 */
[----:B------:R-:W-:Y:S01]  /*0da0*/  IMAD.SHL.U32 R2, R23, 0x8, RZ ;  /* 0x0000000817027824 */ /* 0x000fe200078e00ff */
[----:B------:R-:W-:Y:S01]  /*0db0*/  IADD3 R6, P0, R43, R9, RZ ;  /* 0x000000092b067210 */ /* 0x000fe20007f1e0ff */
[----:B------:R-:W-:Y:S01]  /*0dc0*/  UIMAD UR16, UR13, UR4, URZ ;  /* 0x000000040d1072a4 */ /* 0x000fe2000f8e023f */
[----:B------:R-:W-:Y:S01]  /*0dd0*/  SHF.R.S32.HI R16, RZ, 0x1f, R10 ;  /* 0x0000001fff107819 */ /* 0x000fe2000001140a */
[----:B------:R-:W-:Y:S01]  /*0de0*/  UIMAD.WIDE.U32 UR18, UR12, UR4, URZ ;  /* 0x000000040c1272a5 */ /* 0x000fe2000f8e003f */
[--C-:B------:R-:W-:Y:S01]  /*0df0*/  SHF.R.S32.HI R3, RZ, 0x1f, R2.reuse ;  /* 0x0000001fff037819 */ /* 0x100fe20000011402 */
[----:B------:R-:W-:Y:S01]  /*0e00*/  UIMAD UR5, UR12, UR5, UR16 ;  /* 0x000000050c0572a4 */ /* 0x000fe2000f8e0210 */
[----:B------:R-:W-:Y:S01]  /*0e10*/  LEA.HI.X.SX32 R7, R9, R17, 0x1, P0 ;  /* 0x0000001109077211 */ /* 0x000fe200000f0eff */
[----:B------:R-:W-:Y:S01]  /*0e20*/  IMAD R0, R16, c[0x0][0x1e0], RZ ;  /* 0x0000780010007a24 */ /* 0x000fe200078e02ff */
[----:B------:R-:W-:Y:S01]  /*0e30*/  IADD3 R35, R2, 0x40, RZ ;  /* 0x0000004002237810 */ /* 0x000fe20007ffe0ff */
[C---:B------:R-:W-:Y:S01]  /*0e40*/  IMAD.WIDE.U32 R4, R10.reuse, c[0x0][0x1e0], R2 ;  /* 0x000078000a047a25 */ /* 0x040fe200078e0002 */
[-C--:B------:R-:W-:Y:S01]  /*0e50*/  LEA.HI R40, R31, R85.reuse, RZ, 0x4 ;  /* 0x000000551f287211 */ /* 0x080fe200078f20ff */
[----:B------:R-:W-:Y:S01]  /*0e60*/  UIADD3 UR5, UR19, UR5, URZ ;  /* 0x0000000513057290 */ /* 0x000fe2000fffe03f */
[----:B------:R-:W-:Y:S01]  /*0e70*/  ISETP.GE.AND P4, PT, R35, c[0x0][0x1cc], PT ;  /* 0x0000730023007a0c */ /* 0x000fe20003f86270 */
[----:B------:R-:W-:Y:S01]  /*0e80*/  IMAD R0, R10, c[0x0][0x1e4], R0 ;  /* 0x000079000a007a24 */ /* 0x000fe200078e0200 */
[-C--:B------:R-:W-:Y:S01]  /*0e90*/  LEA.HI R30, R31, R85.reuse, RZ, 0x2 ;  /* 0x000000551f1e7211 */ /* 0x080fe200078f10ff */
[----:B------:R-:W-:Y:S01]  /*0ea0*/  IMAD.U32 R9, RZ, RZ, UR6 ;  /* 0x00000006ff097e24 */ /* 0x000fe2000f8e00ff */
[C---:B------:R-:W-:Y:S01]  /*0eb0*/  IADD3 R34, R2.reuse, 0x80, RZ ;  /* 0x0000008002227810 */ /* 0x040fe20007ffe0ff */
[----:B------:R-:W-:Y:S01]  /*0ec0*/  IMAD.IADD R5, R5, 0x1, R0 ;  /* 0x0000000105057824 */ /* 0x000fe200078e0200 */
[----:B------:R-:W-:Y:S01]  /*0ed0*/  IADD3 R33, R2, 0xc0, RZ ;  /* 0x000000c002217810 */ /* 0x000fe20007ffe0ff */
[----:B------:R-:W-:Y:S01]  /*0ee0*/  IMAD R0, R19, c[0x0][0x1ec], R8 ;  /* 0x00007b0013007a24 */ /* 0x000fe200078e0208 */
[----:B------:R-:W-:Y:S01]  /*0ef0*/  SHF.R.S32.HI R29, RZ, 0x2, R30 ;  /* 0x00000002ff1d7819 */ /* 0x000fe2000001141e */
[----:B------:R-:W-:Y:S01]  /*0f00*/  IMAD.WIDE R8, R9, 0x40, R6 ;  /* 0x0000004009087825 */ /* 0x000fe200078e0206 */
[----:B------:R-:W-:Y:S01]  /*0f10*/  ISETP.GE.AND P3, PT, R34, c[0x0][0x1cc], PT ;  /* 0x0000730022007a0c */ /* 0x000fe20003f66270 */
[----:B------:R-:W-:Y:S01]  /*0f20*/  USHF.L.U32 UR16, UR12, 0x5, URZ ;  /* 0x000000050c107899 */ /* 0x000fe2000800063f */
[----:B------:R-:W-:Y:S01]  /*0f30*/  LEA.HI R38, R31, R85, RZ, 0x5 ;  /* 0x000000551f267211 */ /* 0x000fe200078f28ff */
[----:B------:R-:W-:Y:S01]  /*0f40*/  IMAD.WIDE.U32 R4, R19, c[0x0][0x1e8], R4 ;  /* 0x00007a0013047a25 */ /* 0x000fe200078e0004 */
[----:B------:R-:W-:Y:S01]  /*0f50*/  SHF.R.S32.HI R41, RZ, 0x1f, R84 ;  /* 0x0000001fff297819 */ /* 0x000fe20000011454 */
[----:B------:R-:W-:Y:S01]  /*0f60*/  UIADD3 UR4, -UR16, UR8, URZ ;  /* 0x0000000810047290 */ /* 0x000fe2000fffe13f */
[----:B------:R-:W-:Y:S01]  /*0f70*/  SHF.R.S32.HI R36, RZ, 0x5, R38 ;  /* 0x00000005ff247819 */ /* 0x000fe20000011426 */
[----:B------:R-:W-:Y:S01]  /*0f80*/  IMAD R6, R9, c[0x0][0x1d8], RZ ;  /* 0x0000760009067a24 */ /* 0x000fe200078e02ff */
[----:B------:R-:W-:Y:S01]  /*0f90*/  UMOV UR17, 0x5 ;  /* 0x0000000500117882 */ /* 0x000fe20000000000 */
[----:B------:R-:W-:Y:S01]  /*0fa0*/  IMAD.IADD R5, R5, 0x1, R0 ;  /* 0x0000000105057824 */ /* 0x000fe200078e0200 */
[----:B------:R-:W-:Y:S01]  /*0fb0*/  CS2R R146, SRZ ;  /* 0x0000000000927805 */ /* 0x000fe2000001ff00 */
[C---:B------:R-:W-:Y:S01]  /*0fc0*/  IMAD R0, R8.reuse, c[0x0][0x1dc], R6 ;  /* 0x0000770008007a24 */ /* 0x040fe200078e0206 */
[----:B------:R-:W-:Y:S01]  /*0fd0*/  CS2R R144, SRZ ;  /* 0x0000000000907805 */ /* 0x000fe2000001ff00 */
[----:B------:R-:W-:Y:S01]  /*0fe0*/  IMAD.WIDE.U32 R6, R8, c[0x0][0x1d8], R4 ;  /* 0x0000760008067a25 */ /* 0x000fe200078e0004 */
[----:B------:R-:W-:Y:S01]  /*0ff0*/  SHF.R.S32.HI R5, RZ, 0x1f, R11 ;  /* 0x0000001fff057819 */ /* 0x000fe2000001140b */
[----:B------:R-:W-:Y:S01]  /*1000*/  CS2R R142, SRZ ;  /* 0x00000000008e7805 */ /* 0x000fe2000001ff00 */
[----:B------:R-:W-:Y:S01]  /*1010*/  CS2R R140, SRZ ;  /* 0x00000000008c7805 */ /* 0x000fe2000001ff00 */
[----:B------:R-:W-:Y:S01]  /*1020*/  IMAD.IADD R0, R7, 0x1, R0 ;  /* 0x0000000107007824 */ /* 0x000fe200078e0200 */
[----:B------:R-:W-:Y:S01]  /*1030*/  LEA R4, P0, R6, c[0x0][0x1c0], 0x1 ;  /* 0x0000700006047a11 */ /* 0x000fe200078008ff */
[----:B------:R-:W-:Y:S01]  /*1040*/  IMAD.SHL.U32 R7, R43, 0x40, RZ ;  /* 0x000000402b077824 */ /* 0x000fe200078e00ff */
[----:B------:R-:W-:Y:S01]  /*1050*/  LEA.HI.X.SX32 R21, R12, R5, 0x1, P1 ;  /* 0x000000050c157211 */ /* 0x000fe200008f0eff */
[----:B------:R-:W-:Y:S01]  /*1060*/  IMAD.MOV.U32 R148, RZ, RZ, 0x20 ;  /* 0x00000020ff947424 */ /* 0x000fe200078e00ff */
[----:B------:R-:W-:Y:S01]  /*1070*/  LEA.HI.X R5, R6, c[0x0][0x1c4], R0, 0x1, P0 ;  /* 0x0000710006057a11 */ /* 0x000fe200000f0c00 */
[----:B------:R-:W-:Y:S01]  /*1080*/  IMAD.SHL.U32 R6, R11, 0x100, RZ ;  /* 0x000001000b067824 */ /* 0x000fe200078e00ff */
[-C--:B------:R-:W-:Y:S01]  /*1090*/  LEA.HI R0, R31, R85.reuse, RZ, 0x6 ;  /* 0x000000551f007211 */ /* 0x080fe200078f30ff */
[----:B------:R-:W-:Y:S01]  /*10a0*/  CS2R R138, SRZ ;  /* 0x00000000008a7805 */ /* 0x000fe2000001ff00 */
[----:B------:R-:W-:Y:S01]  /*10b0*/  SHF.R.S32.HI R11, RZ, 0x1f, R85 ;  /* 0x0000001fff0b7819 */ /* 0x000fe20000011455 */
[----:B------:R-:W-:Y:S01]  /*10c0*/  CS2R R136, SRZ ;  /* 0x0000000000887805 */ /* 0x000fe2000001ff00 */
[----:B------:R-:W-:Y:S01]  /*10d0*/  SHF.R.S32.HI R26, RZ, 0x6, R0 ;  /* 0x00000006ff1a7819 */ /* 0x000fe20000011400 */
[----:B------:R-:W-:Y:S01]  /*10e0*/  CS2R R134, SRZ ;  /* 0x0000000000867805 */ /* 0x000fe2000001ff00 */
[----:B------:R-:W-:Y:S01]  /*10f0*/  LOP3.LUT R0, R7, 0x1c0, RZ, 0xc0, !PT ;  /* 0x000001c007007812 */ /* 0x000fe200078ec0ff */
[----:B------:R-:W-:Y:S01]  /*1100*/  CS2R R132, SRZ ;  /* 0x0000000000847805 */ /* 0x000fe2000001ff00 */
[----:B------:R-:W-:Y:S01]  /*1110*/  IADD3 R24, P1, R6, R85, RZ ;  /* 0x0000005506187210 */ /* 0x000fe20007f3e0ff */
[----:B------:R-:W-:Y:S01]  /*1120*/  IMAD.SHL.U32 R39, R26, 0x200, RZ ;  /* 0x000002001a277824 */ /* 0x000fe200078e00ff */
[----:B------:R-:W-:Y:S01]  /*1130*/  LOP3.LUT R7, R0, 0x38, R2, 0xf8, !PT ;  /* 0x0000003800077812 */ /* 0x000fe200078ef802 */
[----:B------:R-:W-:Y:S01]  /*1140*/  CS2R R130, SRZ ;  /* 0x0000000000827805 */ /* 0x000fe2000001ff00 */
[----:B------:R-:W-:Y:S01]  /*1150*/  SHF.R.U32.HI R0, RZ, 0x3, R0 ;  /* 0x00000003ff007819 */ /* 0x000fe20000011600 */
[----:B------:R-:W-:Y:S01]  /*1160*/  CS2R R128, SRZ ;  /* 0x0000000000807805 */ /* 0x000fe2000001ff00 */
[----:B------:R-:W-:Y:S01]  /*1170*/  LEA.HI.X.SX32 R25, R6, R11, 0x1, P1 ;  /* 0x0000000b06197211 */ /* 0x000fe200008f0eff */
[----:B------:R-:W-:Y:S01]  /*1180*/  CS2R R126, SRZ ;  /* 0x00000000007e7805 */ /* 0x000fe2000001ff00 */
[----:B------:R-:W-:Y:S01]  /*1190*/  LEA.HI.X.SX32 R11, R13, R17, 0x1, P2 ;  /* 0x000000110d0b7211 */ /* 0x000fe200010f0eff */
[----:B------:R-:W-:Y:S01]  /*11a0*/  CS2R R124, SRZ ;  /* 0x00000000007c7805 */ /* 0x000fe2000001ff00 */
[----:B------:R-:W-:Y:S01]  /*11b0*/  LOP3.LUT R6, R39, R7, R0, 0xf6, !PT ;  /* 0x0000000727067212 */ /* 0x000fe200078ef600 */
[----:B------:R-:W-:Y:S01]  /*11c0*/  IMAD.WIDE.U32 R24, R84, c[0x0][0x238], R24 ;  /* 0x00008e0054187a25 */ /* 0x000fe200078e0018 */
[----:B------:R-:W-:Y:S01]  /*11d0*/  IADD3 R0, -R43, UR14, RZ ;  /* 0x0000000e2b007c10 */ /* 0x000fe2000fffe1ff */
[----:B------:R-:W-:Y:S01]  /*11e0*/  CS2R R122, SRZ ;  /* 0x00000000007a7805 */ /* 0x000fe2000001ff00 */
[----:B------:R-:W-:Y:S01]  /*11f0*/  ISETP.GE.AND P2, PT, R2, c[0x0][0x1cc], PT ;  /* 0x0000730002007a0c */ /* 0x000fe20003f46270 */
[----:B------:R-:W-:Y:S01]  /*1200*/  IMAD.SHL.U32 R42, R6, 0x2, RZ ;  /* 0x00000002062a7824 */ /* 0x000fe200078e00ff */
[----:B------:R-:W-:Y:S01]  /*1210*/  LEA R12, P0, R18, R4, 0x6 ;  /* 0x00000004120c7211 */ /* 0x000fe200078030ff */
[----:B------:R-:W-:Y:S01]  /*1220*/  CS2R R120, SRZ ;  /* 0x0000000000787805 */ /* 0x000fe2000001ff00 */
[----:B------:R-:W-:Y:S01]  /*1230*/  ISETP.LT.OR P1, PT, R0, 0x1, P2 ;  /* 0x000000010000780c */ /* 0x000fe20001721670 */
[----:B------:R-:W-:Y:S01]  /*1240*/  CS2R R118, SRZ ;  /* 0x0000000000767805 */ /* 0x000fe2000001ff00 */
[----:B------:R-:W-:Y:S01]  /*1250*/  LEA.HI.X R13, R18, R5, R27, 0x6, P0 ;  /* 0x00000005120d7211 */ /* 0x000fe200000f341b */
[----:B------:R-:W-:Y:S01]  /*1260*/  STL [R1+0x50], R42 ;  /* 0x0000502a01007387 */ /* 0x000fe20000100800 */
[----:B------:R-:W-:Y:S01]  /*1270*/  ISETP.LT.OR P0, PT, R0, 0x1, P4 ;  /* 0x000000010000780c */ /* 0x000fe20002701670 */
[----:B------:R-:W-:Y:S01]  /*1280*/  CS2R R116, SRZ ;  /* 0x0000000000747805 */ /* 0x000fe2000001ff00 */
[----:B------:R-:W-:Y:S01]  /*1290*/  SHF.R.S32.HI R18, RZ, 0x4, R40 ;  /* 0x00000004ff127819 */ /* 0x000fe20000011428 */
[----:B------:R-:W-:Y:S01]  /*12a0*/  CS2R R114, SRZ ;  /* 0x0000000000727805 */ /* 0x000fe2000001ff00 */
[----:B------:R-:W-:Y:S01]  /*12b0*/  SHF.R.S32.HI R7, RZ, 0x1f, R30 ;  /* 0x0000001fff077819 */ /* 0x000fe2000001141e */
[----:B------:R-:W-:Y:S01]  /*12c0*/  CS2R R112, SRZ ;  /* 0x0000000000707805 */ /* 0x000fe2000001ff00 */
[----:B------:R-:W-:Y:S01]  /*12d0*/  LEA.HI R6, R40, R18, RZ, 0x1 ;  /* 0x0000001228067211 */ /* 0x000fe200078f08ff */
[----:B------:R-:W-:Y:S01]  /*12e0*/  CS2R R110, SRZ ;  /* 0x00000000006e7805 */ /* 0x000fe2000001ff00 */
[----:B------:R-:W-:Y:S01]  /*12f0*/  LEA.HI R7, R7, R29, RZ, 0x3 ;  /* 0x0000001d07077211 */ /* 0x000fe200078f18ff */
[----:B------:R-:W-:Y:S01]  /*1300*/  @!PT LDS RZ, [RZ] ;  /* 0x00000000fffff984 */ /* 0x000fe20000000800 */
[----:B------:R-:W-:Y:S01]  /*1310*/  @!PT LDS RZ, [RZ] ;  /* 0x00000000fffff984 */ /* 0x000fe20000000800 */
[----:B------:R-:W-:Y:S01]  /*1320*/  @!PT LDS RZ, [RZ] ;  /* 0x00000000fffff984 */ /* 0x000fe20000000800 */
[----:B------:R1:W-:Y:S01]  /*1330*/  LDGSTS.E.BYPASS.LTC128B.128 [R42+0x8080], [R4.64], !P1 ;  /* 0x08080000042a7fae */ /* 0x0003e2000c901d4a */
[----:B------:R-:W-:Y:S01]  /*1340*/  ISETP.GE.AND P1, PT, R15, 0x1, PT ;  /* 0x000000010f00780c */ /* 0x000fe20003f26270 */
[----:B------:R-:W-:Y:S01]  /*1350*/  CS2R R108, SRZ ;  /* 0x00000000006c7805 */ /* 0x000fe2000001ff00 */
[----:B------:R-:W-:Y:S01]  /*1360*/  ISETP.GE.AND P1, PT, R33, c[0x0][0x1cc], PT ;  /* 0x0000730021007a0c */ /* 0x000fe20003f26270 */
[----:B------:R1:W-:Y:S01]  /*1370*/  LDGSTS.E.BYPASS.LTC128B.128 [R42+0xa080], [R4.64+0x80], !P0 ;  /* 0x0a080080042a7fae */ /* 0x0003e2000c101d4a */
[----:B------:R-:W-:Y:S01]  /*1380*/  LOP3.LUT R15, R6, 0xfffffffe, RZ, 0xc0, !PT ;  /* 0xfffffffe060f7812 */ /* 0x000fe200078ec0ff */
[----:B------:R-:W-:Y:S01]  /*1390*/  IMAD R6, R16, c[0x0][0x1b0], RZ ;  /* 0x00006c0010067a24 */ /* 0x000fe200078e02ff */
[C---:B------:R-:W-:Y:S01]  /*13a0*/  ISETP.LT.OR P5, PT, R0.reuse, 0x1, P3 ;  /* 0x000000010000780c */ /* 0x040fe20001fa1670 */
[----:B------:R-:W-:Y:S01]  /*13b0*/  CS2R R106, SRZ ;  /* 0x00000000006a7805 */ /* 0x000fe2000001ff00 */
[----:B------:R-:W-:Y:S01]  /*13c0*/  ISETP.LT.OR P0, PT, R0, 0x1, P1 ;  /* 0x000000010000780c */ /* 0x000fe20000f01670 */
[C---:B------:R-:W-:Y:S01]  /*13d0*/  IMAD R16, R10.reuse, c[0x0][0x1b4], R6 ;  /* 0x00006d000a107a24 */ /* 0x040fe200078e0206 */
[----:B------:R-:W-:Y:S01]  /*13e0*/  LOP3.LUT R17, R7, 0xfffffff8, RZ, 0xc0, !PT ;  /* 0xfffffff807117812 */ /* 0x000fe200078ec0ff */
[----:B------:R-:W-:Y:S01]  /*13f0*/  IMAD.WIDE.U32 R6, R10, c[0x0][0x1b0], R2 ;  /* 0x00006c000a067a25 */ /* 0x000fe200078e0002 */
[C---:B------:R-:W-:Y:S01]  /*1400*/  ISETP.LT.OR P4, PT, R0.reuse, 0x21, P4 ;  /* 0x000000210000780c */ /* 0x040fe20002781670 */
[----:B------:R-:W-:Y:S01]  /*1410*/  CS2R R104, SRZ ;  /* 0x0000000000687805 */ /* 0x000fe2000001ff00 */
[C---:B------:R-:W-:Y:S01]  /*1420*/  ISETP.LT.OR P3, PT, R0.reuse, 0x21, P3 ;  /* 0x000000210000780c */ /* 0x040fe20001f61670 */
[C---:B------:R-:W-:Y:S01]  /*1430*/  IMAD R10, R11.reuse, c[0x0][0x178], RZ ;  /* 0x00005e000b0a7a24 */ /* 0x040fe200078e02ff */
[----:B------:R-:W-:Y:S01]  /*1440*/  ISETP.LT.OR P1, PT, R0, 0x21, P1 ;  /* 0x000000210000780c */ /* 0x000fe20000f21670 */
[----:B------:R-:W-:Y:S01]  /*1450*/  IMAD R11, R11, c[0x0][0x208], RZ ;  /* 0x000082000b0b7a24 */ /* 0x000fe200078e02ff */
[----:B------:R-:W-:Y:S01]  /*1460*/  CS2R R102, SRZ ;  /* 0x0000000000667805 */ /* 0x000fe2000001ff00 */
[----:B------:R-:W-:Y:S01]  /*1470*/  IMAD.IADD R27, R18, 0x1, -R15 ;  /* 0x00000001121b7824 */ /* 0x000fe200078e0a0f */
[----:B------:R1:W-:Y:S01]  /*1480*/  LDGSTS.E.BYPASS.LTC128B.128 [R42+0xc080], [R4.64+0x100], !P5 ;  /* 0x0c080100042a7fae */ /* 0x0003e2000e901d4a */
[----:B------:R-:W-:Y:S01]  /*1490*/  IMAD.IADD R15, R29, 0x1, -R17 ;  /* 0x000000011d0f7824 */ /* 0x000fe200078e0a11 */
[----:B------:R-:W-:Y:S01]  /*14a0*/  CS2R R100, SRZ ;  /* 0x0000000000647805 */ /* 0x000fe2000001ff00 */
[----:B------:R-:W-:Y:S01]  /*14b0*/  IMAD.IADD R7, R7, 0x1, R16 ;  /* 0x0000000107077824 */ /* 0x000fe200078e0210 */
[----:B------:R1:W-:Y:S01]  /*14c0*/  LDGSTS.E.BYPASS.LTC128B.128 [R42+0xe080], [R4.64+0x180], !P0 ;  /* 0x0e080180042a7fae */ /* 0x0003e2000c101d4a */
[----:B------:R-:W-:Y:S01]  /*14d0*/  IMAD R18, R14, c[0x0][0x17c], R10 ;  /* 0x00005f000e127a24 */ /* 0x000fe200078e020a */
[----:B------:R-:W-:Y:S01]  /*14e0*/  ISETP.LT.OR P0, PT, R0, 0x21, P2 ;  /* 0x000000210000780c */ /* 0x000fe20001701670 */
[C---:B------:R-:W-:Y:S01]  /*14f0*/  IMAD R29, R14.reuse, c[0x0][0x20c], R11 ;  /* 0x000083000e1d7a24 */ /* 0x040fe200078e020b */
[----:B------:R-:W-:Y:S01]  /*1500*/  LOP3.LUT P5, RZ, R15, 0x4, RZ, 0xc0, !PT ;  /* 0x000000040fff7812 */ /* 0x000fe200078ac0ff */
[C-C-:B------:R-:W-:Y:S01]  /*1510*/  IMAD.WIDE.U32 R10, R14.reuse, c[0x0][0x178], R2.reuse ;  /* 0x00005e000e0a7a25 */ /* 0x140fe200078e0002 */
[----:B------:R-:W-:Y:S01]  /*1520*/  ISETP.GE.AND P2, PT, R35, c[0x0][0x19c], PT ;  /* 0x0000670023007a0c */ /* 0x000fe20003f46270 */
[----:B------:R-:W-:Y:S01]  /*1530*/  CS2R R98, SRZ ;  /* 0x0000000000627805 */ /* 0x000fe2000001ff00 */
[----:B------:R-:W-:Y:S01]  /*1540*/  CS2R R96, SRZ ;  /* 0x0000000000607805 */ /* 0x000fe2000001ff00 */
[----:B------:R-:W-:Y:S01]  /*1550*/  IMAD.WIDE.U32 R16, R14, c[0x0][0x208], R2 ;  /* 0x000082000e107a25 */ /* 0x000fe200078e0002 */
[----:B------:R-:W-:Y:S01]  /*1560*/  CS2R R94, SRZ ;  /* 0x00000000005e7805 */ /* 0x000fe2000001ff00 */
[----:B------:R-:W-:Y:S01]  /*1570*/  CS2R R92, SRZ ;  /* 0x00000000005c7805 */ /* 0x000fe2000001ff00 */
[----:B------:R-:W-:Y:S01]  /*1580*/  CS2R R90, SRZ ;  /* 0x00000000005a7805 */ /* 0x000fe2000001ff00 */
[----:B------:R-:W-:Y:S01]  /*1590*/  IMAD.SHL.U32 R3, R15, 0x40, RZ ;  /* 0x000000400f037824 */ /* 0x000fe200078e00ff */
[----:B------:R-:W-:Y:S01]  /*15a0*/  CS2R R88, SRZ ;  /* 0x0000000000587805 */ /* 0x000fe2000001ff00 */
[----:B------:R-:W-:Y:S01]  /*15b0*/  IMAD R14, R22, c[0x0][0x1b8], RZ ;  /* 0x00006e00160e7a24 */ /* 0x000fe200078e02ff */
[----:B------:R2:W-:Y:S01]  /*15c0*/  LDGSTS.E.BYPASS.LTC128B.128 [R42+0x9080], [R12.64], !P0 ;  /* 0x090800000c2a7fae */ /* 0x0005e2000c101d4a */
[----:B------:R-:W-:Y:S01]  /*15d0*/  CS2R R82, SRZ ;  /* 0x0000000000527805 */ /* 0x000fe2000001ff00 */
[----:B------:R-:W-:Y:S01]  /*15e0*/  LOP3.LUT R3, R3, 0x1c0, RZ, 0xc0, !PT ;  /* 0x000001c003037812 */ /* 0x000fe200078ec0ff */
[C---:B------:R-:W-:Y:S01]  /*15f0*/  IMAD R14, R19.reuse, c[0x0][0x1bc], R14 ;  /* 0x00006f00130e7a24 */ /* 0x040fe200078e020e */
[----:B------:R2:W-:Y:S01]  /*1600*/  LDGSTS.E.BYPASS.LTC128B.128 [R42+0xb080], [R12.64+0x80], !P4 ;  /* 0x0b0800800c2a7fae */ /* 0x0005e2000e101d4a */
[----:B------:R-:W-:Y:S01]  /*1610*/  CS2R R80, SRZ ;  /* 0x0000000000507805 */ /* 0x000fe2000001ff00 */
[----:B------:R-:W-:Y:S01]  /*1620*/  CS2R R78, SRZ ;  /* 0x00000000004e7805 */ /* 0x000fe2000001ff00 */
[----:B------:R-:W-:Y:S01]  /*1630*/  CS2R R76, SRZ ;  /* 0x00000000004c7805 */ /* 0x000fe2000001ff00 */
[----:B------:R2:W-:Y:S01]  /*1640*/  LDGSTS.E.BYPASS.LTC128B.128 [R42+0xd080], [R12.64+0x100], !P3 ;  /* 0x0d0801000c2a7fae */ /* 0x0005e2000d901d4a */
[----:B------:R-:W-:Y:S01]  /*1650*/  ISETP.LT.OR P3, PT, R0, 0x1, P2 ;  /* 0x000000010000780c */ /* 0x000fe20001761670 */
[----:B------:R-:W-:Y:S01]  /*1660*/  CS2R R74, SRZ ;  /* 0x00000000004a7805 */ /* 0x000fe2000001ff00 */
[----:B-1----:R-:W-:Y:S01]  /*1670*/  IMAD.WIDE.U32 R4, R19, c[0x0][0x1b8], R6 ;  /* 0x00006e0013047a25 */ /* 0x002fe200078e0006 */
[----:B------:R2:W-:Y:S01]  /*1680*/  LDGSTS.E.BYPASS.LTC128B.128 [R42+0xf080], [R12.64+0x180], !P1 ;  /* 0x0f0801800c2a7fae */ /* 0x0005e2000c901d4a */
[----:B------:R-:W-:Y:S01]  /*1690*/  ISETP.GE.AND P1, PT, R34, c[0x0][0x19c], PT ;  /* 0x0000670022007a0c */ /* 0x000fe20003f26270 */
[----:B------:R-:W-:Y:S01]  /*16a0*/  CS2R R72, SRZ ;  /* 0x0000000000487805 */ /* 0x000fe2000001ff00 */
[----:B------:R-:W-:Y:S01]  /*16b0*/  IMAD.SHL.U32 R6, R26, 0x8, RZ ;  /* 0x000000081a067824 */ /* 0x000fe200078e00ff */
[----:B------:R-:W0:Y:S01]  /*16c0*/  LDGDEPBAR ;  /* 0x00000000000079af */ /* 0x000e220000000000 */
[----:B------:R-:W-:Y:S01]  /*16d0*/  IMAD.IADD R7, R11, 0x1, R18 ;  /* 0x000000010b077824 */ /* 0x000fe200078e0212 */
[----:B------:R-:W-:Y:S01]  /*16e0*/  SHF.R.U32.HI R11, RZ, 0x3, R3 ;  /* 0x00000003ff0b7819 */ /* 0x000fe20000011603 */
[----:B------:R-:W-:Y:S01]  /*16f0*/  IMAD.IADD R5, R5, 0x1, R14 ;  /* 0x0000000105057824 */ /* 0x000fe200078e020e */
[----:B------:R-:W-:Y:S01]  /*1700*/  LOP3.LUT R31, R6, 0x18, RZ, 0xc0, !PT ;  /* 0x00000018061f7812 */ /* 0x000fe200078ec0ff */
[----:B------:R-:W-:Y:S01]  /*1710*/  IMAD.MOV.U32 R6, RZ, RZ, R10 ;  /* 0x000000ffff067224 */ /* 0x000fe200078e000a */
[----:B------:R-:W-:Y:S01]  /*1720*/  LEA.HI R10, R38, R36, RZ, 0x1 ;  /* 0x00000024260a7211 */ /* 0x000fe200078f08ff */
[----:B------:R-:W-:Y:S01]  /*1730*/  IMAD R14, R41, c[0x0][0x180], RZ ;  /* 0x00006000290e7a24 */ /* 0x000fe200078e02ff */
[----:B------:R-:W-:Y:S01]  /*1740*/  LOP3.LUT R18, R11, R3, R31, 0x1e, !PT ;  /* 0x000000030b127212 */ /* 0x000fe200078e1e1f */
[----:B------:R-:W-:Y:S01]  /*1750*/  IMAD R3, R9, c[0x0][0x1a8], RZ ;  /* 0x00006a0009037a24 */ /* 0x000fe200078e02ff */
[----:B------:R-:W-:Y:S01]  /*1760*/  CS2R R70, SRZ ;  /* 0x0000000000467805 */ /* 0x000fe2000001ff00 */
[----:B------:R-:W-:Y:S01]  /*1770*/  IMAD R14, R84, c[0x0][0x184], R14 ;  /* 0x00006100540e7a24 */ /* 0x000fe200078e020e */
[----:B------:R-:W-:Y:S01]  /*1780*/  CS2R R68, SRZ ;  /* 0x0000000000447805 */ /* 0x000fe2000001ff00 */
[----:B------:R-:W-:Y:S01]  /*1790*/  IMAD R15, R8, c[0x0][0x1ac], R3 ;  /* 0x00006b00080f7a24 */ /* 0x000fe200078e0203 */
[----:B------:R-:W-:Y:S01]  /*17a0*/  LOP3.LUT R3, R30, 0x3ffffffc, RZ, 0xc0, !PT ;  /* 0x3ffffffc1e037812 */ /* 0x000fe200078ec0ff */
[----:B------:R-:W-:Y:S01]  /*17b0*/  IMAD.WIDE.U32 R8, R8, c[0x0][0x1a8], R4 ;  /* 0x00006a0008087a25 */ /* 0x000fe200078e0004 */
[----:B------:R-:W-:Y:S01]  /*17c0*/  LOP3.LUT R4, R10, 0xfffffffe, RZ, 0xc0, !PT ;  /* 0xfffffffe0a047812 */ /* 0x000fe200078ec0ff */
[----:B------:R-:W-:Y:S01]  /*17d0*/  CS2R R66, SRZ ;  /* 0x0000000000427805 */ /* 0x000fe2000001ff00 */
[----:B------:R-:W-:Y:S01]  /*17e0*/  CS2R R64, SRZ ;  /* 0x0000000000407805 */ /* 0x000fe2000001ff00 */
[----:B------:R-:W-:Y:S01]  /*17f0*/  IMAD.IADD R5, R85, 0x1, -R3 ;  /* 0x0000000155057824 */ /* 0x000fe200078e0a03 */
[----:B------:R-:W-:Y:S01]  /*1800*/  CS2R R62, SRZ ;  /* 0x00000000003e7805 */ /* 0x000fe2000001ff00 */
[----:B------:R-:W-:Y:S01]  /*1810*/  IMAD.IADD R22, R36, 0x1, -R4 ;  /* 0x0000000124167824 */ /* 0x000fe200078e0a04 */
[----:B------:R-:W-:Y:S01]  /*1820*/  LEA R4, P0, R8, c[0x0][0x190], 0x1 ;  /* 0x0000640008047a11 */ /* 0x000fe200078008ff */
[----:B------:R-:W-:Y:S01]  /*1830*/  IMAD.WIDE.U32 R10, R84, c[0x0][0x180], R6 ;  /* 0x00006000540a7a25 */ /* 0x000fe200078e0006 */
[----:B------:R-:W-:Y:S01]  /*1840*/  CS2R R60, SRZ ;  /* 0x00000000003c7805 */ /* 0x000fe2000001ff00 */
[----:B------:R-:W-:Y:S01]  /*1850*/  CS2R R58, SRZ ;  /* 0x00000000003a7805 */ /* 0x000fe2000001ff00 */
[----:B------:R-:W-:Y:S01]  /*1860*/  CS2R R56, SRZ ;  /* 0x0000000000387805 */ /* 0x000fe2000001ff00 */
[----:B------:R-:W-:Y:S01]  /*1870*/  IMAD.SHL.U32 R32, R22, 0x400, RZ ;  /* 0x0000040016207824 */ /* 0x000fe200078e00ff */
[----:B------:R-:W-:Y:S01]  /*1880*/  CS2R R54, SRZ ;  /* 0x0000000000367805 */ /* 0x000fe2000001ff00 */
[----:B------:R-:W-:Y:S01]  /*1890*/  IMAD.IADD R3, R9, 0x1, R15 ;  /* 0x0000000109037824 */ /* 0x000fe200078e020f */
[----:B------:R-:W-:Y:S01]  /*18a0*/  CS2R R52, SRZ ;  /* 0x0000000000347805 */ /* 0x000fe2000001ff00 */
[----:B------:R-:W-:Y:S01]  /*18b0*/  IMAD.MOV.U32 R19, RZ, RZ, c[0x0][0x1a8] ;  /* 0x00006a00ff137624 */ /* 0x000fe200078e00ff */
[----:B------:R-:W-:Y:S01]  /*18c0*/  CS2R R50, SRZ ;  /* 0x0000000000327805 */ /* 0x000fe2000001ff00 */
[----:B------:R-:W-:Y:S01]  /*18d0*/  IMAD R7, R5, 0x2, R32 ;  /* 0x0000000205077824 */ /* 0x000fe200078e0220 */
[----:B------:R-:W-:Y:S01]  /*18e0*/  LEA.HI.X R5, R8, c[0x0][0x194], R3, 0x1, P0 ;  /* 0x0000650008057a11 */ /* 0x000fe200000f0c03 */
[----:B------:R-:W-:Y:S01]  /*18f0*/  IMAD.IADD R9, R11, 0x1, R14 ;  /* 0x000000010b097824 */ /* 0x000fe200078e020e */
[----:B------:R-:W-:Y:S01]  /*1900*/  LEA R6, P0, R19, R4, 0x6 ;  /* 0x0000000413067211 */ /* 0x000fe200078030ff */
[----:B------:R-:W-:Y:S01]  /*1910*/  IMAD.MOV.U32 R11, RZ, RZ, c[0x0][0x1ac] ;  /* 0x00006b00ff0b7624 */ /* 0x000fe200078e00ff */
[----:B------:R-:W-:Y:S01]  /*1920*/  UISETP.GT.AND UP1, UPT, UR6, -0x1, UPT ;  /* 0xffffffff0600788c */ /* 0x000fe2000bf24270 */
[----:B------:R-:W-:Y:S01]  /*1930*/  IMAD.IADD R3, R7, 0x1, R18 ;  /* 0x0000000107037824 */ /* 0x000fe200078e0212 */
[----:B------:R-:W-:Y:S01]  /*1940*/  SEL R18, R28, RZ, !P6 ;  /* 0x000000ff1c127207 */ /* 0x000fe20007000000 */
[----:B------:R-:W-:Y:S01]  /*1950*/  IMAD.MOV.U32 R8, RZ, RZ, R10 ;  /* 0x000000ffff087224 */ /* 0x000fe200078e000a */
[----:B------:R-:W-:Y:S01]  /*1960*/  LEA.HI.X R7, R19, R5, R11, 0x6, P0 ;  /* 0x0000000513077211 */ /* 0x000fe200000f340b */
[----:B------:R-:W-:Y:S01]  /*1970*/  IMAD.SHL.U32 R10, R3, 0x2, RZ ;  /* 0x00000002030a7824 */ /* 0x000fe200078e00ff */
[----:B------:R-:W-:Y:S01]  /*1980*/  ISETP.GE.AND P0, PT, R2, c[0x0][0x19c], PT ;  /* 0x0000670002007a0c */ /* 0x000fe20003f06270 */
[----:B--2---:R-:W-:Y:S01]  /*1990*/  IMAD R12, R18, c[0x0][0x188], RZ ;  /* 0x00006200120c7a24 */ /* 0x004fe200078e02ff */
[----:B------:R-:W-:Y:S01]  /*19a0*/  SEL R19, R86, RZ, !P6 ;  /* 0x000000ff56137207 */ /* 0x000fe20007000000 */
[----:B------:R-:W-:Y:S01]  /*19b0*/  IMAD.U32 R11, RZ, RZ, UR19 ;  /* 0x00000013ff0b7e24 */ /* 0x000fe2000f8e00ff */
[C---:B------:R-:W-:Y:S01]  /*19c0*/  ISETP.LT.OR P4, PT, R0.reuse, 0x1, P0 ;  /* 0x000000010000780c */ /* 0x040fe20000781670 */
[----:B------:R1:W-:Y:S01]  /*19d0*/  STL [R1+0x64], R10 ;  /* 0x0000640a01007387 */ /* 0x0003e20000100800 */
[----:B------:R-:W-:Y:S01]  /*19e0*/  ISETP.LT.OR P6, PT, R0, 0x21, P0 ;  /* 0x000000210000780c */ /* 0x000fe200007c1670 */
[----:B------:R-:W-:Y:S01]  /*19f0*/  IMAD R12, R19, c[0x0][0x18c], R12 ;  /* 0x00006300130c7a24 */ /* 0x000fe200078e020c */
[----:B------:R-:W-:Y:S01]  /*1a00*/  ISETP.GE.AND P0, PT, R33, c[0x0][0x19c], PT ;  /* 0x0000670021007a0c */ /* 0x000fe20003f06270 */
[----:B------:R-:W-:Y:S01]  /*1a10*/  IMAD.WIDE.U32 R14, R19, c[0x0][0x188], R8 ;  /* 0x00006200130e7a25 */ /* 0x000fe200078e0008 */
[----:B------:R-:W-:Y:S01]  /*1a20*/  IADD3 R3, R10, 0x14180, RZ ;  /* 0x000141800a037810 */ /* 0x000fe20007ffe0ff */
[----:B------:R-:W-:-:S02]  /*1a30*/  CS2R R86, SRZ ;  /* 0x0000000000567805 */ /* 0x000fc4000001ff00 */
[----:B------:R-:W-:Y:S02]  /*1a40*/  IMAD.U32 R11, RZ, RZ, UR5 ;  /* 0x00000005ff0b7e24 */ /* 0x000fe4000f8e00ff */
[----:B------:R-:W-:Y:S02]  /*1a50*/  IMAD.IADD R13, R15, 0x1, R12 ;  /* 0x000000010f0d7824 */ /* 0x000fe400078e020c */
[----:B------:R2:W-:Y:S01]  /*1a60*/  LDGSTS.E.BYPASS.LTC128B.128 [R42+0x80], [R4.64], !P4 ;  /* 0x00080000042a7fae */ /* 0x0005e2000e101d4a */
[C---:B------:R-:W-:Y:S01]  /*1a70*/  ISETP.LT.OR P4, PT, R0.reuse, 0x1, P1 ;  /* 0x000000010000780c */ /* 0x040fe20000f81670 */
[----:B------:R-:W-:Y:S02]  /*1a80*/  IMAD.MOV.U32 R8, RZ, RZ, R16 ;  /* 0x000000ffff087224 */ /* 0x000fe400078e0010 */
[----:B------:R2:W-:Y:S01]  /*1a90*/  LDGSTS.E.BYPASS.LTC128B.128 [R42+0x2080], [R4.64+0x80], !P3 ;  /* 0x02080080042a7fae */ /* 0x0005e2000d901d4a */
[----:B------:R-:W-:Y:S01]  /*1aa0*/  ISETP.LT.OR P3, PT, R0, 0x21, P1 ;  /* 0x000000210000780c */ /* 0x000fe20000f61670 */
[----:B------:R-:W-:-:S02]  /*1ab0*/  IMAD.IADD R9, R17, 0x1, R29 ;  /* 0x0000000111097824 */ /* 0x000fc400078e021d */
[C---:B------:R-:W-:Y:S02]  /*1ac0*/  IMAD R28, R41.reuse, c[0x0][0x270], RZ ;  /* 0x00009c00291c7a24 */ /* 0x040fe400078e02ff */
[C---:B------:R-:W-:Y:S02]  /*1ad0*/  IMAD R29, R41.reuse, c[0x0][0x288], RZ ;  /* 0x0000a200291d7a24 */ /* 0x040fe400078e02ff */
[----:B------:R-:W-:Y:S01]  /*1ae0*/  IMAD R30, R41, c[0x0][0x238], RZ ;  /* 0x00008e00291e7a24 */ /* 0x000fe200078e02ff */
[----:B-1----:R-:W-:Y:S01]  /*1af0*/  IADD3 R10, R10, 0x141c0, RZ ;  /* 0x000141c00a0a7810 */ /* 0x002fe20007ffe0ff */
[----:B------:R2:W-:Y:S01]  /*1b00*/  LDGSTS.E.BYPASS.LTC128B.128 [R42+0x4080], [R4.64+0x100], !P4 ;  /* 0x04080100042a7fae */ /* 0x0005e2000e101d4a */
[----:B------:R-:W-:Y:S01]  /*1b10*/  ISETP.LT.OR P4, PT, R0, 0x1, P0 ;  /* 0x000000010000780c */ /* 0x000fe20000781670 */
[----:B------:R-:W-:Y:S01]  /*1b20*/  IMAD.WIDE.U32 R8, R84, c[0x0][0x210], R8 ;  /* 0x0000840054087a25 */ /* 0x000fe200078e0008 */
[----:B------:R-:W-:Y:S02]  /*1b30*/  @P5 IADD3 R10, R3, -0x40, RZ ;  /* 0xffffffc0030a5810 */ /* 0x000fe40007ffe0ff */
[----:B------:R-:W-:Y:S01]  /*1b40*/  ISETP.LT.OR P5, PT, R0, 0x21, P2 ;  /* 0x000000210000780c */ /* 0x000fe200017a1670 */
[----:B------:R-:W-:Y:S01]  /*1b50*/  IMAD R28, R84, c[0x0][0x274], R28 ;  /* 0x00009d00541c7a24 */ /* 0x000fe200078e021c */
[----:B------:R-:W-:Y:S01]  /*1b60*/  ISETP.LT.OR P2, PT, R0, 0x21, P0 ;  /* 0x000000210000780c */ /* 0x000fe20000741670 */
[----:B------:R1:W-:Y:S01]  /*1b70*/  STL [R1+0x68], R10 ;  /* 0x0000680a01007387 */ /* 0x0003e20000100800 */
[----:B------:R-:W-:-:S02]  /*1b80*/  IMAD.SHL.U32 R0, R23, 0x40, RZ ;  /* 0x0000004017007824 */ /* 0x000fc400078e00ff */
[C---:B------:R-:W-:Y:S01]  /*1b90*/  IMAD R29, R84.reuse, c[0x0][0x28c], R29 ;  /* 0x0000a300541d7a24 */ /* 0x040fe200078e021d */
[----:B------:R3:W-:Y:S01]  /*1ba0*/  STL.64 [R1+0xa0], R14 ;  /* 0x0000a00e01007387 */ /* 0x0007e20000100a00 */
[----:B------:R-:W-:Y:S01]  /*1bb0*/  IMAD R30, R84, c[0x0][0x23c], R30 ;  /* 0x00008f00541e7a24 */ /* 0x000fe200078e021e */
[----:B------:R-:W-:Y:S02]  /*1bc0*/  LOP3.LUT R16, R0, 0x1c0, RZ, 0xc0, !PT ;  /* 0x000001c000107812 */ /* 0x000fe400078ec0ff */
[----:B------:R2:W-:Y:S01]  /*1bd0*/  LDGSTS.E.BYPASS.LTC128B.128 [R42+0x6080], [R4.64+0x180], !P4 ;  /* 0x06080180042a7fae */ /* 0x0005e2000e101d4a */
[----:B------:R-:W-:-:S03]  /*1be0*/  ISETP.GE.AND P4, PT, R2, c[0x0][0x16c], PT ;  /* 0x00005b0002007a0c */ /* 0x000fc60003f86270 */
[----:B------:R4:W-:Y:S01]  /*1bf0*/  LDGSTS.E.BYPASS.LTC128B.128 [R42+0x1080], [R6.64], !P6 ;  /* 0x01080000062a7fae */ /* 0x0009e2000f101d4a */
[----:B------:R-:W-:-:S03]  /*1c00*/  ISETP.GT.AND P6, PT, R85, 0x7, PT ;  /* 0x000000075500780c */ /* 0x000fc60003fc4270 */
[----:B------:R4:W-:Y:S01]  /*1c10*/  LDGSTS.E.BYPASS.LTC128B.128 [R42+0x3080], [R6.64+0x80], !P5 ;  /* 0x03080080062a7fae */ /* 0x0009e2000e901d4a */
[----:B------:R-:W-:-:S03]  /*1c20*/  ISETP.GE.AND P5, PT, R2, c[0x0][0x1fc], PT ;  /* 0x00007f0002007a0c */ /* 0x000fc60003fa6270 */
[----:B------:R4:W-:Y:S04]  /*1c30*/  LDGSTS.E.BYPASS.LTC128B.128 [R42+0x5080], [R6.64+0x100], !P3 ;  /* 0x05080100062a7fae */ /* 0x0009e8000d901d4a */
[----:B------:R4:W-:Y:S01]  /*1c40*/  LDGSTS.E.BYPASS.LTC128B.128 [R42+0x7080], [R6.64+0x180], !P2 ;  /* 0x07080180062a7fae */ /* 0x0009e2000d101d4a */
[----:B-1----:R-:W-:Y:S01]  /*1c50*/  IMAD.U32 R10, RZ, RZ, UR18 ;  /* 0x00000012ff0a7e24 */ /* 0x002fe2000f8e00ff */
[----:B------:R-:W-:Y:S01]  /*1c60*/  ISETP.LT.AND P2, PT, R43, UR4, PT ;  /* 0x000000042b007c0c */ /* 0x000fe2000bf41270 */
[----:B------:R-:W-:Y:S01]  /*1c70*/  ULDC.64 UR4, c[0x0][0x208] ;  /* 0x0000820000047ab9 */ /* 0x000fe20000000a00 */
[----:B------:R-:W0:Y:S01]  /*1c80*/  LDGDEPBAR ;  /* 0x00000000000079af */ /* 0x000e220000000000 */
[----:B------:R-:W-:Y:S01]  /*1c90*/  USHF.L.U64.HI UR5, UR4, UR17, UR5 ;  /* 0x0000001104057299 */ /* 0x000fe20008010205 */
[----:B------:R-:W-:Y:S01]  /*1ca0*/  LEA R3, P1, R10, R14, 0x5 ;  /* 0x0000000e0a037211 */ /* 0x000fe200078228ff */
[----:B------:R-:W-:Y:S01]  /*1cb0*/  USHF.L.U32 UR4, UR4, 0x5, URZ ;  /* 0x0000000504047899 */ /* 0x000fe2000800063f */
[----:B------:R1:W-:Y:S01]  /*1cc0*/  STL [R1+0xb8], R13 ;  /* 0x0000b80d01007387 */ /* 0x0003e20000100800 */
[----:B------:R-:W-:Y:S01]  /*1cd0*/  ISETP.GE.OR P3, PT, R2, c[0x0][0x16c], !P2 ;  /* 0x00005b0002007a0c */ /* 0x000fe20005766670 */
[----:B------:R-:W-:Y:S01]  /*1ce0*/  UIMAD UR5, UR5, UR12, URZ ;  /* 0x0000000c050572a4 */ /* 0x000fe2000f8e023f */
[----:B------:R-:W-:Y:S01]  /*1cf0*/  LEA.HI.X R10, R10, R13, R11, 0x5, P1 ;  /* 0x0000000d0a0a7211 */ /* 0x000fe200008f2c0b */
[----:B--2---:R-:W-:Y:S01]  /*1d00*/  IMAD R4, R27, 0x800, R39 ;  /* 0x000008001b047824 */ /* 0x004fe200078e0227 */
[----:B------:R-:W-:Y:S01]  /*1d10*/  LEA R12, P0, R3, c[0x0][0x160], 0x1 ;  /* 0x00005800030c7a11 */ /* 0x000fe200078008ff */
[----:B------:R-:W-:Y:S01]  /*1d20*/  IMAD R11, R41, c[0x0][0x210], RZ ;  /* 0x00008400290b7a24 */ /* 0x000fe200078e02ff */
[----:B------:R-:W-:Y:S01]  /*1d30*/  LOP3.LUT P1, RZ, R23, 0x4, RZ, 0xc0, !PT ;  /* 0x0000000417ff7812 */ /* 0x000fe2000782c0ff */
[----:B------:R-:W-:Y:S01]  /*1d40*/  UIMAD UR5, UR13, UR4, UR5 ;  /* 0x000000040d0572a4 */ /* 0x000fe2000f8e0205 */
[----:B---3--:R-:W-:-:S04]  /*1d50*/  IMAD.WIDE.U32 R14, R84, c[0x0][0x270], R20 ;  /* 0x00009c00540e7a25 */ /* 0x008fc800078e0014 */
[C---:B------:R-:W-:Y:S02]  /*1d60*/  IMAD R11, R84.reuse, c[0x0][0x214], R11 ;  /* 0x00008500540b7a24 */ /* 0x040fe400078e020b */
[----:B------:R-:W-:-:S04]  /*1d70*/  IMAD.WIDE.U32 R20, R84, c[0x0][0x288], R20 ;  /* 0x0000a20054147a25 */ /* 0x000fc800078e0014 */
[----:B----4-:R-:W-:Y:S01]  /*1d80*/  IMAD.MOV.U32 R7, RZ, RZ, 0x40 ;  /* 0x00000040ff077424 */ /* 0x010fe200078e00ff */
[----:B------:R-:W-:-:S04]  /*1d90*/  DEPBAR.LE SB0, 0x1 ;  /* 0x000080400000791a */ /* 0x000fc80000000000 */
[----:B------:R-:W-:Y:S01]  /*1da0*/  IMAD.IADD R5, R9, 0x1, R11 ;  /* 0x0000000109057824 */ /* 0x000fe200078e020b */
[----:B-1----:R-:W-:Y:S01]  /*1db0*/  LEA.HI.X R13, R3, c[0x0][0x164], R10, 0x1, P0 ;  /* 0x00005900030d7a11 */ /* 0x002fe200000f0c0a */
[----:B------:R-:W-:Y:S01]  /*1dc0*/  BAR.SYNC.DEFER_BLOCKING 0x0 ;  /* 0x0000000000007b1d */ /* 0x000fe20000010000 */
[----:B------:R-:W-:Y:S01]  /*1dd0*/  LOP3.LUT P0, RZ, R23, 0x2, RZ, 0xc0, !PT ;  /* 0x0000000217ff7812 */ /* 0x000fe2000780c0ff */
[----:B------:R-:W-:Y:S01]  /*1de0*/  IMAD.U32 R6, RZ, RZ, UR4 ;  /* 0x00000004ff067e24 */ /* 0x000fe2000f8e00ff */
[----:B------:R-:W-:Y:S01]  /*1df0*/  LOP3.LUT R3, R16, 0x8, R37, 0xf8, !PT ;  /* 0x0000000810037812 */ /* 0x000fe200078ef825 */
[----:B------:R-:W-:Y:S01]  /*1e00*/  IMAD.IADD R9, R15, 0x1, R28 ;  /* 0x000000010f097824 */ /* 0x000fe200078e021c */
[----:B------:R-:W-:Y:S01]  /*1e10*/  SHF.R.U32.HI R23, RZ, 0x3, R16 ;  /* 0x00000003ff177819 */ /* 0x000fe20000011610 */
[----:B------:R-:W-:Y:S01]  /*1e20*/  IMAD.IADD R15, R21, 0x1, R29 ;  /* 0x00000001150f7824 */ /* 0x000fe200078e021d */
[----:B------:R-:W-:Y:S01]  /*1e30*/  SEL R0, R148, 0xffffffe0, !P0 ;  /* 0xffffffe094007807 */ /* 0x000fe20004000000 */
[----:B------:R-:W-:Y:S01]  /*1e40*/  IMAD.IADD R11, R25, 0x1, R30 ;  /* 0x00000001190b7824 */ /* 0x000fe200078e021e */
[----:B------:R-:W-:Y:S01]  /*1e50*/  LOP3.LUT R3, R3, R23, RZ, 0x3c, !PT ;  /* 0x0000001703037212 */ /* 0x000fe200078e3cff */
[----:B------:R-:W-:Y:S01]  /*1e60*/  USHF.R.S32.HI UR4, URZ, 0x1f, UR16 ;  /* 0x0000001f3f047899 */ /* 0x000fe20008011410 */
[----:B------:R-:W-:Y:S01]  /*1e70*/  ISETP.GE.OR P0, PT, R2, c[0x0][0x1fc], !P2 ;  /* 0x00007f0002007a0c */ /* 0x000fe20005706670 */
[----:B------:R-:W-:Y:S01]  /*1e80*/  IMAD.MOV.U32 R10, RZ, RZ, R24 ;  /* 0x000000ffff0a7224 */ /* 0x000fe200078e0018 */
[----:B------:R-:W-:Y:S01]  /*1e90*/  SEL R29, RZ, 0x1, P5 ;  /* 0x00000001ff1d7807 */ /* 0x000fe20002800000 */
[----:B------:R-:W-:Y:S01]  /*1ea0*/  IMAD.IADD R2, R4, 0x1, R3 ;  /* 0x0000000104027824 */ /* 0x000fe200078e0203 */
[----:B------:R-:W-:Y:S01]  /*1eb0*/  P2R R17, PR, RZ, 0x1 ;  /* 0x00000001ff117803 */ /* 0x000fe20000000000 */
[----:B------:R-:W-:Y:S01]  /*1ec0*/  IMAD.MOV.U32 R4, RZ, RZ, R8 ;  /* 0x000000ffff047224 */ /* 0x000fe200078e0008 */
[----:B------:R-:W-:Y:S01]  /*1ed0*/  ISETP.GE.OR P0, PT, R35, c[0x0][0x16c], !P2 ;  /* 0x00005b0023007a0c */ /* 0x000fe20005706670 */
[----:B------:R-:W-:Y:S01]  /*1ee0*/  IMAD.SHL.U32 R49, R2, 0x2, RZ ;  /* 0x0000000202317824 */ /* 0x000fe200078e00ff */
[----:B------:R-:W-:Y:S01]  /*1ef0*/  SEL R2, R7, 0xffffffc0, !P1 ;  /* 0xffffffc007027807 */ /* 0x000fe20004800000 */
[----:B------:R-:W-:Y:S01]  /*1f00*/  IMAD R3, R18, c[0x0][0x218], RZ ;  /* 0x0000860012037a24 */ /* 0x000fe200078e02ff */
[----:B------:R-:W-:Y:S01]  /*1f10*/  ISETP.GE.OR P1, PT, R33, c[0x0][0x16c], !P2 ;  /* 0x00005b0021007a0c */ /* 0x000fe20005726670 */
[C---:B------:R-:W-:Y:S01]  /*1f20*/  IMAD.IADD R48, R49.reuse, 0x1, R0 ;  /* 0x0000000131307824 */ /* 0x040fe200078e0200 */
[----:B------:R-:W-:Y:S01]  /*1f30*/  SHF.R.S32.HI R0, RZ, 0x1f, R26 ;  /* 0x0000001fff007819 */ /* 0x000fe2000001141a */
[----:B------:R-:W-:Y:S01]  /*1f40*/  IMAD.IADD R43, R49, 0x1, R2 ;  /* 0x00000001312b7824 */ /* 0x000fe200078e0202 */
[----:B------:R-:W1:Y:S01]  /*1f50*/  LDSM.16.M88.4 R164, [R49+0x8080] ;  /* 0x0080800031a4783b */ /* 0x000e620000000200 */
[----:B------:R-:W-:Y:S01]  /*1f60*/  IMAD.IADD R41, R2, 0x1, R48 ;  /* 0x0000000102297824 */ /* 0x000fe200078e0230 */
[----:B------:R-:W-:Y:S01]  /*1f70*/  LEA.HI R0, R0, R26, RZ, 0x2 ;  /* 0x0000001a00007211 */ /* 0x000fe200078f10ff */
[C---:B------:R-:W-:Y:S01]  /*1f80*/  IMAD R3, R19.reuse, c[0x0][0x21c], R3 ;  /* 0x0000870013037a24 */ /* 0x040fe200078e0203 */
[----:B------:R-:W2:Y:S01]  /*1f90*/  LDSM.16.M88.4 R168, [R48+0x8080] ;  /* 0x0080800030a8783b */ /* 0x000ea20000000200 */
[----:B------:R-:W-:Y:S01]  /*1fa0*/  IMAD.WIDE.U32 R46, R19, c[0x0][0x218], R4 ;  /* 0x00008600132e7a25 */ /* 0x000fe200078e0004 */
[----:B------:R-:W-:-:S02]  /*1fb0*/  ISETP.NE.AND P5, PT, R17, RZ, PT ;  /* 0x000000ff1100720c */ /* 0x000fc40003fa5270 */
[----:B------:R-:W3:Y:S01]  /*1fc0*/  LDSM.16.M88.4 R172, [R43+0x8080] ;  /* 0x008080002bac783b */ /* 0x000ee20000000200 */
[----:B------:R-:W-:Y:S01]  /*1fd0*/  IMAD.IADD R45, R47, 0x1, R3 ;  /* 0x000000012f2d7824 */ /* 0x000fe200078e0203 */
[----:B------:R-:W-:Y:S01]  /*1fe0*/  LOP3.LUT R3, R0, 0x1ffffffc, RZ, 0xc0, !PT ;  /* 0x1ffffffc00037812 */ /* 0x000fe200078ec0ff */
[----:B------:R-:W-:Y:S01]  /*1ff0*/  IMAD.MOV.U32 R44, RZ, RZ, R46 ;  /* 0x000000ffff2c7224 */ /* 0x000fe200078e002e */
[----:B------:R-:W4:Y:S01]  /*2000*/  LDSM.16.M88.4 R176, [R41+0x8080] ;  /* 0x0080800029b0783b */ /* 0x000f220000000200 */
[----:B------:R-:W-:Y:S01]  /*2010*/  IMAD.MOV.U32 R8, RZ, RZ, R14 ;  /* 0x000000ffff087224 */ /* 0x000fe200078e000e */
[----:B------:R-:W-:Y:S01]  /*2020*/  SEL R30, RZ, 0x1, P4 ;  /* 0x00000001ff1e7807 */ /* 0x000fe20002000000 */
[----:B------:R-:W-:Y:S01]  /*2030*/  IMAD.WIDE.U32 R6, R6, UR12, R44 ;  /* 0x0000000c06067c25 */ /* 0x000fe2000f8e002c */
[----:B------:R-:W1:Y:S01]  /*2040*/  LDSM.16.M88.4 R180, [R49+0xa080] ;  /* 0x00a0800031b4783b */ /* 0x000e620000000200 */
[----:B------:R-:W-:Y:S02]  /*2050*/  ISETP.GE.OR P4, PT, R34, c[0x0][0x1fc], !P2 ;  /* 0x00007f0022007a0c */ /* 0x000fe40005786670 */
[----:B------:R-:W-:Y:S01]  /*2060*/  IMAD.IADD R26, R26, 0x1, -R3 ;  /* 0x000000011a1a7824 */ /* 0x000fe200078e0a03 */
[----:B------:R-:W1:Y:S01]  /*2070*/  LDSM.16.M88.4 R184, [R48+0xa080] ;  /* 0x00a0800030b8783b */ /* 0x000e620000000200 */
[----:B------:R-:W-:Y:S01]  /*2080*/  IADD3 R0, R7, UR5, RZ ;  /* 0x0000000507007c10 */ /* 0x000fe2000fffe0ff */
[----:B------:R-:W-:Y:S01]  /*2090*/  IMAD.MOV.U32 R14, RZ, RZ, R20 ;  /* 0x000000ffff0e7224 */ /* 0x000fe200078e0014 */
[----:B------:R-:W-:Y:S01]  /*20a0*/  UIADD3 UR5, UR15, 0x1, -UR9 ;  /* 0x000000010f057890 */ /* 0x000fe2000fffe809 */
[----:B------:R-:W1:Y:S01]  /*20b0*/  LDSM.16.M88.4 R188, [R43+0xa080] ;  /* 0x00a080002bbc783b */ /* 0x000e620000000200 */
[----:B------:R-:W-:Y:S01]  /*20c0*/  IMAD.WIDE.U32 R150, R19, c[0x0][0x240], R10 ;  /* 0x0000900013967a25 */ /* 0x000fe200078e000a */
[----:B------:R-:W-:-:S02]  /*20d0*/  UIADD3 UR15, UR15, -UR8, URZ ;  /* 0x800000080f0f7290 */ /* 0x000fc4000fffe03f */
        /* <DEDUP_REMOVED lines=10> */
[----:B------:R-:W-:Y:S04]  /*2180*/  STL [R1+0x28], R49 ;  /* 0x0000283101007387 */ /* 0x000fe80000100800 */
[----:B------:R1:W-:Y:S04]  /*2190*/  STL [R1+0x2c], R48 ;  /* 0x00002c3001007387 */ /* 0x0003e80000100800 */
[----:B------:R2:W-:Y:S04]  /*21a0*/  STL.64 [R1+0x98], R46 ;  /* 0x0000982e01007387 */ /* 0x0005e80000100a00 */
[----:B------:R-:W-:Y:S04]  /*21b0*/  STL [R1+0x34], R43 ;  /* 0x0000342b01007387 */ /* 0x000fe80000100800 */
[----:B------:R-:W-:Y:S04]  /*21c0*/  STL [R1+0x30], R41 ;  /* 0x0000302901007387 */ /* 0x000fe80000100800 */
[----:B------:R-:W-:Y:S01]  /*21d0*/  @!PT LDS RZ, [RZ] ;  /* 0x00000000fffff984 */ /* 0x000fe20000000800 */
[----:B------:R-:W-:Y:S01]  /*21e0*/  @!PT LDS RZ, [RZ] ;  /* 0x00000000fffff984 */ /* 0x000fe20000000800 */
[----:B------:R-:W-:Y:S01]  /*21f0*/  @!PT LDS RZ, [RZ] ;  /* 0x00000000fffff984 */ /* 0x000fe20000000800 */
[----:B------:R3:W-:Y:S01]  /*2200*/  LDGSTS.E.BYPASS.LTC128B.128 [R42+0x8080], [R12.64], !P3 ;  /* 0x080800000c2a7fae */ /* 0x0007e2000d901d4a */
[----:B------:R-:W-:-:S03]  /*2210*/  ISETP.GE.OR P3, PT, R34, c[0x0][0x16c], !P2 ;  /* 0x00005b0022007a0c */ /* 0x000fc60005766670 */
[----:B------:R3:W-:Y:S01]  /*2220*/  LDGSTS.E.BYPASS.LTC128B.128 [R42+0x9080], [R12.64+0x80], !P0 ;  /* 0x090800800c2a7fae */ /* 0x0007e2000c101d4a */
[----:B------:R-:W-:-:S03]  /*2230*/  LEA R4, P0, R6, c[0x0][0x1f0], 0x1 ;  /* 0x00007c0006047a11 */ /* 0x000fc600078008ff */
[----:B------:R3:W-:Y:S01]  /*2240*/  STL.64 [R1+0x80], R44 ;  /* 0x0000802c01007387 */ /* 0x0007e20000100a00 */
[----:B------:R-:W-:Y:S01]  /*2250*/  LEA.HI.X R5, R6, c[0x0][0x1f4], R0, 0x1, P0 ;  /* 0x00007d0006057a11 */ /* 0x000fe200000f0c00 */
[C---:B------:R-:W-:Y:S01]  /*2260*/  IMAD R0, R18.reuse, c[0x0][0x278], RZ ;  /* 0x00009e0012007a24 */ /* 0x040fe200078e02ff */
[----:B------:R-:W-:Y:S01]  /*2270*/  ISETP.GE.AND P0, PT, R35, c[0x0][0x16c], PT ;  /* 0x00005b0023007a0c */ /* 0x000fe20003f06270 */
[----:B------:R-:W-:Y:S01]  /*2280*/  IMAD R6, R18, c[0x0][0x290], RZ ;  /* 0x0000a40012067a24 */ /* 0x000fe200078e02ff */
[----:B-1----:R-:W-:Y:S01]  /*2290*/  CS2R R48, SRZ ;  /* 0x0000000000307805 */ /* 0x002fe2000001ff00 */
[----:B------:R-:W-:Y:S01]  /*22a0*/  IMAD R0, R19, c[0x0][0x27c], R0 ;  /* 0x00009f0013007a24 */ /* 0x000fe200078e0200 */
[----:B------:R-:W-:Y:S01]  /*22b0*/  SEL R21, RZ, 0xffffffff, P0 ;  /* 0xffffffffff157807 */ /* 0x000fe20000000000 */
[----:B------:R1:W-:Y:S01]  /*22c0*/  LDGSTS.E.BYPASS.LTC128B.128 [R42+0xa080], [R12.64+0x100], !P3 ;  /* 0x0a0801000c2a7fae */ /* 0x0003e2000d901d4a */
[----:B------:R-:W-:Y:S01]  /*22d0*/  ISETP.GE.AND P0, PT, R33, c[0x0][0x16c], PT ;  /* 0x00005b0021007a0c */ /* 0x000fe20003f06270 */
[----:B------:R-:W-:Y:S01]  /*22e0*/  IMAD R17, R19, c[0x0][0x294], R6 ;  /* 0x0000a50013117a24 */ /* 0x000fe200078e0206 */
[----:B------:R-:W-:Y:S01]  /*22f0*/  ISETP.GE.AND P3, PT, R35, c[0x0][0x1fc], PT ;  /* 0x00007f0023007a0c */ /* 0x000fe20003f66270 */
[----:B------:R1:W-:Y:S01]  /*2300*/  LDGSTS.E.BYPASS.LTC128B.128 [R42+0xb080], [R12.64+0x180], !P1 ;  /* 0x0b0801800c2a7fae */ /* 0x0003e2000c901d4a */
[----:B------:R-:W-:Y:S01]  /*2310*/  SEL R25, RZ, 0x8, P0 ;  /* 0x00000008ff197807 */ /* 0x000fe20000000000 */
[----:B------:R-:W-:Y:S01]  /*2320*/  IMAD.SHL.U32 R6, R22, 0x10, RZ ;  /* 0x0000001016067824 */ /* 0x000fe200078e00ff */
[----:B------:R-:W-:Y:S01]  /*2330*/  ISETP.GE.AND P1, PT, R34, c[0x0][0x16c], PT ;  /* 0x00005b0022007a0c */ /* 0x000fe20003f26270 */
[----:B------:R-:W-:Y:S01]  /*2340*/  IMAD R18, R18, c[0x0][0x240], RZ ;  /* 0x0000900012127a24 */ /* 0x000fe200078e02ff */
[----:B------:R-:W-:Y:S01]  /*2350*/  SEL R20, RZ, 0xffffffff, P3 ;  /* 0xffffffffff147807 */ /* 0x000fe20001800000 */
[----:B--2---:R-:W-:Y:S01]  /*2360*/  CS2R R46, SRZ ;  /* 0x00000000002e7805 */ /* 0x004fe2000001ff00 */
[----:B------:R-:W-:Y:S01]  /*2370*/  SEL R28, RZ, 0x4, P1 ;  /* 0x00000004ff1c7807 */ /* 0x000fe20000800000 */
[----:B------:R-:W-:Y:S01]  /*2380*/  IMAD R18, R19, c[0x0][0x244], R18 ;  /* 0x0000910013127a24 */ /* 0x000fe200078e0212 */
[----:B------:R-:W-:-:S02]  /*2390*/  ISETP.GE.AND P1, PT, R34, c[0x0][0x1fc], PT ;  /* 0x00007f0022007a0c */ /* 0x000fc40003f26270 */
[----:B------:R-:W-:Y:S02]  /*23a0*/  LOP3.LUT R16, R16, 0x10, R6, 0xf8, !PT ;  /* 0x0000001010107812 */ /* 0x000fe400078ef806 */
[----:B------:R-:W-:Y:S01]  /*23b0*/  SEL R24, RZ, 0x4, P1 ;  /* 0x00000004ff187807 */ /* 0x000fe20000800000 */
[----:B---3--:R-:W-:Y:S01]  /*23c0*/  IMAD.WIDE.U32 R44, R19, c[0x0][0x278], R8 ;  /* 0x00009e00132c7a25 */ /* 0x008fe200078e0008 */
[----:B------:R-:W-:Y:S02]  /*23d0*/  ISETP.GE.OR P1, PT, R35, c[0x0][0x1fc], !P2 ;  /* 0x00007f0023007a0c */ /* 0x000fe40005726670 */
[----:B------:R-:W-:Y:S01]  /*23e0*/  ISETP.GE.OR P3, PT, R33, c[0x0][0x1fc], !P2 ;  /* 0x00007f0021007a0c */ /* 0x000fe20005766670 */
[----:B------:R-:W-:Y:S01]  /*23f0*/  IMAD.IADD R39, R45, 0x1, R0 ;  /* 0x000000012d277824 */ /* 0x000fe200078e0200 */
[----:B------:R-:W-:Y:S01]  /*2400*/  @!P6 IADD3 R0, P0, R44, UR16, RZ ;  /* 0x000000102c00ec10 */ /* 0x000fe2000ff1e0ff */
[----:B------:R2:W-:Y:S01]  /*2410*/  STL.64 [R1+0x90], R44 ;  /* 0x0000902c01007387 */ /* 0x0005e20000100a00 */
[----:B------:R-:W-:-:S02]  /*2420*/  CS2R R34, SRZ ;  /* 0x0000000000227805 */ /* 0x000fc4000001ff00 */
[----:B------:R-:W-:Y:S01]  /*2430*/  @!P6 IADD3.X R3, R39, UR4, RZ, P0, !PT ;  /* 0x000000042703ec10 */ /* 0x000fe200087fe4ff */
[----:B------:R3:W-:Y:S01]  /*2440*/  STL [R1+0xb0], R39 ;  /* 0x0000b02701007387 */ /* 0x0007e20000100800 */
[----:B------:R-:W-:Y:S01]  /*2450*/  @!P6 LEA R8, P0, R0, c[0x0][0x258], 0x2 ;  /* 0x000096000008ea11 */ /* 0x000fe200078010ff */
[----:B-1----:R-:W-:-:S03]  /*2460*/  IMAD.SHL.U32 R13, R27, 0x20, RZ ;  /* 0x000000201b0d7824 */ /* 0x002fc600078e00ff */
[----:B------:R-:W-:Y:S02]  /*2470*/  @!P6 LEA.HI.X R9, R0, c[0x0][0x25c], R3, 0x2, P0 ;  /* 0x000097000009ea11 */ /* 0x000fe400000f1403 */
[----:B------:R-:W-:Y:S02]  /*2480*/  LOP3.LUT R0, R38, 0xffffffe0, RZ, 0xc0, !PT ;  /* 0xffffffe026007812 */ /* 0x000fe400078ec0ff */
[----:B------:R-:W-:Y:S02]  /*2490*/  LOP3.LUT R3, R40, 0xfffffff0, RZ, 0xc0, !PT ;  /* 0xfffffff028037812 */ /* 0x000fe400078ec0ff */
[----:B------:R-:W-:Y:S01]  /*24a0*/  ISETP.GE.AND P0, PT, R33, c[0x0][0x1fc], PT ;  /* 0x00007f0021007a0c */ /* 0x000fe20003f06270 */
[C---:B------:R-:W-:Y:S01]  /*24b0*/  IMAD.IADD R0, R85.reuse, 0x1, -R0 ;  /* 0x0000000155007824 */ /* 0x040fe200078e0a00 */
[----:B------:R-:W-:Y:S01]  /*24c0*/  CS2R R40, SRZ ;  /* 0x0000000000287805 */ /* 0x000fe2000001ff00 */
[----:B------:R-:W-:-:S03]  /*24d0*/  IMAD.IADD R3, R85, 0x1, -R3 ;  /* 0x0000000155037824 */ /* 0x000fc600078e0a03 */
[----:B------:R-:W-:Y:S02]  /*24e0*/  SHF.R.S32.HI R7, RZ, 0x1f, R0 ;  /* 0x0000001fff077819 */ /* 0x000fe40000011400 */
[----:B------:R-:W-:Y:S02]  /*24f0*/  SHF.R.S32.HI R12, RZ, 0x1f, R3 ;  /* 0x0000001fff0c7819 */ /* 0x000fe40000011403 */
[----:B------:R-:W-:Y:S02]  /*2500*/  LEA.HI R7, R7, R0, RZ, 0x2 ;  /* 0x0000000007077211 */ /* 0x000fe400078f10ff */
[----:B------:R-:W-:Y:S01]  /*2510*/  LEA.HI R12, R12, R3, RZ, 0x3 ;  /* 0x000000030c0c7211 */ /* 0x000fe200078f18ff */
[----:B--2---:R-:W-:Y:S01]  /*2520*/  IMAD.WIDE.U32 R44, R19, c[0x0][0x290], R14 ;  /* 0x0000a400132c7a25 */ /* 0x004fe200078e000e */
[----:B------:R-:W-:Y:S01]  /*2530*/  LEA.HI.SX32 R6, R7, R6, 0x1e ;  /* 0x0000000607067211 */ /* 0x000fe200078ff2ff */
[----:B---3--:R-:W-:Y:S01]  /*2540*/  CS2R R38, SRZ ;  /* 0x0000000000267805 */ /* 0x008fe2000001ff00 */
[----:B------:R-:W-:Y:S01]  /*2550*/  LOP3.LUT R10, R12, 0xfffffff8, RZ, 0xc0, !PT ;  /* 0xfffffff80c0a7812 */ /* 0x000fe200078ec0ff */
[----:B------:R-:W-:Y:S01]  /*2560*/  IMAD.IADD R17, R45, 0x1, R17 ;  /* 0x000000012d117824 */ /* 0x000fe200078e0211 */
[----:B------:R-:W-:Y:S01]  /*2570*/  LOP3.LUT R11, R7, 0x7ffffffc, RZ, 0xc0, !PT ;  /* 0x7ffffffc070b7812 */ /* 0x000fe200078ec0ff */
[----:B------:R-:W-:Y:S01]  /*2580*/  STL.64 [R1+0x88], R44 ;  /* 0x0000882c01007387 */ /* 0x000fe20000100a00 */
[----:B------:R-:W-:Y:S01]  /*2590*/  IMAD.SHL.U32 R7, R21, 0x2, RZ ;  /* 0x0000000215077824 */ /* 0x000fe200078e00ff */
[----:B------:R-:W-:Y:S01]  /*25a0*/  LOP3.LUT R14, R31, 0x20, R13, 0xf8, !PT ;  /* 0x000000201f0e7812 */ /* 0x000fe200078ef80d */
[----:B------:R-:W-:Y:S01]  /*25b0*/  IMAD.IADD R3, R3, 0x1, -R10 ;  /* 0x0000000103037824 */ /* 0x000fe200078e0a0a */
[----:B------:R-:W-:Y:S01]  /*25c0*/  STL.64 [R1+0xa8], R150 ;  /* 0x0000a89601007387 */ /* 0x000fe20000100a00 */
[----:B------:R-:W-:Y:S01]  /*25d0*/  IMAD.IADD R10, R0, 0x1, -R11 ;  /* 0x00000001000a7824 */ /* 0x000fe200078e0a0b */
[----:B------:R-:W-:Y:S01]  /*25e0*/  LOP3.LUT R0, R16, 0x8, R37, 0xf8, !PT ;  /* 0x0000000810007812 */ /* 0x000fe200078ef825 */
[----:B------:R-:W-:Y:S01]  /*25f0*/  IMAD.SHL.U32 R11, R20, 0x2, RZ ;  /* 0x00000002140b7824 */ /* 0x000fe200078e00ff */
[----:B------:R1:W-:Y:S01]  /*2600*/  STL [R1+0x58], R6 ;  /* 0x0000580601007387 */ /* 0x0003e20000100800 */
[----:B------:R-:W-:Y:S01]  /*2610*/  LOP3.LUT R7, R7, 0x2, R30, 0xe2, !PT ;  /* 0x0000000207077812 */ /* 0x000fe200078ee21e */
[----:B------:R-:W-:Y:S01]  /*2620*/  IMAD R15, R26, 0x4, R10 ;  /* 0x000000041a0f7824 */ /* 0x000fe200078e020a */
[----:B------:R-:W-:Y:S01]  /*2630*/  LOP3.LUT R13, R0, R23, RZ, 0x3c, !PT ;  /* 0x00000017000d7212 */ /* 0x000fe200078e3cff */
[----:B------:R-:W-:Y:S01]  /*2640*/  STL [R1+0x7c], R17 ;  /* 0x00007c1101007387 */ /* 0x000fe20000100800 */
[----:B------:R-:W-:Y:S01]  /*2650*/  LOP3.LUT R11, R11, 0x2, R29, 0xe2, !PT ;  /* 0x000000020b0b7812 */ /* 0x000fe200078ee21d */
[----:B------:R-:W-:Y:S01]  /*2660*/  CS2R R30, SRZ ;  /* 0x00000000001e7805 */ /* 0x000fe2000001ff00 */
[----:B------:R-:W-:Y:S01]  /*2670*/  LOP3.LUT P2, RZ, R3, 0x4, RZ, 0xc0, !PT ;  /* 0x0000000403ff7812 */ /* 0x000fe2000784c0ff */
[----:B------:R-:W-:Y:S01]  /*2680*/  CS2R R22, SRZ ;  /* 0x0000000000167805 */ /* 0x000fe2000001ff00 */
[----:B------:R-:W-:Y:S01]  /*2690*/  CS2R R20, SRZ ;  /* 0x0000000000147805 */ /* 0x000fe2000001ff00 */
[----:B-1----:R-:W-:-:S05]  /*26a0*/  @!P6 IMAD.SHL.U32 R6, R85, 0x10, RZ ;  /* 0x000000105506e824 */ /* 0x002fca00078e00ff */
[----:B------:R1:W-:Y:S04]  /*26b0*/  @!P6 LDGSTS.E.BYPASS.LTC128B.128 [R6+0x14080], [R8.64] ;  /* 0x140800000806efae */ /* 0x0003e8000b901d4a */
[----:B------:R-:W0:Y:S04]  /*26c0*/  LDGDEPBAR ;  /* 0x00000000000079af */ /* 0x000e280000000000 */
[----:B------:R2:W-:Y:S04]  /*26d0*/  LDGSTS.E.BYPASS.LTC128B.128 [R42+0x10080], [R4.64], !P5 ;  /* 0x10080000042a7fae */ /* 0x0005e8000e901d4a */
[----:B------:R2:W-:Y:S01]  /*26e0*/  LDGSTS.E.BYPASS.LTC128B.128 [R42+0x11080], [R4.64+0x80], !P1 ;  /* 0x11080080042a7fae */ /* 0x0005e2000c901d4a */
[C---:B------:R-:W-:Y:S01]  /*26f0*/  LOP3.LUT P1, RZ, R3.reuse, 0x2, RZ, 0xc0, !PT ;  /* 0x0000000203ff7812 */ /* 0x040fe2000782c0ff */
[----:B------:R-:W-:-:S02]  /*2700*/  IMAD.SHL.U32 R3, R3, 0x40, RZ ;  /* 0x0000004003037824 */ /* 0x000fc400078e00ff */
[----:B------:R2:W-:Y:S04]  /*2710*/  LDGSTS.E.BYPASS.LTC128B.128 [R42+0x12080], [R4.64+0x100], !P4 ;  /* 0x12080100042a7fae */ /* 0x0005e8000e101d4a */
[----:B------:R2:W-:Y:S01]  /*2720*/  LDGSTS.E.BYPASS.LTC128B.128 [R42+0x13080], [R4.64+0x180], !P3 ;  /* 0x13080180042a7fae */ /* 0x0005e2000d901d4a */
[----:B-1----:R-:W-:Y:S02]  /*2730*/  SEL R8, RZ, 0x8, P0 ;  /* 0x00000008ff087807 */ /* 0x002fe40000000000 */
[----:B------:R-:W-:Y:S02]  /*2740*/  IADD3 R0, P0, R44, UR16, RZ ;  /* 0x000000102c007c10 */ /* 0x000fe4000ff1e0ff */
[----:B------:R-:W-:Y:S01]  /*2750*/  LOP3.LUT R9, R25, R7, R28, 0xfe, !PT ;  /* 0x0000000719097212 */ /* 0x000fe200078efe1c */
[----:B------:R-:W-:Y:S01]  /*2760*/  CS2R R44, SRZ ;  /* 0x00000000002c7805 */ /* 0x000fe2000001ff00 */
[----:B------:R-:W-:Y:S01]  /*2770*/  IADD3.X R6, R17, UR4, RZ, P0, !PT ;  /* 0x0000000411067c10 */ /* 0x000fe200087fe4ff */
[----:B------:R-:W-:Y:S01]  /*2780*/  ULDC UR4, c[0x0][0x2a0] ;  /* 0x0000a80000047ab9 */ /* 0x000fe20000000800 */
[----:B------:R-:W-:Y:S01]  /*2790*/  LOP3.LUT R7, R8, R11, R24, 0xfe, !PT ;  /* 0x0000000b08077212 */ /* 0x000fe200078efe18 */
[----:B------:R-:W-:Y:S01]  /*27a0*/  STL [R1+0x60], R9 ;  /* 0x0000600901007387 */ /* 0x000fe20000100800 */
[C---:B------:R-:W-:Y:S01]  /*27b0*/  LEA R10, P0, R0.reuse, c[0x0][0x280], 0x2 ;  /* 0x0000a000000a7a11 */ /* 0x040fe200078010ff */
[----:B------:R-:W-:Y:S01]  /*27c0*/  IMAD.SHL.U32 R8, R27, 0x8, RZ ;  /* 0x000000081b087824 */ /* 0x000fe200078e00ff */
[----:B------:R-:W-:Y:S01]  /*27d0*/  ULOP3.LUT UR4, URZ, UR4, URZ, 0x33, !UPT ;  /* 0x000000043f047292 */ /* 0x000fe2000f8e333f */
[----:B------:R1:W-:Y:S01]  /*27e0*/  STL [R1+0x5c], R7 ;  /* 0x00005c0701007387 */ /* 0x0003e20000100800 */
[----:B------:R-:W-:Y:S01]  /*27f0*/  LEA.HI.X R11, R0, c[0x0][0x284], R6, 0x2, P0 ;  /* 0x0000a100000b7a11 */ /* 0x000fe200000f1406 */
[----:B------:R-:W-:Y:S01]  /*2800*/  IMAD.SHL.U32 R6, R12, 0x40, RZ ;  /* 0x000000400c067824 */ /* 0x000fe200078e00ff */
[----:B------:R-:W-:Y:S01]  /*2810*/  LOP3.LUT R0, R3, 0x1c0, RZ, 0xc0, !PT ;  /* 0x000001c003007812 */ /* 0x000fe200078ec0ff */
[----:B------:R-:W-:Y:S01]  /*2820*/  CS2R R28, SRZ ;  /* 0x00000000001c7805 */ /* 0x000fe2000001ff00 */
[----:B------:R-:W-:Y:S01]  /*2830*/  ISETP.GE.AND P0, PT, R85, 0x8, PT ;  /* 0x000000085500780c */ /* 0x000fe20003f06270 */
[----:B------:R-:W-:Y:S01]  /*2840*/  CS2R R24, SRZ ;  /* 0x0000000000187805 */ /* 0x000fe2000001ff00 */
[----:B------:R-:W-:Y:S01]  /*2850*/  SHF.R.U32.HI R3, RZ, 0x3, R0 ;  /* 0x00000003ff037819 */ /* 0x000fe20000011600 */
[----:B--2---:R-:W-:Y:S01]  /*2860*/  CS2R R42, SRZ ;  /* 0x00000000002a7805 */ /* 0x004fe2000001ff00 */
[----:B------:R-:W-:-:S02]  /*2870*/  LOP3.LUT R8, R0, 0x8, R8, 0xf8, !PT ;  /* 0x0000000800087812 */ /* 0x000fc400078ef808 */
[----:B------:R-:W-:Y:S02]  /*2880*/  LOP3.LUT R6, R6, 0xfffffe00, RZ, 0xc0, !PT ;  /* 0xfffffe0006067812 */ /* 0x000fe400078ec0ff */
[----:B------:R-:W-:Y:S02]  /*2890*/  LOP3.LUT R12, R3, R14, R0, 0x1e, !PT ;  /* 0x0000000e030c7212 */ /* 0x000fe400078e1e00 */
[----:B------:R-:W-:Y:S02]  /*28a0*/  LOP3.LUT R8, R8, R3, RZ, 0x3c, !PT ;  /* 0x0000000308087212 */ /* 0x000fe400078e3cff */
[----:B------:R-:W-:Y:S01]  /*28b0*/  SEL R4, R148, 0xffffffe0, !P2 ;  /* 0xffffffe094047807 */ /* 0x000fe20005000000 */
[----:B-1----:R-:W-:Y:S02]  /*28c0*/  IMAD.SHL.U32 R7, R36, 0x8, RZ ;  /* 0x0000000824077824 */ /* 0x002fe400078e00ff */
[----:B------:R-:W-:-:S03]  /*28d0*/  CS2R R36, SRZ ;  /* 0x0000000000247805 */ /* 0x000fc6000001ff00 */
[----:B------:R-:W-:Y:S01]  /*28e0*/  LOP3.LUT R7, R0, 0x38, R7, 0xf8, !PT ;  /* 0x0000003800077812 */ /* 0x000fe200078ef807 */
[C---:B------:R-:W-:Y:S02]  /*28f0*/  IMAD R0, R27.reuse, 0x200, R13 ;  /* 0x000002001b007824 */ /* 0x040fe400078e020d */
[----:B------:R-:W-:Y:S01]  /*2900*/  IMAD R27, R27, 0x1000, R6 ;  /* 0x000010001b1b7824 */ /* 0x000fe200078e0206 */
[----:B------:R-:W-:Y:S01]  /*2910*/  LOP3.LUT R9, R7, R3, RZ, 0x3c, !PT ;  /* 0x0000000307097212 */ /* 0x000fe200078e3cff */
[----:B------:R-:W-:Y:S01]  /*2920*/  IMAD.SHL.U32 R13, R15, 0x2, RZ ;  /* 0x000000020f0d7824 */ /* 0x000fe200078e00ff */
[-C--:B------:R-:W-:Y:S01]  /*2930*/  LOP3.LUT R7, R12, R6.reuse, RZ, 0xfc, !PT ;  /* 0x000000060c077212 */ /* 0x080fe200078efcff */
[----:B------:R-:W-:Y:S01]  /*2940*/  IMAD.MOV.U32 R12, RZ, RZ, 0x10 ;  /* 0x00000010ff0c7424 */ /* 0x000fe200078e00ff */
[CC--:B------:R-:W-:Y:S02]  /*2950*/  IADD3 R3, R8.reuse, R6.reuse, R32 ;  /* 0x0000000608037210 */ /* 0x0c0fe40007ffe020 */
[----:B------:R-:W-:Y:S01]  /*2960*/  LOP3.LUT R6, R8, R6, RZ, 0xfc, !PT ;  /* 0x0000000608067212 */ /* 0x000fe200078efcff */
[----:B------:R-:W-:Y:S01]  /*2970*/  IMAD.IADD R8, R27, 0x1, R9 ;  /* 0x000000011b087824 */ /* 0x000fe200078e0209 */
[----:B------:R-:W-:Y:S01]  /*2980*/  SEL R5, R12, 0xfffffff0, !P1 ;  /* 0xfffffff00c057807 */ /* 0x000fe20004800000 */
[----:B------:R-:W-:Y:S01]  /*2990*/  @!P0 IMAD.SHL.U32 R9, R85, 0x10, RZ ;  /* 0x0000001055098824 */ /* 0x000fe200078e00ff */
[----:B------:R-:W-:Y:S01]  /*29a0*/  CS2R R32, SRZ ;  /* 0x0000000000207805 */ /* 0x000fe2000001ff00 */
[----:B------:R-:W-:Y:S01]  /*29b0*/  CS2R R84, SRZ ;  /* 0x0000000000547805 */ /* 0x000fe2000001ff00 */
[----:B------:R-:W-:-:S02]  /*29c0*/  CS2R R26, SRZ ;  /* 0x00000000001a7805 */ /* 0x000fc4000001ff00 */
[----:B------:R1:W-:Y:S04]  /*29d0*/  @!P0 LDGSTS.E.BYPASS.LTC128B.128 [R9+0x14100], [R10.64] ;  /* 0x141000000a098fae */ /* 0x0003e8000b901d4a */
[----:B------:R-:W0:Y:S01]  /*29e0*/  LDGDEPBAR ;  /* 0x00000000000079af */ /* 0x000e220000000000 */
[----:B-1----:R-:W-:Y:S02]  /*29f0*/  IMAD.U32 R9, RZ, RZ, UR5 ;  /* 0x00000005ff097e24 */ /* 0x002fe4000f8e00ff */
[----:B------:R-:W-:Y:S02]  /*2a00*/  IMAD.IADD R10, R151, 0x1, R18 ;  /* 0x00000001970a7824 */ /* 0x000fe400078e0212 */
[C---:B------:R-:W-:Y:S01]  /*2a10*/  IMAD R11, R0.reuse, 0x2, R2 ;  /* 0x00000002000b7824 */ /* 0x040fe200078e0202 */
[----:B------:R-:W-:Y:S01]  /*2a20*/  IADD3 R9, R9, -UR8, -R13 ;  /* 0x8000000809097c10 */ /* 0x000fe2000fffe80d */
[----:B------:R-:W-:Y:S01]  /*2a30*/  IMAD.SHL.U32 R2, R0, 0x2, RZ ;  /* 0x0000000200027824 */ /* 0x000fe200078e00ff */
[----:B------:R1:W-:Y:S02]  /*2a40*/  STL [R1+0xb4], R10 ;  /* 0x0000b40a01007387 */ /* 0x0003e40000100800 */
[----:B------:R-:W-:-:S02]  /*2a50*/  IADD3 R0, R9, UR4, RZ ;  /* 0x0000000409007c10 */ /* 0x000fc4000fffe0ff */
[----:B------:R-:W-:Y:S04]  /*2a60*/  STL [R1+0x70], R13 ;  /* 0x0000700d01007387 */ /* 0x000fe80000100800 */
[----:B------:R-:W-:Y:S04]  /*2a70*/  STL [R1+0x38], R11 ;  /* 0x0000380b01007387 */ /* 0x000fe80000100800 */
[----:B------:R2:W-:Y:S01]  /*2a80*/  STL [R1+0x3c], R2 ;  /* 0x00003c0201007387 */ /* 0x0005e20000100800 */
[----:B-1----:R-:W-:-:S05]  /*2a90*/  IADD3 R10, R9, c[0x0][0x2a4], RZ ;  /* 0x0000a900090a7a10 */ /* 0x002fca0007ffe0ff */
[----:B------:R1:W-:Y:S04]  /*2aa0*/  STL [R1+0x6c], R10 ;  /* 0x00006c0a01007387 */ /* 0x0003e80000100800 */
[----:B------:R3:W-:Y:S01]  /*2ab0*/  STL [R1+0x78], R0 ;  /* 0x0000780001007387 */ /* 0x0007e20000100800 */
[----:B--2---:R-:W-:-:S04]  /*2ac0*/  IMAD.SHL.U32 R2, R3, 0x2, RZ ;  /* 0x0000000203027824 */ /* 0x004fc800078e00ff */
[----:B------:R-:W-:-:S04]  /*2ad0*/  IMAD R3, R5, 0x2, R2 ;  /* 0x0000000205037824 */ /* 0x000fc800078e0202 */
[----:B------:R-:W-:Y:S01]  /*2ae0*/  IMAD R252, R4, 0x2, R3 ;  /* 0x0000000204fc7824 */ /* 0x000fe200078e0203 */
[----:B-1----:R-:W-:Y:S02]  /*2af0*/  LEA R10, R6, 0x15180, 0x1 ;  /* 0x00015180060a7811 */ /* 0x002fe400078e08ff */
[----:B------:R-:W-:Y:S01]  /*2b00*/  LEA R6, R8, 0x80, 0x1 ;  /* 0x0000008008067811 */ /* 0x000fe200078e08ff */
[----:B---3--:R-:W-:Y:S02]  /*2b10*/  IMAD.SHL.U32 R0, R7, 0x2, RZ ;  /* 0x0000000207007824 */ /* 0x008fe400078e00ff */
[----:B------:R-:W-:Y:S01]  /*2b20*/  STL [R1+0x40], R10 ;  /* 0x0000400a01007387 */ /* 0x000fe20000100800 */
[----:B------:R-:W-:-:S03]  /*2b30*/  IMAD R7, R4, 0x2, R2 ;  /* 0x0000000204077824 */ /* 0x000fc600078e0202 */
[----:B------:R1:W-:Y:S04]  /*2b40*/  STL [R1+0x24], R6 ;  /* 0x0000240601007387 */ /* 0x0003e80000100800 */
[----:B------:R-:W-:Y:S01]  /*2b50*/  STL [R1+0x20], R7 ;  /* 0x0000200701007387 */ /* 0x000fe20000100800 */
[--C-:B-1----:R-:W-:Y:S02]  /*2b60*/  IMAD R6, R5, 0x2, R10.reuse ;  /* 0x0000000205067824 */ /* 0x102fe400078e020a */
[C---:B------:R-:W-:Y:S02]  /*2b70*/  IMAD R5, R4.reuse, 0x2, R10 ;  /* 0x0000000204057824 */ /* 0x040fe400078e020a */
[----:B------:R-:W-:Y:S01]  /*2b80*/  IMAD R4, R4, 0x2, R6 ;  /* 0x0000000204047824 */ /* 0x000fe200078e0206 */
[----:B------:R-:W-:Y:S04]  /*2b90*/  STL [R1+0x44], R6 ;  /* 0x0000440601007387 */ /* 0x000fe80000100800 */
[----:B------:R-:W-:Y:S04]  /*2ba0*/  STL [R1+0x4c], R5 ;  /* 0x00004c0501007387 */ /* 0x000fe80000100800 */
[----:B------:R1:W-:Y:S02]  /*2bb0*/  STL [R1+0x48], R4 ;  /* 0x0000480401007387 */ /* 0x0003e40000100800 */
[----:B-1----:R-:W-:-:S05]  /*2bc0*/  IADD3 R4, -R13, UR14, RZ ;  /* 0x0000000e0d047c10 */ /* 0x002fca000fffe1ff */
[----:B----4-:R1:W-:Y:S02]  /*2bd0*/  STL [R1+0x74], R4 ;  /* 0x0000740401007387 */ /* 0x0103e40000100800 */
.L_x_248:
[----:B-1----:R-:W2:Y:S01]  /*2be0*/  LDL R154, [R1+0x28] ;  /* 0x00002800019a7983 */ /* 0x002ea20000100800 */
[----:B------:R-:W-:Y:S04]  /*2bf0*/  DEPBAR.LE SB0, 0x0 ;  /* 0x000080000000791a */ /* 0x000fe80000000000 */
[----:B------:R-:W3:Y:S04]  /*2c00*/  LDL R153, [R1+0x2c] ;  /* 0x00002c0001997983 */ /* 0x000ee80000100800 */
[----:B------:R-:W4:Y:S04]  /*2c10*/  LDL R152, [R1+0x34] ;  /* 0x0000340001987983 */ /* 0x000f280000100800 */
[----:B-----5:R-:W5:Y:S04]  /*2c20*/  LDL R162, [R1+0x20] ;  /* 0x0000200001a27983 */ /* 0x020f680000100800 */
[----:B------:R-:W4:Y:S04]  /*2c30*/  LDL R151, [R1+0x30] ;  /* 0x0000300001977983 */ /* 0x000f280000100800 */
[----:B------:R-:W-:Y:S06]  /*2c40*/  BAR.SYNC.DEFER_BLOCKING 0x0 ;  /* 0x0000000000007b1d */ /* 0x000fec0000010000 */
[----:B------:R-:W-:Y:S04]  /*2c50*/  LDSM.16.M88.4 R8, [R2+0x8080] ;  /* 0x008080000208783b */ /* 0x000fe80000000200 */
[----:B------:R-:W4:Y:S04]  /*2c60*/  LDL R229, [R1+0x58] ;  /* 0x0000580001e57983 */ /* 0x000f280000100800 */
[----:B------:R-:W4:Y:S04]  /*2c70*/  LDL R150, [R1+0x6c] ;  /* 0x00006c0001967983 */ /* 0x000f280000100800 */
[----:B------:R-:W5:Y:S04]  /*2c80*/  LDL R149, [R1+0x78] ;  /* 0x0000780001957983 */ /* 0x000f680000100800 */
[----:B------:R-:W5:Y:S04]  /*2c90*/  LDL R148, [R1+0x74] ;  /* 0x0000740001947983 */ /* 0x000f680000100800 */
[----:B--2---:R-:W2:Y:S04]  /*2ca0*/  LDSM.16.M88.4 R12, [R154+0x80] ;  /* 0x000080009a0c783b */ /* 0x004ea80000000200 */
[----:B---3--:R-:W-:Y:S01]  /*2cb0*/  LDSM.16.M88.4 R16, [R153+0x80] ;  /* 0x000080009910783b */ /* 0x008fe20000000200 */
[C---:B-12---:R-:W-:Y:S08]  /*2cc0*/  HMMA.16816.F32.BF16 R4, R8.reuse, R12, RZ ;  /* 0x0000000c0804723c */ /* 0x046ff000000418ff */
[----:B------:R-:W-:Y:S01]  /*2cd0*/  HMMA.16816.F32.BF16 R8, R8, R14, RZ ;  /* 0x0000000e0808723c */ /* 0x000fe200000418ff */
[----:B------:R-:W1:Y:S04]  /*2ce0*/  LDSM.16.M88.4 R12, [R3+0x8080] ;  /* 0x00808000030c783b */ /* 0x000e680000000200 */
[----:B----4-:R-:W-:Y:S04]  /*2cf0*/  LDS R160, [R229.X4+0x14080] ;  /* 0x01408000e5a07984 */ /* 0x010fe80000004800 */
[----:B------:R-:W-:Y:S07]  /*2d00*/  LDS R161, [R229.X4+0x140a0] ;  /* 0x0140a000e5a17984 */ /* 0x000fee0000004800 */
[C---:B-1----:R-:W-:Y:S08]  /*2d10*/  HMMA.16816.F32.BF16 R4, R12.reuse, R16, R4 ;  /* 0x000000100c04723c */ /* 0x042ff00000041804 */
[----:B------:R-:W-:Y:S01]  /*2d20*/  HMMA.16816.F32.BF16 R8, R12, R18, R8 ;  /* 0x000000120c08723c */ /* 0x000fe20000041808 */
[----:B-----5:R-:W-:Y:S04]  /*2d30*/  LDSM.16.M88.4 R12, [R162+0x8080] ;  /* 0x00808000a20c783b */ /* 0x020fe80000000200 */
[----:B------:R-:W1:Y:S11]  /*2d40*/  LDSM.16.M88.4 R16, [R152+0x80] ;  /* 0x000080009810783b */ /* 0x000e760000000200 */
[C---:B-1----:R-:W-:Y:S08]  /*2d50*/  HMMA.16816.F32.BF16 R4, R12.reuse, R16, R4 ;  /* 0x000000100c04723c */ /* 0x042ff00000041804 */
[----:B------:R-:W-:Y:S01]  /*2d60*/  HMMA.16816.F32.BF16 R8, R12, R18, R8 ;  /* 0x000000120c08723c */ /* 0x000fe20000041808 */
[----:B------:R-:W-:Y:S04]  /*2d70*/  LDSM.16.M88.4 R12, [R252+0x8080] ;  /* 0x00808000fc0c783b */ /* 0x000fe80000000200 */
        /* <DEDUP_REMOVED lines=48> */
[----:B------:R1:W2:Y:S02]  /*3080*/  LDSM.16.M88.4 R16, [R151+0x6080] ;  /* 0x006080009710783b */ /* 0x0002a40000000200 */
[----:B-1----:R-:W-:Y:S05]  /*3090*/  IMAD.MOV.U32 R151, RZ, RZ, c[0x0][0x2a8] ;  /* 0x0000aa00ff977624 */ /* 0x002fea00078e00ff */
[----:B------:R-:W-:Y:S04]  /*30a0*/  ISETP.GE.AND P1, PT, R151, 0x1, PT ;  /* 0x000000019700780c */ /* 0x000fe80003f26270 */
[C---:B--2---:R-:W-:Y:S08]  /*30b0*/  HMMA.16816.F32.BF16 R4, R12.reuse, R16, R4 ;  /* 0x000000100c04723c */ /* 0x044ff00000041804 */
[----:B------:R-:W-:Y:S07]  /*30c0*/  HMMA.16816.F32.BF16 R8, R12, R18, R8 ;  /* 0x000000120c08723c */ /* 0x000fee0000041808 */
[----:B------:R-:W-:Y:S05]  /*30d0*/  MOV R13, UR12 ;  /* 0x0000000c000d7c02 */ /* 0x000fea0008000f00 */
[----:B------:R-:W-:Y:S04]  /*30e0*/  IMAD R13, R13, 0x20, R229 ;  /* 0x000000200d0d7824 */ /* 0x000fe800078e02e5 */
[----:B------:R-:W-:Y:S01]  /*30f0*/  IMAD.IADD R156, R149, 0x1, R13 ;  /* 0x00000001959c7824 */ /* 0x000fe200078e020d */
[----:B------:R-:W-:Y:S04]  /*3100*/  IADD3 R157, R150, R13, RZ ;  /* 0x0000000d969d7210 */ /* 0x000fe80007ffe0ff */
[----:B------:R-:W-:Y:S01]  /*3110*/  IMNMX R157, R148, R157, PT ;  /* 0x0000009d949d7217 */ /* 0x000fe20003800200 */
[----:B------:R-:W-:-:S05]  /*3120*/  @!P1 BRA `(.L_x_238) ;  /* 0x0000017000009947 */ /* 0x000fca0003800000 */
[----:B------:R-:W-:Y:S01]  /*3130*/  IADD3 R12, R13, UR15, RZ ;  /* 0x0000000f0d0c7c10 */ /* 0x000fe2000fffe0ff */
[----:B------:R-:W-:Y:S03]  /*3140*/  BSSY B0, `(.L_x_239) ;  /* 0x000000e000007945 */ /* 0x000fe60003800000 */
[----:B------:R-:W-:-:S13]  /*3150*/  ISETP.GT.AND P0, PT, R12, -0x1, PT ;  /* 0xffffffff0c00780c */ /* 0x000fda0003f04270 */
[----:B------:R-:W-:-:S05]  /*3160*/  @P0 BRA `(.L_x_240) ;  /* 0x0000007000000947 */ /* 0x000fca0003800000 */
[----:B------:R-:W-:Y:S01]  /*3170*/  LOP3.LUT R12, RZ, R12, RZ, 0x33, !PT ;  /* 0x0000000cff0c7212 */ /* 0x000fe200078e33ff */
[----:B------:R-:W-:Y:S05]  /*3180*/  IMAD.MOV.U32 R14, RZ, RZ, c[0x0][0x2a8] ;  /* 0x0000aa00ff0e7624 */ /* 0x000fea00078e00ff */
[----:B------:R-:W-:-:S13]  /*3190*/  ISETP.NE.AND P0, PT, R14, 0x1, PT ;  /* 0x000000010e00780c */ /* 0x000fda0003f05270 */
[----:B------:R-:W-:Y:S05]  /*31a0*/  @P0 IMAD.HI.U32 R14, R12, c[0x0][0x2ac], RZ ;  /* 0x0000ab000c0e0a27 */ /* 0x000fea00078e00ff */
[----:B------:R-:W-:Y:S04]  /*31b0*/  @P0 SHF.R.U32.HI R12, RZ, c[0x0][0x2b0], R14 ;  /* 0x0000ac00ff0c0a19 */ /* 0x000fe8000001160e */
[----:B------:R-:W-:Y:S01]  /*31c0*/  LOP3.LUT R12, RZ, R12, RZ, 0x33, !PT ;  /* 0x0000000cff0c7212 */ /* 0x000fe200078e33ff */
[----:B------:R-:W-:-:S05]  /*31d0*/  BRA `(.L_x_241) ;  /* 0x0000004000007947 */ /* 0x000fca0003800000 */
.L_x_240:
[----:B------:R-:W-:Y:S04]  /*31e0*/  MOV R14, c[0x0][0x2a8] ;  /* 0x0000aa00000e7a02 */ /* 0x000fe80000000f00 */
[----:B------:R-:W-:-:S13]  /*31f0*/  ISETP.NE.AND P0, PT, R14, 0x1, PT ;  /* 0x000000010e00780c */ /* 0x000fda0003f05270 */
[----:B------:R-:W-:Y:S05]  /*3200*/  @P0 IMAD.HI.U32 R14, R12, c[0x0][0x2ac], RZ ;  /* 0x0000ab000c0e0a27 */ /* 0x000fea00078e00ff */
[----:B------:R-:W-:Y:S02]  /*3210*/  @P0 SHF.R.U32.HI R12, RZ, c[0x0][0x2b0], R14 ;  /* 0x0000ac00ff0c0a19 */ /* 0x000fe4000001160e */
.L_x_241:
[----:B------:R-:W-:Y:S05]  /*3220*/  BSYNC B0 ;  /* 0x0000000000007941 */ /* 0x000fea0003800000 */
.L_x_239:
[----:B------:R-:W2:Y:S01]  /*3230*/  LDL R15, [R1+0x70] ;  /* 0x00007000010f7983 */ /* 0x000ea20000100800 */
[----:B------:R-:W-:Y:S04]  /*3240*/  IMAD.MOV.U32 R14, RZ, RZ, c[0x0][0x2a8] ;  /* 0x0000aa00ff0e7624 */ /* 0x000fe800078e00ff */
[----:B------:R-:W-:Y:S04]  /*3250*/  IMAD R12, R12, R14, -UR9 ;  /* 0x800000090c0c7e24 */ /* 0x000fe8000f8e020e */
[----:B--2---:R-:W-:Y:S05]  /*3260*/  IMAD.IADD R12, R12, 0x1, -R15 ;  /* 0x000000010c0c7824 */ /* 0x004fea00078e0a0f */
[----:B------:R-:W-:Y:S02]  /*3270*/  IMNMX R156, R156, R12, !PT ;  /* 0x0000000c9c9c7217 */ /* 0x000fe40007800200 */
[----:B------:R-:W-:Y:S04]  /*3280*/  IADD3 R12, R12, c[0x0][0x2a8], RZ ;  /* 0x0000aa000c0c7a10 */ /* 0x000fe80007ffe0ff */
[----:B------:R-:W-:Y:S02]  /*3290*/  IMNMX R157, R157, R12, PT ;  /* 0x0000000c9d9d7217 */ /* 0x000fe40003800200 */
.L_x_238:
[----:B------:R-:W-:Y:S05]  /*32a0*/  IADD3 R12, R13, 0x8, RZ ;  /* 0x000000080d0c7810 */ /* 0x000fea0007ffe0ff */
[--C-:B------:R-:W-:Y:S02]  /*32b0*/  IMAD.IADD R159, R150, 0x1, R12.reuse ;  /* 0x00000001969f7824 */ /* 0x100fe400078e020c */
[----:B------:R-:W-:Y:S03]  /*32c0*/  IMAD.IADD R158, R149, 0x1, R12 ;  /* 0x00000001959e7824 */ /* 0x000fe600078e020c */
        /* <DEDUP_REMOVED lines=13> */
.L_x_244:
[----:B------:R-:W-:Y:S04]  /*33a0*/  MOV R13, c[0x0][0x2a8] ;  /* 0x0000aa00000d7a02 */ /* 0x000fe80000000f00 */
[----:B------:R-:W-:-:S13]  /*33b0*/  ISETP.NE.AND P0, PT, R13, 0x1, PT ;  /* 0x000000010d00780c */ /* 0x000fda0003f05270 */
[----:B------:R-:W-:Y:S05]  /*33c0*/  @P0 IMAD.HI.U32 R13, R12, c[0x0][0x2ac], RZ ;  /* 0x0000ab000c0d0a27 */ /* 0x000fea00078e00ff */
[----:B------:R-:W-:Y:S02]  /*33d0*/  @P0 SHF.R.U32.HI R12, RZ, c[0x0][0x2b0], R13 ;  /* 0x0000ac00ff0c0a19 */ /* 0x000fe4000001160d */
.L_x_245:
[----:B------:R-:W-:Y:S05]  /*33e0*/  BSYNC B0 ;  /* 0x0000000000007941 */ /* 0x000fea0003800000 */
.L_x_243:
[----:B------:R-:W2:Y:S01]  /*33f0*/  LDL R14, [R1+0x70] ;  /* 0x00007000010e7983 */ /* 0x000ea20000100800 */
[----:B------:R-:W-:Y:S04]  /*3400*/  IMAD.MOV.U32 R13, RZ, RZ, c[0x0][0x2a8] ;  /* 0x0000aa00ff0d7624 */ /* 0x000fe800078e00ff */
[----:B------:R-:W-:Y:S04]  /*3410*/  IMAD R12, R12, R13, -UR9 ;  /* 0x800000090c0c7e24 */ /* 0x000fe8000f8e020d */
[----:B--2---:R-:W-:Y:S05]  /*3420*/  IMAD.IADD R12, R12, 0x1, -R14 ;  /* 0x000000010c0c7824 */ /* 0x004fea00078e0a0e */
[----:B------:R-:W-:Y:S02]  /*3430*/  IMNMX R158, R158, R12, !PT ;  /* 0x0000000c9e9e7217 */ /* 0x000fe40007800200 */
[----:B------:R-:W-:Y:S04]  /*3440*/  IADD3 R12, R12, c[0x0][0x2a8], RZ ;  /* 0x0000aa000c0c7a10 */ /* 0x000fe80007ffe0ff */
[----:B------:R-:W-:Y:S02]  /*3450*/  IMNMX R159, R159, R12, PT ;  /* 0x0000000c9f9f7217 */ /* 0x000fe40003800200 */
.L_x_242:
[----:B------:R-:W-:Y:S04]  /*3460*/  DEPBAR.LE SB0, 0x0 ;  /* 0x000080000000791a */ /* 0x000fe80000000000 */
[----:B------:R-:W-:Y:S01]  /*3470*/  BAR.SYNC.DEFER_BLOCKING 0x0 ;  /* 0x0000000000007b1d */ /* 0x000fe20000010000 */
[----:B------:R-:W-:Y:S01]  /*3480*/  PLOP3.LUT P1, PT, PT, PT, UP1, 0x80, 0x0 ;  /* 0x000000000000781c */ /* 0x000fe20003f2f018 */
[----:B------:R-:W-:Y:S03]  /*3490*/  UIADD3 UR13, UR12, 0x1, URZ ;  /* 0x000000010c0d7890 */ /* 0x000fe6000fffe03f */
[----:B------:R-:W-:Y:S01]  /*34a0*/  ISETP.GT.AND P0, PT, R156, RZ, P1 ;  /* 0x000000ff9c00720c */ /* 0x000fe20000f04270 */
[----:B------:R-:W-:Y:S03]  /*34b0*/  UISETP.GE.AND UP0, UPT, UR13, UR7, UPT ;  /* 0x000000070d00728c */ /* 0x000fe6000bf06270 */
[C---:B------:R-:W-:Y:S03]  /*34c0*/  ISETP.LT.OR P0, PT, R157.reuse, 0x1, P0 ;  /* 0x000000019d00780c */ /* 0x040fe60000701670 */
[----:B------:R-:W-:Y:S02]  /*34d0*/  PLOP3.LUT P5, PT, PT, PT, UP0, 0x80, 0x0 ;  /* 0x000000000000781c */ /* 0x000fe40003faf008 */
        /* <DEDUP_REMOVED lines=67> */
[----:B------:R-:W3:-:S15]  /*3910*/  LDSM.16.M88.4 R148, [R252+0x13080] ;  /* 0x01308000fc94783b */ /* 0x000ede0000000200 */
        /* <DEDUP_REMOVED lines=9> */
[----:B------:R-:W-:Y:S02]  /*39b0*/  ISETP.GT.AND P0, PT, R158, 0x20, P1 ;  /* 0x000000209e00780c */ /* 0x000fe40000f04270 */
[----:B-1----:R-:W-:Y:S01]  /*39c0*/  F2FP.BF16.PACK_AB R7, R160, R156 ;  /* 0x0000009ca007723e */ /* 0x002fe200000010ff */
[C---:B---3--:R-:W-:Y:S05]  /*39d0*/  HMMA.16816.F32.BF16 R12, R148.reuse, R224, R12 ;  /* 0x000000e0940c723c */ /* 0x048fea000004180c */
[----:B------:R-:W-:Y:S01]  /*39e0*/  FFMA.FTZ R6, R6, c[0x0][0x29c], -R161 ;  /* 0x0000a70006067a23 */ /* 0x000fe200000108a1 */
[----:B------:R-:W-:Y:S02]  /*39f0*/  ISETP.LT.OR P0, PT, R159, 0x21, P0 ;  /* 0x000000219f00780c */ /* 0x000fe40000701670 */
[----:B------:R-:W-:Y:S01]  /*3a00*/  HMMA.16816.F32.BF16 R16, R148, R226, R16 ;  /* 0x000000e29410723c */ /* 0x000fe20000041810 */
[----:B------:R1:W3:Y:S01]  /*3a10*/  MUFU.EX2 R148, R6 ;  /* 0x0000000600947308 */ /* 0x0002e20000000800 */
[----:B----4-:R-:W4:-:S14]  /*3a20*/  LDS R4, [R229.X4+0x14120] ;  /* 0x01412000e5047984 */ /* 0x010f1c0000004800 */
[--C-:B------:R-:W-:Y:S02]  /*3a30*/  FADD.FTZ R13, R13, -R5.reuse ;  /* 0x800000050d0d7221 */ /* 0x100fe40000010000 */
[--C-:B------:R-:W-:Y:S02]  /*3a40*/  FADD.FTZ R12, R12, -R5.reuse ;  /* 0x800000050c0c7221 */ /* 0x100fe40000010000 */
[----:B------:R-:W-:Y:S02]  /*3a50*/  FMUL.FTZ R9, R162, R13 ;  /* 0x0000000da2097220 */ /* 0x000fe40000410000 */
[----:B------:R-:W-:Y:S02]  /*3a60*/  FMUL.FTZ R12, R163, R12 ;  /* 0x0000000ca30c7220 */ /* 0x000fe40000410000 */
[--C-:B------:R-:W-:Y:S01]  /*3a70*/  FADD.FTZ R17, R17, -R5.reuse ;  /* 0x8000000511117221 */ /* 0x100fe20000010000 */
[----:B-1----:R-:W-:Y:S01]  /*3a80*/  FSEL R6, R10, -INF , !P0 ;  /* 0xff8000000a067808 */ /* 0x002fe20004000000 */
[----:B------:R-:W-:Y:S01]  /*3a90*/  FADD.FTZ R16, R16, -R5 ;  /* 0x8000000510107221 */ /* 0x000fe20000010000 */
[----:B------:R-:W-:Y:S01]  /*3aa0*/  ISETP.GT.AND P0, PT, R158, 0x21, P1 ;  /* 0x000000219e00780c */ /* 0x000fe20000f04270 */
[----:B------:R-:W-:Y:S01]  /*3ab0*/  FMUL.FTZ R8, R160, R17 ;  /* 0x00000011a0087220 */ /* 0x000fe20000410000 */
[----:B------:R-:W-:Y:S01]  /*3ac0*/  F2FP.BF16.PACK_AB R5, R162, R163 ;  /* 0x000000a3a205723e */ /* 0x000fe200000010ff */
[--C-:B------:R-:W-:Y:S01]  /*3ad0*/  FFMA.FTZ R6, R6, c[0x0][0x29c], -R161.reuse ;  /* 0x0000a70006067a23 */ /* 0x100fe200000108a1 */
[----:B------:R-:W-:Y:S01]  /*3ae0*/  ISETP.LT.OR P0, PT, R159, 0x22, P0 ;  /* 0x000000229f00780c */ /* 0x000fe20000701670 */
[----:B------:R-:W-:Y:S01]  /*3af0*/  FMUL.FTZ R16, R156, R16 ;  /* 0x000000109c107220 */ /* 0x000fe20000410000 */
[----:B------:R-:W-:Y:S01]  /*3b00*/  F2FP.BF16.PACK_AB R9, R9, R12 ;  /* 0x0000000c0909723e */ /* 0x000fe200000010ff */
[----:B-----5:R1:W-:Y:S01]  /*3b10*/  STS [R228+0x14180], R5 ;  /* 0x01418005e4007388 */ /* 0x0203e20000000800 */
[----:B------:R-:W-:Y:S01]  /*3b20*/  FSEL R11, R11, -INF , !P0 ;  /* 0xff8000000b0b7808 */ /* 0x000fe20004000000 */
[----:B------:R-:W5:Y:S01]  /*3b30*/  MUFU.EX2 R6, R6 ;  /* 0x0000000600067308 */ /* 0x000f620000000800 */
[----:B------:R-:W-:Y:S03]  /*3b40*/  F2FP.BF16.PACK_AB R8, R8, R16 ;  /* 0x000000100808723e */ /* 0x000fe600000010ff */
[----:B------:R-:W-:Y:S06]  /*3b50*/  FFMA.FTZ R161, R11, c[0x0][0x29c], -R161 ;  /* 0x0000a7000ba17a23 */ /* 0x000fec00000108a1 */
[----:B------:R-:W1:Y:S01]  /*3b60*/  MUFU.EX2 R161, R161 ;  /* 0x000000a100a17308 */ /* 0x000e620000000800 */
[--C-:B----4-:R-:W-:Y:S02]  /*3b70*/  FADD.FTZ R15, R15, -R4.reuse ;  /* 0x800000040f0f7221 */ /* 0x110fe40000010000 */
[--C-:B------:R-:W-:Y:S02]  /*3b80*/  FADD.FTZ R14, R14, -R4.reuse ;  /* 0x800000040e0e7221 */ /* 0x100fe40000010000 */
[--C-:B------:R-:W-:Y:S02]  /*3b90*/  FADD.FTZ R18, R18, -R4.reuse ;  /* 0x8000000412127221 */ /* 0x100fe40000010000 */
[----:B------:R-:W-:Y:S01]  /*3ba0*/  FADD.FTZ R19, R19, -R4 ;  /* 0x8000000413137221 */ /* 0x000fe20000010000 */
[----:B---3--:R-:W-:Y:S01]  /*3bb0*/  F2FP.BF16.PACK_AB R4, R148, R152 ;  /* 0x000000989404723e */ /* 0x008fe200000010ff */
[----:B------:R-:W-:Y:S04]  /*3bc0*/  FMUL.FTZ R14, R152, R14 ;  /* 0x0000000e980e7220 */ /* 0x000fe80000410000 */
[----:B------:R3:W-:Y:S01]  /*3bd0*/  STS [R228+0x14580], R4 ;  /* 0x01458004e4007388 */ /* 0x0007e20000000800 */
[----:B-----5:R-:W-:Y:S02]  /*3be0*/  FMUL.FTZ R18, R6, R18 ;  /* 0x0000001206127220 */ /* 0x020fe40000410000 */
[----:B-1----:R-:W-:Y:S05]  /*3bf0*/  FMUL.FTZ R5, R148, R15 ;  /* 0x0000000f94057220 */ /* 0x002fea0000410000 */
[----:B------:R-:W-:Y:S02]  /*3c00*/  F2FP.BF16.PACK_AB R5, R5, R14 ;  /* 0x0000000e0505723e */ /* 0x000fe400000010ff */
[C---:B------:R-:W-:Y:S01]  /*3c10*/  F2FP.BF16.PACK_AB R6, R161.reuse, R6 ;  /* 0x00000006a106723e */ /* 0x040fe200000010ff */
[----:B------:R-:W-:Y:S05]  /*3c20*/  FMUL.FTZ R19, R161, R19 ;  /* 0x00000013a1137220 */ /* 0x000fea0000410000 */
[----:B---3--:R-:W-:Y:S01]  /*3c30*/  F2FP.BF16.PACK_AB R4, R19, R18 ;  /* 0x000000121304723e */ /* 0x008fe200000010ff */
        /* <DEDUP_REMOVED lines=68> */
[----:B---3--:R-:W3:Y:S01]  /*4080*/  LDL.64 R248, [R1+0x80] ;  /* 0x0000800001f87983 */ /* 0x008ee20000100a00 */
[----:B------:R-:W-:Y:S03]  /*4090*/  USHF.R.S32.HI UR14, URZ, 0x1f, UR13 ;  /* 0x0000001f3f0e7899 */ /* 0x000fe6000801140d */
[----:B------:R2:W-:Y:S01]  /*40a0*/  STL [R1+0xc0], R0 ;  /* 0x0000c00001007387 */ /* 0x0005e20000100800 */
[----:B------:R-:W-:Y:S01]  /*40b0*/  UIMAD UR14, UR14, UR4, URZ ;  /* 0x000000040e0e72a4 */ /* 0x000fe2000f8e023f */
[----:B------:R-:W-:Y:S01]  /*40c0*/  IMAD.U32 R245, RZ, RZ, UR16 ;  /* 0x00000010fff57e24 */ /* 0x000fe2000f8e00ff */
[----:B------:R-:W-:Y:S01]  /*40d0*/  UIMAD UR4, UR13, -0x20, UR8 ;  /* 0xffffffe00d0478a4 */ /* 0x000fe2000f8e0208 */
[----:B------:R-:W3:Y:S01]  /*40e0*/  LDL.64 R250, [R1+0x88] ;  /* 0x0000880001fa7983 */ /* 0x000ee20000100a00 */
[----:B------:R-:W-:Y:S01]  /*40f0*/  UIMAD UR14, UR13, UR5, UR14 ;  /* 0x000000050d0e72a4 */ /* 0x000fe2000f8e020e */
[----:B------:R-:W-:Y:S03]  /*4100*/  IMAD.U32 R244, RZ, RZ, UR16 ;  /* 0x00000010fff47e24 */ /* 0x000fe6000f8e00ff */
[----:B------:R-:W-:Y:S01]  /*4110*/  UIADD3 UR14, UR17, UR14, URZ ;  /* 0x0000000e110e7290 */ /* 0x000fe2000fffe03f */
[----:B--2---:R-:W2:Y:S04]  /*4120*/  S2R R0, SR_TID.X ;  /* 0x0000000000007919 */ /* 0x004ea80000002100 */
[----:B----4-:R-:W4:Y:S01]  /*4130*/  LDL R247, [R1+0x50] ;  /* 0x0000500001f77983 */ /* 0x010f220000100800 */
[----:B------:R-:W-:Y:S01]  /*4140*/  LEA R245, P0, R245, R246, 0x5 ;  /* 0x000000f6f5f57211 */ /* 0x000fe200078028ff */
[----:B------:R-:W-:Y:S02]  /*4150*/  IMAD.U32 R246, RZ, RZ, UR14 ;  /* 0x0000000efff67e24 */ /* 0x000fe4000f8e00ff */
[----:B---3--:R-:W3:Y:S03]  /*4160*/  LDL R248, [R1+0x7c] ;  /* 0x00007c0001f87983 */ /* 0x008ee60000100800 */
[----:B------:R-:W-:Y:S02]  /*4170*/  LEA.HI.X R246, R244, R249, R246, 0x5, P0 ;  /* 0x000000f9f4f67211 */ /* 0x000fe400000f2cf6 */
[C---:B------:R-:W-:Y:S02]  /*4180*/  LEA R244, P0, R245.reuse, c[0x0][0x1f0], 0x1 ;  /* 0x00007c00f5f47a11 */ /* 0x040fe400078008ff */
[----:B--2---:R-:W-:Y:S02]  /*4190*/  SHF.R.S32.HI R249, RZ, 0x1f, R0 ;  /* 0x0000001ffff97819 */ /* 0x004fe40000011400 */
[----:B------:R-:W-:Y:S02]  /*41a0*/  LEA.HI.X R245, R245, c[0x0][0x1f4], R246, 0x1, P0 ;  /* 0x00007d00f5f57a11 */ /* 0x000fe400000f0cf6 */
[----:B------:R-:W2:Y:S01]  /*41b0*/  LDL R246, [R1+0x5c] ;  /* 0x00005c0001f67983 */ /* 0x000ea20000100800 */
[----:B------:R-:W-:Y:S03]  /*41c0*/  LEA.HI R249, R249, R0, RZ, 0x3 ;  /* 0x00000000f9f97211 */ /* 0x000fe600078f18ff */
[----:B------:R1:W5:Y:S01]  /*41d0*/  LDL.LU R0, [R1+0xc0] ;  /* 0x0000c00001007983 */ /* 0x0003620000300800 */
[----:B------:R-:W-:Y:S02]  /*41e0*/  SHF.R.S32.HI R249, RZ, 0x3, R249 ;  /* 0x00000003fff97819 */ /* 0x000fe400000114f9 */
[C---:B--2---:R-:W-:Y:S02]  /*41f0*/  LOP3.LUT P2, RZ, R246.reuse, 0x1, RZ, 0xc0, !PT ;  /* 0x00000001f6ff7812 */ /* 0x044fe4000784c0ff */
[C---:B------:R-:W-:Y:S02]  /*4200*/  LOP3.LUT P1, RZ, R246.reuse, 0x2, RZ, 0xc0, !PT ;  /* 0x00000002f6ff7812 */ /* 0x040fe4000782c0ff */
[C---:B------:R-:W-:Y:S02]  /*4210*/  ISETP.GE.OR P4, PT, R249.reuse, UR4, !P2 ;  /* 0x00000004f9007c0c */ /* 0x040fe4000d786670 */
[C---:B------:R-:W-:Y:S02]  /*4220*/  ISETP.GE.OR P2, PT, R249.reuse, UR4, !P1 ;  /* 0x00000004f9007c0c */ /* 0x040fe4000cf46670 */
[C---:B------:R-:W-:Y:S02]  /*4230*/  LOP3.LUT P0, RZ, R246.reuse, 0x4, RZ, 0xc0, !PT ;  /* 0x00000004f6ff7812 */ /* 0x040fe4000780c0ff */
[----:B------:R-:W-:Y:S02]  /*4240*/  LOP3.LUT P3, RZ, R246, 0x8, RZ, 0xc0, !PT ;  /* 0x00000008f6ff7812 */ /* 0x000fe4000786c0ff */
[C---:B------:R-:W-:Y:S02]  /*4250*/  ISETP.GE.OR P1, PT, R249.reuse, UR4, !P0 ;  /* 0x00000004f9007c0c */ /* 0x040fe4000c726670 */
[----:B------:R-:W-:Y:S03]  /*4260*/  ISETP.GE.OR P0, PT, R249, UR4, !P3 ;  /* 0x00000004f9007c0c */ /* 0x000fe6000df06670 */
[----:B------:R-:W-:Y:S01]  /*4270*/  @!PT LDS RZ, [RZ] ;  /* 0x00000000fffff984 */ /* 0x000fe20000000800 */
[----:B------:R-:W-:Y:S01]  /*4280*/  @!PT LDS RZ, [RZ] ;  /* 0x00000000fffff984 */ /* 0x000fe20000000800 */
[----:B------:R-:W-:Y:S01]  /*4290*/  @!PT LDS RZ, [RZ] ;  /* 0x00000000fffff984 */ /* 0x000fe20000000800 */
[----:B----4-:R2:W-:Y:S04]  /*42a0*/  LDGSTS.E.BYPASS.LTC128B.128 [R247+0x10080], [R244.64], !P4 ;  /* 0x10080000f4f77fae */ /* 0x0105e8000e101d4a */
[----:B------:R2:W-:Y:S04]  /*42b0*/  LDGSTS.E.BYPASS.LTC128B.128 [R247+0x11080], [R244.64+0x80], !P2 ;  /* 0x11080080f4f77fae */ /* 0x0005e8000d101d4a */
[----:B------:R2:W-:Y:S04]  /*42c0*/  LDGSTS.E.BYPASS.LTC128B.128 [R247+0x12080], [R244.64+0x100], !P1 ;  /* 0x12080100f4f77fae */ /* 0x0005e8000c901d4a */
[----:B------:R2:W-:Y:S04]  /*42d0*/  LDGSTS.E.BYPASS.LTC128B.128 [R247+0x13080], [R244.64+0x180], !P0 ;  /* 0x13080180f4f77fae */ /* 0x0005e8000c101d4a */
[----:B--2---:R-:W2:Y:S01]  /*42e0*/  S2R R247, SR_TID.X ;  /* 0x0000000000f77919 */ /* 0x004ea20000002100 */
[----:B------:R-:W-:Y:S05]  /*42f0*/  IMAD.U32 R244, RZ, RZ, UR12 ;  /* 0x0000000cfff47e24 */ /* 0x000fea000f8e00ff */
[----:B------:R-:W-:Y:S04]  /*4300*/  @!P6 LEA R244, R244, 0x20, 0x5 ;  /* 0x00000020f4f4e811 */ /* 0x000fe800078e28ff */
[C---:B------:R-:W-:Y:S04]  /*4310*/  @!P6 IADD3 R245, P0, R244.reuse, R250, RZ ;  /* 0x000000faf4f5e210 */ /* 0x040fe80007f1e0ff */
[----:B---3--:R-:W-:Y:S02]  /*4320*/  @!P6 LEA.HI.X.SX32 R246, R244, R248, 0x1, P0 ;  /* 0x000000f8f4f6e211 */ /* 0x008fe400000f0eff */
[C---:B------:R-:W-:Y:S04]  /*4330*/  @!P6 LEA R244, P0, R245.reuse, c[0x0][0x280], 0x2 ;  /* 0x0000a000f5f4ea11 */ /* 0x040fe800078010ff */
[----:B------:R-:W-:Y:S01]  /*4340*/  @!P6 LEA.HI.X R245, R245, c[0x0][0x284], R246, 0x2, P0 ;  /* 0x0000a100f5f5ea11 */ /* 0x000fe200000f14f6 */
[----:B--2---:R-:W-:Y:S05]  /*4350*/  @!P6 IMAD.SHL.U32 R246, R247, 0x10, RZ ;  /* 0x00000010f7f6e824 */ /* 0x004fea00078e00ff */
[----:B------:R1:W-:Y:S03]  /*4360*/  @!P6 LDGSTS.E.BYPASS.LTC128B.128 [R246+0x14100], [R244.64] ;  /* 0x14100000f4f6efae */ /* 0x0003e6000b901d4a */
.L_x_246:
[-C--:B-1--4-:R-:W-:Y:S01]  /*4370*/  HMMA.16816.F32.BF16 R84, R4, R8.reuse, R84 ;  /* 0x000000080454723c */ /* 0x092fe20000041854 */
        /* <DEDUP_REMOVED lines=58> */
[----:B------:R-:W3:Y:S02]  /*4720*/  LDL R11, [R1+0x50] ;  /* 0x00005000010b7983 */ /* 0x000ee40000100800 */
[----:B------:R-:W-:Y:S02]  /*4730*/  UIMAD UR14, UR13, UR5, UR14 ;  /* 0x000000050d0e72a4 */ /* 0x000fe4000f8e020e */
[----:B------:R-:W3:Y:S01]  /*4740*/  LDL.64 R8, [R1+0x90] ;  /* 0x0000900001087983 */ /* 0x000ee20000100a00 */
[----:B------:R-:W-:Y:S02]  /*4750*/  USHF.L.U32 UR5, UR13, 0x5, URZ ;  /* 0x000000050d057899 */ /* 0x000fe4000800063f */
[----:B------:R-:W-:Y:S01]  /*4760*/  UIADD3 UR14, UR17, UR14, URZ ;  /* 0x0000000e110e7290 */ /* 0x000fe2000fffe03f */
[----:B------:R-:W3:Y:S01]  /*4770*/  LDL R7, [R1+0xb0] ;  /* 0x0000b00001077983 */ /* 0x000ee20000100800 */
[----:B------:R-:W-:Y:S03]  /*4780*/  UIADD3 UR4, -UR5, UR8, URZ ;  /* 0x0000000805047290 */ /* 0x000fe6000fffe13f */
[----:B------:R-:W1:Y:S01]  /*4790*/  S2R R149, SR_TID.X ;  /* 0x0000000000957919 */ /* 0x000e620000002100 */
[----:B------:R-:W-:Y:S01]  /*47a0*/  IMAD.U32 R6, RZ, RZ, UR14 ;  /* 0x0000000eff067e24 */ /* 0x000fe2000f8e00ff */
[----:B--2---:R-:W-:Y:S04]  /*47b0*/  LEA R5, P0, R5, R14, 0x5 ;  /* 0x0000000e05057211 */ /* 0x004fe800078028ff */
[----:B----4-:R-:W-:Y:S02]  /*47c0*/  LEA.HI.X R6, R4, R10, R6, 0x5, P0 ;  /* 0x0000000a04067211 */ /* 0x010fe400000f2c06 */
[----:B-1----:R-:W-:Y:S02]  /*47d0*/  SHF.R.S32.HI R10, RZ, 0x1f, R149 ;  /* 0x0000001fff0a7819 */ /* 0x002fe40000011495 */
[----:B---3--:R-:W-:Y:S02]  /*47e0*/  LOP3.LUT P2, RZ, R12, 0x1, RZ, 0xc0, !PT ;  /* 0x000000010cff7812 */ /* 0x008fe4000784c0ff */
[----:B------:R-:W-:Y:S02]  /*47f0*/  LEA.HI R10, R10, R149, RZ, 0x3 ;  /* 0x000000950a0a7211 */ /* 0x000fe400078f18ff */
[C---:B------:R-:W-:Y:S02]  /*4800*/  LEA R4, P0, R5.reuse, c[0x0][0x160], 0x1 ;  /* 0x0000580005047a11 */ /* 0x040fe400078008ff */
[----:B------:R-:W-:Y:S01]  /*4810*/  SHF.R.S32.HI R10, RZ, 0x3, R10 ;  /* 0x00000003ff0a7819 */ /* 0x000fe2000001140a */
[----:B------:R-:W1:Y:S01]  /*4820*/  S2R R9, SR_TID.X ;  /* 0x0000000000097919 */ /* 0x000e620000002100 */
[----:B------:R-:W-:Y:S02]  /*4830*/  LOP3.LUT P1, RZ, R12, 0x2, RZ, 0xc0, !PT ;  /* 0x000000020cff7812 */ /* 0x000fe4000782c0ff */
[C---:B------:R-:W-:Y:S02]  /*4840*/  ISETP.GE.OR P4, PT, R10.reuse, UR4, !P2 ;  /* 0x000000040a007c0c */ /* 0x040fe4000d786670 */
[----:B------:R-:W-:Y:S01]  /*4850*/  LEA.HI.X R5, R5, c[0x0][0x164], R6, 0x1, P0 ;  /* 0x0000590005057a11 */ /* 0x000fe200000f0c06 */
[----:B------:R-:W-:Y:S01]  /*4860*/  IMAD.U32 R6, RZ, RZ, UR5 ;  /* 0x00000005ff067e24 */ /* 0x000fe2000f8e00ff */
[----:B------:R-:W-:Y:S02]  /*4870*/  ISETP.GE.OR P2, PT, R10, UR4, !P1 ;  /* 0x000000040a007c0c */ /* 0x000fe4000cf46670 */
[C---:B------:R-:W-:Y:S02]  /*4880*/  LOP3.LUT P0, RZ, R12.reuse, 0x4, RZ, 0xc0, !PT ;  /* 0x000000040cff7812 */ /* 0x040fe4000780c0ff */
[----:B------:R-:W-:Y:S02]  /*4890*/  LOP3.LUT P3, RZ, R12, 0x8, RZ, 0xc0, !PT ;  /* 0x000000080cff7812 */ /* 0x000fe4000786c0ff */
[C---:B------:R-:W-:Y:S02]  /*48a0*/  ISETP.GE.OR P1, PT, R10.reuse, UR4, !P0 ;  /* 0x000000040a007c0c */ /* 0x040fe4000c726670 */
[----:B------:R-:W-:Y:S01]  /*48b0*/  ISETP.GE.OR P0, PT, R10, UR4, !P3 ;  /* 0x000000040a007c0c */ /* 0x000fe2000df06670 */
[----:B------:R-:W-:Y:S01]  /*48c0*/  @!PT LDS RZ, [RZ] ;  /* 0x00000000fffff984 */ /* 0x000fe20000000800 */
[----:B------:R-:W-:Y:S01]  /*48d0*/  @!PT LDS RZ, [RZ] ;  /* 0x00000000fffff984 */ /* 0x000fe20000000800 */
[----:B------:R-:W-:Y:S01]  /*48e0*/  @!PT LDS RZ, [RZ] ;  /* 0x00000000fffff984 */ /* 0x000fe20000000800 */
[----:B------:R2:W-:Y:S04]  /*48f0*/  LDGSTS.E.BYPASS.LTC128B.128 [R11+0x8080], [R4.64], !P4 ;  /* 0x08080000040b7fae */ /* 0x0005e8000e101d4a */
[----:B------:R2:W-:Y:S06]  /*4900*/  LDGSTS.E.BYPASS.LTC128B.128 [R11+0x9080], [R4.64+0x80], !P2 ;  /* 0x09080080040b7fae */ /* 0x0005ec000d101d4a */
[----:B------:R2:W-:Y:S04]  /*4910*/  LDGSTS.E.BYPASS.LTC128B.128 [R11+0xa080], [R4.64+0x100], !P1 ;  /* 0x0a080100040b7fae */ /* 0x0005e8000c901d4a */
[----:B------:R2:W-:Y:S02]  /*4920*/  LDGSTS.E.BYPASS.LTC128B.128 [R11+0xb080], [R4.64+0x180], !P0 ;  /* 0x0b080180040b7fae */ /* 0x0005e4000c101d4a */
[----:B--2---:R-:W-:Y:S04]  /*4930*/  IADD3 R5, P0, R8, UR5, RZ ;  /* 0x0000000508057c10 */ /* 0x004fe8000ff1e0ff */
[----:B------:R-:W-:Y:S02]  /*4940*/  LEA.HI.X.SX32 R6, R6, R7, 0x1, P0 ;  /* 0x0000000706067211 */ /* 0x000fe400000f0eff */
[C---:B------:R-:W-:Y:S04]  /*4950*/  LEA R4, P0, R5.reuse, c[0x0][0x258], 0x2 ;  /* 0x0000960005047a11 */ /* 0x040fe800078010ff */
[----:B------:R-:W-:Y:S01]  /*4960*/  LEA.HI.X R5, R5, c[0x0][0x25c], R6, 0x2, P0 ;  /* 0x0000970005057a11 */ /* 0x000fe200000f1406 */
[----:B-1----:R-:W-:Y:S05]  /*4970*/  @!P6 IMAD.SHL.U32 R6, R9, 0x10, RZ ;  /* 0x000000100906e824 */ /* 0x002fea00078e00ff */
[----:B------:R1:W-:Y:S03]  /*4980*/  @!P6 LDGSTS.E.BYPASS.LTC128B.128 [R6+0x14080], [R4.64] ;  /* 0x140800000406efae */ /* 0x0003e6000b901d4a */
.L_x_247:
        /* <DEDUP_REMOVED lines=167> */
.L_x_237:
        /* <DEDUP_REMOVED lines=92> */
[----:B-----5:R-:W-:Y:S01]  /*59c0*/  F2FP.BF16.PACK_AB R13, R131, R130 ;  /* 0x00000082830d723e */ /* 0x020fe200000010ff */
        /* <DEDUP_REMOVED lines=85> */
.L_x_250:
[----:B-1----:R-:W-:Y:S01]  /*5f20*/  LOP3.LUT R0, R37, 0xffffffe0, RZ, 0xc0, !PT ;  /* 0xffffffe025007812 */ /* 0x002fe200078ec0ff */
[----:B------:R-:W-:Y:S01]  /*5f30*/  IMAD.SHL.U32 R2, R25, 0x40, RZ ;  /* 0x0000004019027824 */ /* 0x000fe200078e00ff */
[----:B------:R-:W1:Y:S01]  /*5f40*/  S2R R26, SR_CTAID.Y ;  /* 0x00000000001a7919 */ /* 0x000e620000002600 */
[----:B-----5:R-:W-:Y:S01]  /*5f50*/  IADD3 R8, R8, -UR9, RZ ;  /* 0x8000000908087c10 */ /* 0x020fe2000fffe0ff */
[----:B------:R-:W-:Y:S01]  /*5f60*/  BSSY B0, `(.L_x_251) ;  /* 0x0000039000007945 */ /* 0x000fe20003800000 */
[----:B------:R-:W-:Y:S01]  /*5f70*/  IMAD.IADD R0, R117, 0x1, -R0 ;  /* 0x0000000175007824 */ /* 0x000fe200078e0a00 */
[----:B------:R-:W-:-:S02]  /*5f80*/  LOP3.LUT R2, R2, 0x1c0, RZ, 0xc0, !PT ;  /* 0x000001c002027812 */ /* 0x000fc400078ec0ff */
[----:B------:R-:W-:Y:S01]  /*5f90*/  IMNMX R14, R8, 0x40, PT ;  /* 0x00000040080e7817 */ /* 0x000fe20003800200 */
[----:B------:R-:W-:Y:S01]  /*5fa0*/  IMAD.SHL.U32 R12, R0, 0x8, RZ ;  /* 0x00000008000c7824 */ /* 0x000fe200078e00ff */
[----:B------:R-:W-:Y:S02]  /*5fb0*/  SHF.R.S32.HI R4, RZ, 0x1f, R0 ;  /* 0x0000001fff047819 */ /* 0x000fe40000011400 */
[----:B------:R-:W-:Y:S02]  /*5fc0*/  SHF.R.U32.HI R3, RZ, 0x3, R2 ;  /* 0x00000003ff037819 */ /* 0x000fe40000011602 */
[----:B------:R-:W-:Y:S02]  /*5fd0*/  LEA.HI R0, R4, R0, RZ, 0x3 ;  /* 0x0000000004007211 */ /* 0x000fe400078f18ff */
[----:B------:R-:W-:Y:S02]  /*5fe0*/  LOP3.LUT R2, R2, 0x38, R12, 0xf8, !PT ;  /* 0x0000003802027812 */ /* 0x000fe400078ef80c */
[----:B------:R-:W-:Y:S01]  /*5ff0*/  IADD3 R6, P0, R25, R6, RZ ;  /* 0x0000000619067210 */ /* 0x000fe20007f1e0ff */
[----:B------:R-:W-:Y:S01]  /*6000*/  IMAD.SHL.U32 R0, R0, 0x200, RZ ;  /* 0x0000020000007824 */ /* 0x000fe200078e00ff */
[----:B------:R-:W-:-:S02]  /*6010*/  LOP3.LUT R2, R2, R3, RZ, 0x3c, !PT ;  /* 0x0000000302027212 */ /* 0x000fc400078e3cff */
[----:B------:R-:W-:Y:S02]  /*6020*/  ISETP.GE.AND P2, PT, R25, R14, PT ;  /* 0x0000000e1900720c */ /* 0x000fe40003f46270 */
[----:B------:R-:W-:Y:S02]  /*6030*/  LOP3.LUT R0, R2, 0x7ffff000, R0, 0xf8, !PT ;  /* 0x7ffff00002007812 */ /* 0x000fe400078ef800 */
[----:B-1----:R-:W-:Y:S02]  /*6040*/  SHF.R.S32.HI R27, RZ, 0x1f, R26 ;  /* 0x0000001fff1b7819 */ /* 0x002fe4000001141a */
[--C-:B------:R-:W-:Y:S01]  /*6050*/  SHF.R.S32.HI R13, RZ, 0x1f, R12.reuse ;  /* 0x0000001fff0d7819 */ /* 0x100fe2000001140c */
[----:B------:R-:W-:Y:S01]  /*6060*/  IMAD.SHL.U32 R0, R0, 0x2, RZ ;  /* 0x0000000200007824 */ /* 0x000fe200078e00ff */
[----:B------:R-:W-:Y:S01]  /*6070*/  SHF.R.S32.HI R4, RZ, 0x1f, R111 ;  /* 0x0000001fff047819 */ /* 0x000fe2000001146f */
[----:B------:R-:W-:Y:S01]  /*6080*/  IMAD R5, R27, c[0x0][0x338], RZ ;  /* 0x0000ce001b057a24 */ /* 0x000fe200078e02ff */
[----:B------:R-:W-:Y:S01]  /*6090*/  LEA.HI.X.SX32 R7, R25, R7, 0x1, P0 ;  /* 0x0000000719077211 */ /* 0x000fe200000f0eff */
[----:B------:R-:W-:Y:S01]  /*60a0*/  IMAD.WIDE.U32 R2, R26, c[0x0][0x338], R12 ;  /* 0x0000ce001a027a25 */ /* 0x000fe200078e000c */
[----:B------:R1:W2:Y:S01]  /*60b0*/  LDS.128 R20, [R0+0x8480] ;  /* 0x0084800000147984 */ /* 0x0002a20000000c00 */
[----:B------:R-:W-:-:S02]  /*60c0*/  ISETP.GE.OR P0, PT, R12, c[0x0][0x324], P2 ;  /* 0x0000c9000c007a0c */ /* 0x000fc40001706670 */
[----:B------:R-:W-:Y:S01]  /*60d0*/  SEL R24, R4, RZ, !P1 ;  /* 0x000000ff04187207 */ /* 0x000fe20004800000 */
[----:B------:R1:W3:Y:S01]  /*60e0*/  LDS.128 R28, [R0+0x8880] ;  /* 0x00888000001c7984 */ /* 0x0002e20000000c00 */
[----:B------:R-:W-:Y:S01]  /*60f0*/  IMAD R5, R26, c[0x0][0x33c], R5 ;  /* 0x0000cf001a057a24 */ /* 0x000fe200078e0205 */
[----:B------:R-:W-:Y:S02]  /*6100*/  SEL R15, R111, RZ, !P1 ;  /* 0x000000ff6f0f7207 */ /* 0x000fe40004800000 */
[----:B------:R1:W4:Y:S01]  /*6110*/  LDS.128 R32, [R0+0x8c80] ;  /* 0x008c800000207984 */ /* 0x0003220000000c00 */
[----:B------:R-:W-:Y:S02]  /*6120*/  IMAD.IADD R3, R3, 0x1, R5 ;  /* 0x0000000103037824 */ /* 0x000fe400078e0205 */
[----:B------:R-:W-:Y:S01]  /*6130*/  IMAD R4, R24, c[0x0][0x340], RZ ;  /* 0x0000d00018047a24 */ /* 0x000fe200078e02ff */
[----:B------:R1:W1:Y:S01]  /*6140*/  LDS.128 R36, [R0+0x9080] ;  /* 0x0090800000247984 */ /* 0x0002620000000c00 */
[----:B------:R-:W-:-:S02]  /*6150*/  IMAD.U32 R5, RZ, RZ, UR6 ;  /* 0x00000006ff057e24 */ /* 0x000fc4000f8e00ff */
[C---:B------:R-:W-:Y:S01]  /*6160*/  IMAD R4, R15.reuse, c[0x0][0x344], R4 ;  /* 0x0000d1000f047a24 */ /* 0x040fe200078e0204 */
[----:B------:R1:W1:Y:S01]  /*6170*/  LDS.128 R40, [R0+0x9480] ;  /* 0x0094800000287984 */ /* 0x0002620000000c00 */
[----:B------:R-:W-:-:S03]  /*6180*/  IMAD.WIDE.U32 R10, R15, c[0x0][0x340], R2 ;  /* 0x0000d0000f0a7a25 */ /* 0x000fc600078e0002 */
[----:B------:R1:W1:Y:S01]  /*6190*/  LDS.128 R44, [R0+0x9880] ;  /* 0x00988000002c7984 */ /* 0x0002620000000c00 */
        /* <DEDUP_REMOVED lines=21> */
.L_x_252:
[----:B--234-:R-:W-:Y:S05]  /*62f0*/  BSYNC B0 ;  /* 0x0000000000007941 */ /* 0x01cfea0003800000 */
.L_x_251:
        /* <DEDUP_REMOVED lines=17> */
.L_x_254:
[----:B------:R-:W-:Y:S05]  /*6410*/  BSYNC B0 ;  /* 0x0000000000007941 */ /* 0x000fea0003800000 */
.L_x_253:
        /* <DEDUP_REMOVED lines=17> */
.L_x_256:
[----:B------:R-:W-:Y:S05]  /*6530*/  BSYNC B0 ;  /* 0x0000000000007941 */ /* 0x000fea0003800000 */
.L_x_255:
        /* <DEDUP_REMOVED lines=16> */
.L_x_258:
[----:B------:R-:W-:Y:S05]  /*6640*/  BSYNC B0 ;  /* 0x0000000000007941 */ /* 0x000fea0003800000 */
.L_x_257:
        /* <DEDUP_REMOVED lines=16> */
.L_x_260:
[----:B------:R-:W-:Y:S05]  /*6750*/  BSYNC B0 ;  /* 0x0000000000007941 */ /* 0x000fea0003800000 */
.L_x_259:
        /* <DEDUP_REMOVED lines=16> */
.L_x_262:
[----:B------:R-:W-:Y:S05]  /*6860*/  BSYNC B0 ;  /* 0x0000000000007941 */ /* 0x000fea0003800000 */
.L_x_261:
        /* <DEDUP_REMOVED lines=16> */
.L_x_264:
[----:B------:R-:W-:Y:S05]  /*6970*/  BSYNC B0 ;  /* 0x0000000000007941 */ /* 0x000fea0003800000 */
.L_x_263:
        /* <DEDUP_REMOVED lines=16> */
.L_x_266:
[----:B------:R-:W-:Y:S05]  /*6a80*/  BSYNC B0 ;  /* 0x0000000000007941 */ /* 0x000fea0003800000 */
.L_x_265:
[----:B------:R-:W-:Y:S01]  /*6a90*/  IMAD R0, R27, c[0x0][0x308], RZ ;  /* 0x0000c2001b007a24 */ /* 0x000fe200078e02ff */
[----:B------:R-:W-:Y:S01]  /*6aa0*/  ISETP.GE.OR P0, PT, R12, c[0x0][0x2f4], P2 ;  /* 0x0000bd000c007a0c */ /* 0x000fe20001706670 */
[C---:B-1----:R-:W-:Y:S01]  /*6ab0*/  IMAD.WIDE.U32 R2, R26.reuse, c[0x0][0x308], R12 ;  /* 0x0000c2001a027a25 */ /* 0x042fe200078e000c */
[----:B------:R-:W-:Y:S03]  /*6ac0*/  BSSY B0, `(.L_x_267) ;  /* 0x0000010000007945 */ /* 0x000fe60003800000 */
        /* <DEDUP_REMOVED lines=15> */
.L_x_268:
[----:B------:R-:W-:Y:S05]  /*6bc0*/  BSYNC B0 ;  /* 0x0000000000007941 */ /* 0x000fea0003800000 */
.L_x_267:
        /* <DEDUP_REMOVED lines=15> */
.L_x_270:
[----:B------:R-:W-:Y:S05]  /*6cc0*/  BSYNC B0 ;  /* 0x0000000000007941 */ /* 0x000fea0003800000 */
.L_x_269:
        /* <DEDUP_REMOVED lines=15> */
.L_x_272:
[----:B------:R-:W-:Y:S05]  /*6dc0*/  BSYNC B0 ;  /* 0x0000000000007941 */ /* 0x000fea0003800000 */
.L_x_271:
        /* <DEDUP_REMOVED lines=14> */
.L_x_274:
[----:B------:R-:W-:Y:S05]  /*6eb0*/  BSYNC B0 ;  /* 0x0000000000007941 */ /* 0x000fea0003800000 */
.L_x_273:
        /* <DEDUP_REMOVED lines=14> */
.L_x_276:
[----:B------:R-:W-:Y:S05]  /*6fa0*/  BSYNC B0 ;  /* 0x0000000000007941 */ /* 0x000fea0003800000 */
.L_x_275:
        /* <DEDUP_REMOVED lines=14> */
.L_x_278:
[----:B------:R-:W-:Y:S05]  /*7090*/  BSYNC B0 ;  /* 0x0000000000007941 */ /* 0x000fea0003800000 */
.L_x_277:
        /* <DEDUP_REMOVED lines=14> */
.L_x_280:
[----:B------:R-:W-:Y:S05]  /*7180*/  BSYNC B0 ;  /* 0x0000000000007941 */ /* 0x000fea0003800000 */
.L_x_279:
        /* <DEDUP_REMOVED lines=14> */
.L_x_249:
[----:B-----5:R-:W2:Y:S01]  /*7270*/  LDL R9, [R1+0xbc] ;  /* 0x0000bc0001097983 */ /* 0x020ea20000100800 */
        /* <DEDUP_REMOVED lines=17> */
[----:B--2--5:R-:W-:-:S03]  /*7390*/  IADD3 R6, -R0, R4, RZ ;  /* 0x0000000400067210 */ /* 0x024fc60007ffe1ff */
.L_x_281:
[----:B------:R-:W1:Y:S01]  /*73a0*/  S2R R4, SR_TID.X ;  /* 0x0000000000047919 */ /* 0x000e620000002100 */
[----:B-----5:R-:W-:Y:S01]  /*73b0*/  IADD3 R15, R6, -UR9, RZ ;  /* 0x80000009060f7c10 */ /* 0x020fe2000fffe0ff */
[----:B------:R-:W-:Y:S01]  /*73c0*/  IMAD.U32 R6, RZ, RZ, UR6 ;  /* 0x00000006ff067e24 */ /* 0x000fe2000f8e00ff */
[----:B------:R-:W-:Y:S01]  /*73d0*/  SHF.R.S32.HI R7, RZ, 0x1f, R9 ;  /* 0x0000001fff077819 */ /* 0x000fe20000011409 */
[----:B------:R-:W2:Y:S01]  /*73e0*/  S2R R20, SR_CTAID.Y ;  /* 0x0000000000147919 */ /* 0x000ea20000002600 */
[----:B------:R-:W-:Y:S01]  /*73f0*/  SEL R16, R9, RZ, !P1 ;  /* 0x000000ff09107207 */ /* 0x000fe20004800000 */
[----:B------:R-:W-:Y:S01]  /*7400*/  BSSY B0, `(.L_x_282) ;  /* 0x0000020000007945 */ /* 0x000fe20003800000 */
[----:B------:R-:W-:-:S02]  /*7410*/  SEL R17, R7, RZ, !P1 ;  /* 0x000000ff07117207 */ /* 0x000fc40004800000 */
[----:B-1----:R-:W-:-:S04]  /*7420*/  SHF.R.S32.HI R14, RZ, 0x1f, R4 ;  /* 0x0000001fff0e7819 */ /* 0x002fc80000011404 */
[----:B------:R-:W-:Y:S02]  /*7430*/  LEA.HI R14, R14, R4, RZ, 0x5 ;  /* 0x000000040e0e7211 */ /* 0x000fe400078f28ff */
[----:B--2---:R-:W-:Y:S02]  /*7440*/  SHF.R.S32.HI R21, RZ, 0x1f, R20 ;  /* 0x0000001fff157819 */ /* 0x004fe40000011414 */
[----:B------:R-:W-:Y:S02]  /*7450*/  LOP3.LUT R0, R14, 0x1fffffe0, RZ, 0xc0, !PT ;  /* 0x1fffffe00e007812 */ /* 0x000fe400078ec0ff */
[----:B------:R-:W-:-:S03]  /*7460*/  SHF.R.S32.HI R14, RZ, 0x5, R14 ;  /* 0x00000005ff0e7819 */ /* 0x000fc6000001140e */
[----:B------:R-:W-:Y:S01]  /*7470*/  IMAD.IADD R0, R4, 0x1, -R0 ;  /* 0x0000000104007824 */ /* 0x000fe200078e0a00 */
[C---:B------:R-:W-:Y:S02]  /*7480*/  IADD3 R2, P0, R14.reuse, R2, RZ ;  /* 0x000000020e027210 */ /* 0x040fe40007f1e0ff */
[----:B------:R-:W-:Y:S01]  /*7490*/  ISETP.GE.AND P2, PT, R14, R15, PT ;  /* 0x0000000f0e00720c */ /* 0x000fe20003f46270 */
[----:B------:R-:W-:Y:S01]  /*74a0*/  IMAD.SHL.U32 R12, R0, 0x8, RZ ;  /* 0x00000008000c7824 */ /* 0x000fe200078e00ff */
[----:B------:R-:W-:Y:S01]  /*74b0*/  LEA.HI.X.SX32 R3, R14, R3, 0x1, P0 ;  /* 0x000000030e037211 */ /* 0x000fe200000f0eff */
[----:B------:R-:W-:-:S03]  /*74c0*/  IMAD R0, R21, c[0x0][0x308], RZ ;  /* 0x0000c20015007a24 */ /* 0x000fc600078e02ff */
[----:B------:R-:W-:Y:S01]  /*74d0*/  SHF.R.S32.HI R13, RZ, 0x1f, R12 ;  /* 0x0000001fff0d7819 */ /* 0x000fe2000001140c */
[----:B------:R-:W-:Y:S01]  /*74e0*/  IMAD R0, R20, c[0x0][0x30c], R0 ;  /* 0x0000c30014007a24 */ /* 0x000fe200078e0200 */
[----:B------:R-:W-:Y:S01]  /*74f0*/  ISETP.GE.OR P0, PT, R12, c[0x0][0x2f4], P2 ;  /* 0x0000bd000c007a0c */ /* 0x000fe20001706670 */
[----:B------:R-:W-:-:S04]  /*7500*/  IMAD.WIDE R6, R6, 0x40, R2 ;  /* 0x0000004006067825 */ /* 0x000fc800078e0202 */
[----:B------:R-:W-:-:S04]  /*7510*/  IMAD.WIDE.U32 R4, R20, c[0x0][0x308], R12 ;  /* 0x0000c20014047a25 */ /* 0x000fc800078e000c */
[----:B------:R-:W-:Y:S02]  /*7520*/  IMAD.IADD R5, R0, 0x1, R5 ;  /* 0x0000000100057824 */ /* 0x000fe400078e0205 */
[----:B------:R-:W-:Y:S02]  /*7530*/  IMAD R0, R17, c[0x0][0x310], RZ ;  /* 0x0000c40011007a24 */ /* 0x000fe400078e02ff */
[----:B------:R-:W-:-:S04]  /*7540*/  IMAD.WIDE.U32 R10, R16, c[0x0][0x310], R4 ;  /* 0x0000c400100a7a25 */ /* 0x000fc800078e0004 */
[----:B------:R-:W-:-:S04]  /*7550*/  IMAD R0, R16, c[0x0][0x314], R0 ;  /* 0x0000c50010007a24 */ /* 0x000fc800078e0200 */
        /* <DEDUP_REMOVED lines=10> */
.L_x_283:
[----:B------:R-:W-:Y:S05]  /*7600*/  BSYNC B0 ;  /* 0x0000000000007941 */ /* 0x000fea0003800000 */
.L_x_282:
        /* <DEDUP_REMOVED lines=17> */
.L_x_285:
[----:B------:R-:W-:Y:S05]  /*7720*/  BSYNC B0 ;  /* 0x0000000000007941 */ /* 0x000fea0003800000 */
.L_x_284:
        /* <DEDUP_REMOVED lines=17> */
.L_x_287:
[----:B------:R-:W-:Y:S05]  /*7840*/  BSYNC B0 ;  /* 0x0000000000007941 */ /* 0x000fea0003800000 */
.L_x_286:
        /* <DEDUP_REMOVED lines=16> */
.L_x_289:
[----:B------:R-:W-:Y:S05]  /*7950*/  BSYNC B0 ;  /* 0x0000000000007941 */ /* 0x000fea0003800000 */
.L_x_288:
        /* <DEDUP_REMOVED lines=16> */
.L_x_291:
[----:B------:R-:W-:Y:S05]  /*7a60*/  BSYNC B0 ;  /* 0x0000000000007941 */ /* 0x000fea0003800000 */
.L_x_290:
        /* <DEDUP_REMOVED lines=16> */
.L_x_293:
[----:B------:R-:W-:Y:S05]  /*7b70*/  BSYNC B0 ;  /* 0x0000000000007941 */ /* 0x000fea0003800000 */
.L_x_292:
        /* <DEDUP_REMOVED lines=16> */
.L_x_295:
[----:B------:R-:W-:Y:S05]  /*7c80*/  BSYNC B0 ;  /* 0x0000000000007941 */ /* 0x000fea0003800000 */
.L_x_294:
        /* <DEDUP_REMOVED lines=16> */
.L_x_297:
[----:B------:R-:W-:Y:S05]  /*7d90*/  BSYNC B0 ;  /* 0x0000000000007941 */ /* 0x000fea0003800000 */
.L_x_296:
        /* <DEDUP_REMOVED lines=19> */
.L_x_299:
[----:B------:R-:W-:Y:S05]  /*7ed0*/  BSYNC B0 ;  /* 0x0000000000007941 */ /* 0x000fea0003800000 */
.L_x_298:
        /* <DEDUP_REMOVED lines=15> */
.L_x_301:
[----:B------:R-:W-:Y:S05]  /*7fd0*/  BSYNC B0 ;  /* 0x0000000000007941 */ /* 0x000fea0003800000 */
.L_x_300:
        /* <DEDUP_REMOVED lines=15> */
.L_x_303:
[----:B------:R-:W-:Y:S05]  /*80d0*/  BSYNC B0 ;  /* 0x0000000000007941 */ /* 0x000fea0003800000 */
.L_x_302:
        /* <DEDUP_REMOVED lines=14> */
.L_x_305:
[----:B------:R-:W-:Y:S05]  /*81c0*/  BSYNC B0 ;  /* 0x0000000000007941 */ /* 0x000fea0003800000 */
.L_x_304:
        /* <DEDUP_REMOVED lines=14> */
.L_x_307:
[----:B------:R-:W-:Y:S05]  /*82b0*/  BSYNC B0 ;  /* 0x0000000000007941 */ /* 0x000fea0003800000 */
.L_x_306:
        /* <DEDUP_REMOVED lines=14> */
.L_x_309:
[----:B------:R-:W-:Y:S05]  /*83a0*/  BSYNC B0 ;  /* 0x0000000000007941 */ /* 0x000fea0003800000 */
.L_x_308:
        /* <DEDUP_REMOVED lines=14> */
.L_x_311:
[----:B------:R-:W-:Y:S05]  /*8490*/  BSYNC B0 ;  /* 0x0000000000007941 */ /* 0x000fea0003800000 */
.L_x_310:
        /* <DEDUP_REMOVED lines=14> */
.L_x_312:
        /* <DEDUP_REMOVED lines=16> */
.L_x_1152:


//--------------------- .text._ZN7cutlass13device_kernelIN5flash19enable_sm80_to_sm89INS1_16FlashAttnBwdSm80INS1_25CollectiveMainloopBwdSm80ILi1ELi1EN4cute5tupleIJNS5_1CILi32EEENS7_ILi64EEENS7_ILi256EEEEEENS_10bfloat16_tEfNS_4arch4Sm80ELb0ELb1ELb0ELb1ELb0ELb0ELb0ELb0ELi2ELi2ELi2ELi1ELb1EEENS1_24CollectiveEpilogueBwdGQAISB_fSE_Li256ELb1ELb0EEENS1_19SingleTileSchedulerILb1ELb0ELb0ELi64EEEEEEEEEvNT_6ParamsE --------------------------
	.section	.text._ZN7cutlass13device_kernelIN5flash19enable_sm80_to_sm89INS1_16FlashAttnBwdSm80INS1_25CollectiveMainloopBwdSm80ILi1ELi1EN4cute5tupleIJNS5_1CILi32EEENS7_ILi64EEENS7_ILi256EEEEEENS_10bfloat16_tEfNS_4arch4Sm80ELb0ELb1ELb0ELb1ELb0ELb0ELb0ELb0ELi2ELi2ELi2ELi1ELb1EEENS1_24CollectiveEpilogueBwdGQAISB_fSE_Li256ELb1ELb0EEENS1_19SingleTileSchedulerILb1ELb0ELb0ELi64EEEEEEEEEvNT_6ParamsE,"ax",@progbits
	.sectioninfo	@"SHI_REGISTERS=255"
	.align	128
.text._ZN7cutlass13device_kernelIN5flash19enable_sm80_to_sm89INS1_16FlashAttnBwdSm80INS1_25CollectiveMainloopBwdSm80ILi1ELi1EN4cute5tupleIJNS5_1CILi32EEENS7_ILi64EEENS7_ILi256EEEEEENS_10bfloat16_tEfNS_4arch4Sm80ELb0ELb1ELb0ELb1ELb0ELb0ELb0ELb0ELi2ELi2ELi2ELi1ELb1EEENS1_24CollectiveEpilogueBwdGQAISB_fSE_Li256ELb1ELb0EEENS1_19SingleTileSchedulerILb1ELb0ELb0ELi64EEEEEEEEEvNT_6ParamsE:
        .type           _ZN7cutlass13device_kernelIN5flash19enable_sm80_to_sm89INS1_16FlashAttnBwdSm80INS1_25CollectiveMainloopBwdSm80ILi1ELi1EN4cute5tupleIJNS5_1CILi32EEENS7_ILi64EEENS7_ILi256EEEEEENS_10bfloat16_tEfNS_4arch4Sm80ELb0ELb1ELb0ELb1ELb0ELb0ELb0ELb0ELi2ELi2ELi2ELi1ELb1EEENS1_24CollectiveEpilogueBwdGQAISB_fSE_Li256ELb1ELb0EEENS1_19SingleTileSchedulerILb1ELb0ELb0ELi64EEEEEEEEEvNT_6ParamsE,@function
        .size           _ZN7cutlass13device_kernelIN5flash19enable_sm80_to_sm89INS1_16FlashAttnBwdSm80INS1_25CollectiveMainloopBwdSm80ILi1ELi1EN4cute5tupleIJNS5_1CILi32EEENS7_ILi64EEENS7_ILi256EEEEEENS_10bfloat16_tEfNS_4arch4Sm80ELb0ELb1ELb0ELb1ELb0ELb0ELb0ELb0ELi2ELi2ELi2ELi1ELb1EEENS1_24CollectiveEpilogueBwdGQAISB_fSE_Li256ELb1ELb0EEENS1_19SingleTileSchedulerILb1ELb0ELb0ELi64EEEEEEEEEvNT_6ParamsE,(.L_x_1153 - _ZN7cutlass13device_kernelIN5flash19enable_sm80_to_sm89INS1_16FlashAttnBwdSm80INS1_25CollectiveMainloopBwdSm80ILi1ELi1EN4cute5tupleIJNS5_1CILi32EEENS7_ILi64EEENS7_ILi256EEEEEENS_10bfloat16_tEfNS_4arch4Sm80ELb0ELb1ELb0ELb1ELb0ELb0ELb0ELb0ELi2ELi2ELi2ELi1ELb1EEENS1_24CollectiveEpilogueBwdGQAISB_fSE_Li256ELb1ELb0EEENS1_19SingleTileSchedulerILb1ELb0ELb0ELi64EEEEEEEEEvNT_6ParamsE)
        .other          _ZN7cutlass13device_kernelIN5flash19enable_sm80_to_sm89INS1_16FlashAttnBwdSm80INS1_25CollectiveMainloopBwdSm80ILi1ELi1EN4cute5tupleIJNS5_1CILi32EEENS7_ILi64EEENS7_ILi256EEEEEENS_10bfloat16_tEfNS_4arch4Sm80ELb0ELb1ELb0ELb1ELb0ELb0ELb0ELb0ELi2ELi2ELi2ELi1ELb1EEENS1_24CollectiveEpilogueBwdGQAISB_fSE_Li256ELb1ELb0EEENS1_19SingleTileSchedulerILb1ELb0ELb0ELi64EEEEEEEEEvNT_6ParamsE,@"STO_CUDA_ENTRY STV_DEFAULT"
_ZN7cutlass13device_kernelIN5flash19enable_sm80_to_sm89INS1_16FlashAttnBwdSm80INS1_25CollectiveMainloopBwdSm80ILi1ELi1EN4cute5tupleIJNS5_1CILi32EEENS7_ILi64EEENS7_ILi256EEEEEENS_10bfloat16_tEfNS_4arch4Sm80ELb0ELb1ELb0ELb1ELb0ELb0ELb0ELb0ELi2ELi2ELi2ELi1ELb1EEENS1_24CollectiveEpilogueBwdGQAISB_fSE_Li256ELb1ELb0EEENS1_19SingleTileSchedulerILb1ELb0ELb0ELi64EEEEEEEEEvNT_6ParamsE:
        /* <DEDUP_REMOVED lines=18> */
.L_x_314:
        /* <DEDUP_REMOVED lines=8> */
.L_x_316:
[----:B------:R-:W-:Y:S02]  /*01a0*/  MOV R0, c[0x0][0x3ac] ;  /* 0x0000eb0000007a02 */ /* 0x000fe40000000f00 */
.L_x_315:
[----:B------:R-:W-:-:S06]  /*01b0*/  USHF.L.U32 UR9, UR6, 0x6, URZ ;  /* 0x0000000606097899 */ /* 0x000fcc000800063f */
[----:B-----5:R-:W-:-:S04]  /*01c0*/  ISETP.LE.AND P0, PT, R0, UR9, PT ;  /* 0x0000000900007c0c */ /* 0x020fc8000bf03270 */
[----:B------:R-:W-:-:S05]  /*01d0*/  SEL R0, R5, 0xffffffff, !P0 ;  /* 0xffffffff05007807 */ /* 0x000fca0004000000 */
[----:B------:R2:W-:Y:S01]  /*01e0*/  STL [R1+0xbc], R0 ;  /* 0x0000bc0001007387 */ /* 0x0005e20000100800 */
[----:B------:R-:W-:Y:S05]  /*01f0*/  BRA `(.L_x_317) ;  /* 0x0000012000007947 */ /* 0x000fea0003800000 */
.L_x_313:
[----:B--2-4-:R-:W-:-:S04]  /*0200*/  ISETP.NE.U32.AND P0, PT, RZ, c[0x0][0x3c8], PT ;  /* 0x0000f200ff007a0c */ /* 0x014fc80003f05070 */
[----:B------:R-:W-:-:S13]  /*0210*/  ISETP.NE.AND.EX P0, PT, RZ, c[0x0][0x3cc], PT, P0 ;  /* 0x0000f300ff007a0c */ /* 0x000fda0003f05300 */
[----:B------:R-:W-:Y:S05]  /*0220*/  @!P0 BRA `(.L_x_318) ;  /* 0x0000002000008947 */ /* 0x000fea0003800000 */
[----:B------:R1:W5:Y:S01]  /*0230*/  LDG.E R0, [R2.64] ;  /* 0x0000000a02007981 */ /* 0x000362000c1e1900 */
[----:B------:R-:W-:Y:S05]  /*0240*/  BRA `(.L_x_319) ;  /* 0x0000009000007947 */ /* 0x000fea0003800000 */
.L_x_318:
        /* <DEDUP_REMOVED lines=8> */
.L_x_320:
[----:B------:R-:W-:Y:S02]  /*02d0*/  MOV R0, c[0x0][0x3ac] ;  /* 0x0000eb0000007a02 */ /* 0x000fe40000000f00 */
.L_x_319:
[----:B------:R-:W-:-:S06]  /*02e0*/  USHF.L.U32 UR9, UR6, 0x6, URZ ;  /* 0x0000000606097899 */ /* 0x000fcc000800063f */
[----:B-----5:R-:W-:-:S04]  /*02f0*/  ISETP.LE.AND P0, PT, R0, UR9, PT ;  /* 0x0000000900007c0c */ /* 0x020fc8000bf03270 */
[----:B------:R-:W-:-:S05]  /*0300*/  SEL R0, R5, 0xffffffff, !P0 ;  /* 0xffffffff05007807 */ /* 0x000fca0004000000 */
[----:B------:R2:W-:Y:S04]  /*0310*/  STL [R1+0xbc], R0 ;  /* 0x0000bc0001007387 */ /* 0x0005e80000100800 */
.L_x_317:
        /* <DEDUP_REMOVED lines=10> */
[CC--:B-1----:R-:W-:Y:S02]  /*03c0*/  @P0 IMAD.WIDE R2, R150.reuse, R10.reuse, c[0x0][0x2d8] ;  /* 0x0000b60096020625 */ /* 0x0c2fe400078e020a */
[----:B--2---:R-:W2:Y:S04]  /*03d0*/  @P1 LDG.E R0, [R4.64] ;  /* 0x0000000a04001981 */ /* 0x004ea8000c1e1900 */
[----:B------:R1:W3:Y:S04]  /*03e0*/  @P0 LDG.E R8, [R2.64] ;  /* 0x0000000a02080981 */ /* 0x0002e8000c1e1900 */
[----:B------:R-:W4:Y:S01]  /*03f0*/  @P1 LDG.E R7, [R4.64] ;  /* 0x0000000a04071981 */ /* 0x000f22000c1e1900 */
[----:B-1----:R-:W-:-:S05]  /*0400*/  IMAD.WIDE R2, R150, R10, c[0x0][0x2d0] ;  /* 0x0000b40096027625 */ /* 0x002fca00078e020a */
[----:B------:R-:W5:Y:S01]  /*0410*/  @P2 LDG.E R6, [R2.64] ;  /* 0x0000000a02062981 */ /* 0x000f62000c1e1900 */
[----:B------:R-:W-:Y:S01]  /*0420*/  ULDC UR8, c[0x0][0x168] ;  /* 0x00005a0000087ab9 */ /* 0x000fe20000000800 */
[----:B------:R-:W-:Y:S01]  /*0430*/  CS2R R12, SRZ ;  /* 0x00000000000c7805 */ /* 0x000fe2000001ff00 */
[----:B------:R-:W-:Y:S01]  /*0440*/  ULDC UR15, c[0x0][0x198] ;  /* 0x00006600000f7ab9 */ /* 0x000fe20000000800 */
[----:B------:R-:W-:Y:S02]  /*0450*/  IMAD.MOV.U32 R11, RZ, RZ, RZ ;  /* 0x000000ffff0b7224 */ /* 0x000fe400078e00ff */
[----:B--2---:R-:W-:Y:S01]  /*0460*/  @P1 IMAD R0, R150, 0x20, R0 ;  /* 0x0000002096001824 */ /* 0x004fe200078e0200 */
[----:B---3--:R1:W2:Y:S01]  /*0470*/  @P0 R2UR UR8, R8 ;  /* 0x00000000080803c2 */ /* 0x0082a200000e0000 */
[--C-:B----4-:R-:W-:Y:S01]  /*0480*/  @P1 SHF.R.S32.HI R13, RZ, 0x1f, R7.reuse ;  /* 0x0000001fff0d1819 */ /* 0x110fe20000011407 */
[----:B------:R-:W-:Y:S02]  /*0490*/  @P1 IMAD.MOV.U32 R12, RZ, RZ, R7 ;  /* 0x000000ffff0c1224 */ /* 0x000fe400078e0007 */
[----:B-1----:R-:W-:-:S04]  /*04a0*/  @P1 SHF.R.S32.HI R8, RZ, 0x1f, R0 ;  /* 0x0000001fff081819 */ /* 0x002fc80000011400 */
[----:B------:R-:W-:Y:S02]  /*04b0*/  @P1 LEA.HI R0, R8, R0, RZ, 0x5 ;  /* 0x0000000008001211 */ /* 0x000fe400078f28ff */
[----:B------:R-:W-:Y:S02]  /*04c0*/  CS2R R8, SRZ ;  /* 0x0000000000087805 */ /* 0x000fe4000001ff00 */
[--C-:B-----5:R-:W-:Y:S01]  /*04d0*/  @P2 SHF.R.S32.HI R9, RZ, 0x1f, R6.reuse ;  /* 0x0000001fff092819 */ /* 0x120fe20000011406 */
[----:B------:R-:W-:Y:S01]  /*04e0*/  @P2 IMAD.MOV.U32 R8, RZ, RZ, R6 ;  /* 0x000000ffff082224 */ /* 0x000fe200078e0006 */
[----:B------:R-:W-:Y:S01]  /*04f0*/  @P1 LOP3.LUT R11, R0, 0xffffffe0, RZ, 0xc0, !PT ;  /* 0xffffffe0000b1812 */ /* 0x000fe200078ec0ff */
[----:B------:R-:W-:Y:S05]  /*0500*/  @P0 BRA `(.L_x_321) ;  /* 0x0000006000000947 */ /* 0x000fea0003800000 */
[----:B--2---:R-:W-:Y:S05]  /*0510*/  @!P1 BRA `(.L_x_321) ;  /* 0x0000005000009947 */ /* 0x004fea0003800000 */
[----:B------:R1:W2:Y:S04]  /*0520*/  LDG.E R0, [R4.64] ;  /* 0x0000000a04007981 */ /* 0x0002a8000c1e1900 */
[----:B-1----:R-:W3:Y:S01]  /*0530*/  LDG.E R4, [R4.64+0x4] ;  /* 0x0000040a04047981 */ /* 0x002ee2000c1e1900 */
[----:B--2---:R-:W1:Y:S08]  /*0540*/  R2UR UR8, R0 ;  /* 0x00000000000873c2 */ /* 0x004e7000000e0000 */
[----:B---3--:R-:W1:Y:S02]  /*0550*/  R2UR UR4, R4 ;  /* 0x00000000040473c2 */ /* 0x008e6400000e0000 */
[----:B-1----:R-:W-:-:S06]  /*0560*/  UIADD3 UR8, -UR8, UR4, URZ ;  /* 0x0000000408087290 */ /* 0x002fcc000fffe13f */
.L_x_321:
[----:B--2---:R-:W-:-:S04]  /*0570*/  ISETP.NE.U32.AND P0, PT, RZ, c[0x0][0x2e0], PT ;  /* 0x0000b800ff007a0c */ /* 0x004fc80003f05070 */
[----:B------:R-:W-:-:S13]  /*0580*/  ISETP.NE.AND.EX P0, PT, RZ, c[0x0][0x2e4], PT, P0 ;  /* 0x0000b900ff007a0c */ /* 0x000fda0003f05300 */
[----:B------:R-:W-:Y:S05]  /*0590*/  @!P0 BRA `(.L_x_322) ;  /* 0x0000004000008947 */ /* 0x000fea0003800000 */
[----:B------:R-:W-:-:S05]  /*05a0*/  IMAD.WIDE R2, R150, R10, c[0x0][0x2e0] ;  /* 0x0000b80096027625 */ /* 0x000fca00078e020a */
[----:B------:R-:W2:Y:S02]  /*05b0*/  LDG.E R0, [R2.64] ;  /* 0x0000000a02007981 */ /* 0x000ea4000c1e1900 */
[----:B--2---:R1:W2:Y:S02]  /*05c0*/  R2UR UR15, R0 ;  /* 0x00000000000f73c2 */ /* 0x0042a400000e0000 */
[----:B-12---:R-:W-:Y:S05]  /*05d0*/  BRA `(.L_x_323) ;  /* 0x0000006000007947 */ /* 0x006fea0003800000 */
.L_x_322:
[----:B------:R-:W-:Y:S05]  /*05e0*/  @!P2 BRA `(.L_x_323) ;  /* 0x000000500000a947 */ /* 0x000fea0003800000 */
[----:B------:R1:W2:Y:S04]  /*05f0*/  LDG.E R0, [R2.64] ;  /* 0x0000000a02007981 */ /* 0x0002a8000c1e1900 */
[----:B-1----:R-:W3:Y:S01]  /*0600*/  LDG.E R2, [R2.64+0x4] ;  /* 0x0000040a02027981 */ /* 0x002ee2000c1e1900 */
[----:B--2---:R-:W1:Y:S08]  /*0610*/  R2UR UR15, R0 ;  /* 0x00000000000f73c2 */ /* 0x004e7000000e0000 */
[----:B---3--:R-:W1:Y:S02]  /*0620*/  R2UR UR4, R2 ;  /* 0x00000000020473c2 */ /* 0x008e6400000e0000 */
[----:B-1----:R-:W-:-:S06]  /*0630*/  UIADD3 UR15, -UR15, UR4, URZ ;  /* 0x000000040f0f7290 */ /* 0x002fcc000fffe13f */
.L_x_323:
        /* <DEDUP_REMOVED lines=15> */
.L_x_324:
[----:B------:R-:W-:Y:S01]  /*0730*/  UIADD3 UR4, UR9, UR8, -UR15 ;  /* 0x0000000809047290 */ /* 0x000fe2000fffe80f */
[----:B------:R-:W-:Y:S01]  /*0740*/  PLOP3.LUT P3, PT, PT, PT, PT, 0x80, 0x0 ;  /* 0x000000000000781c */ /* 0x000fe20003f6f070 */
[----:B------:R-:W-:Y:S01]  /*0750*/  ULDC UR5, c[0x0][0x2a4] ;  /* 0x0000a90000057ab9 */ /* 0x000fe20000000800 */
[----:B------:R-:W-:Y:S01]  /*0760*/  CS2R R142, SRZ ;  /* 0x00000000008e7805 */ /* 0x000fe2000001ff00 */
[----:B------:R-:W-:Y:S01]  /*0770*/  UIADD3 UR5, UR4, -UR5, URZ ;  /* 0x8000000504057290 */ /* 0x000fe2000fffe03f */
        /* <DEDUP_REMOVED lines=77> */
[----:B------:R-:W-:Y:S01]  /*0c50*/  IMAD.MOV.U32 R17, RZ, RZ, c[0x0][0x1d8] ;  /* 0x00007600ff117624 */ /* 0x000fe200078e00ff */
[----:B------:R-:W-:Y:S01]  /*0c60*/  LEA.HI R36, R31, R149, RZ, 0x3 ;  /* 0x000000951f247211 */ /* 0x000fe200078f18ff */
[----:B------:R-:W-:Y:S01]  /*0c70*/  UIADD3 UR14, -UR9, UR15, URZ ;  /* 0x0000000f090e7290 */ /* 0x000fe2000fffe13f */
[----:B------:R-:W-:Y:S01]  /*0c80*/  SEL R24, R29, RZ, !P2 ;  /* 0x000000ff1d187207 */ /* 0x000fe20005000000 */
[----:B------:R-:W-:Y:S01]  /*0c90*/  IMAD.MOV.U32 R18, RZ, RZ, c[0x0][0x1dc] ;  /* 0x00007700ff127624 */ /* 0x000fe200078e00ff */
[----:B------:R-:W-:Y:S01]  /*0ca0*/  LOP3.LUT R0, R36, 0xfffffff8, RZ, 0xc0, !PT ;  /* 0xfffffff824007812 */ /* 0x000fe200078ec0ff */
[----:B------:R-:W-:Y:S01]  /*0cb0*/  USHF.R.S32.HI UR13, URZ, 0x1f, UR12 ;  /* 0x0000001f3f0d7899 */ /* 0x000fe2000801140c */
[----:B------:R-:W-:Y:S01]  /*0cc0*/  SHF.R.S32.HI R43, RZ, 0x3, R36 ;  /* 0x00000003ff2b7819 */ /* 0x000fe20000011424 */
[----:B------:R-:W-:Y:S01]  /*0cd0*/  ULDC.64 UR4, c[0x0][0x178] ;  /* 0x00005e0000047ab9 */ /* 0x000fe20000000a00 */
[----:B------:R-:W-:Y:S01]  /*0ce0*/  SEL R19, R150, RZ, !P2 ;  /* 0x000000ff96137207 */ /* 0x000fe20005000000 */
[----:B------:R-:W-:Y:S01]  /*0cf0*/  IMAD.IADD R25, R149, 0x1, -R0 ;  /* 0x0000000195197824 */ /* 0x000fe200078e0a00 */
[----:B------:R-:W-:Y:S01]  /*0d00*/  SHF.R.S32.HI R15, RZ, 0x1f, R43 ;  /* 0x0000001fff0f7819 */ /* 0x000fe2000001142b */
[----:B------:R-:W-:Y:S01]  /*0d10*/  @P0 IMAD.HI.U32 R2, R148, c[0x0][0x24c], RZ ;  /* 0x0000930094020a27 */ /* 0x000fe200078e00ff */
[----:B------:R-:W-:Y:S01]  /*0d20*/  IADD3 R20, P2, R14, R11, RZ ;  /* 0x0000000b0e147210 */ /* 0x000fe20007f5e0ff */
[----:B------:R-:W-:Y:S01]  /*0d30*/  UIMAD UR16, UR13, UR4, URZ ;  /* 0x000000040d1072a4 */ /* 0x000fe2000f8e023f */
[-C--:B------:R-:W-:Y:S01]  /*0d40*/  LEA.HI R39, R31, R149.reuse, RZ, 0x4 ;  /* 0x000000951f277211 */ /* 0x080fe200078f20ff */
[----:B------:R-:W-:Y:S01]  /*0d50*/  UIMAD.WIDE.U32 UR18, UR12, UR4, URZ ;  /* 0x000000040c1272a5 */ /* 0x000fe2000f8e003f */
[----:B------:R-:W-:Y:S01]  /*0d60*/  @P0 SHF.R.U32.HI R10, RZ, c[0x0][0x250], R2 ;  /* 0x00009400ff0a0a19 */ /* 0x000fe20000011602 */
[----:B------:R-:W-:Y:S01]  /*0d70*/  IMAD.SHL.U32 R2, R25, 0x8, RZ ;  /* 0x0000000819027824 */ /* 0x000fe200078e00ff */
[----:B------:R-:W-:Y:S01]  /*0d80*/  IADD3 R6, P0, R43, R8, RZ ;  /* 0x000000082b067210 */ /* 0x000fe20007f1e0ff */
[----:B------:R-:W-:Y:S01]  /*0d90*/  IMAD R8, R24, c[0x0][0x1e8], RZ ;  /* 0x00007a0018087a24 */ /* 0x000fe200078e02ff */
[----:B------:R-:W-:Y:S01]  /*0da0*/  SHF.R.S32.HI R16, RZ, 0x1f, R10 ;  /* 0x0000001fff107819 */ /* 0x000fe2000001140a */
[----:B------:R-:W-:Y:S01]  /*0db0*/  UIMAD UR5, UR12, UR5, UR16 ;  /* 0x000000050c0572a4 */ /* 0x000fe2000f8e0210 */
[--C-:B------:R-:W-:Y:S01]  /*0dc0*/  SHF.R.S32.HI R3, RZ, 0x1f, R2.reuse ;  /* 0x0000001fff037819 */ /* 0x100fe20000011402 */
[----:B------:R-:W-:Y:S01]  /*0dd0*/  IMAD.X R7, R15, 0x1, R9, P0 ;  /* 0x000000010f077824 */ /* 0x000fe200000e0609 */
[----:B------:R-:W-:Y:S01]  /*0de0*/  IADD3 R34, R2, 0x40, RZ ;  /* 0x0000004002227810 */ /* 0x000fe20007ffe0ff */
[----:B------:R-:W-:Y:S01]  /*0df0*/  IMAD R0, R16, c[0x0][0x1e0], RZ ;  /* 0x0000780010007a24 */ /* 0x000fe200078e02ff */
[----:B------:R-:W-:Y:S01]  /*0e00*/  IADD3 R33, R2, 0x80, RZ ;  /* 0x0000008002217810 */ /* 0x000fe20007ffe0ff */
[----:B------:R-:W-:Y:S01]  /*0e10*/  IMAD.WIDE.U32 R4, R10, c[0x0][0x1e0], R2 ;  /* 0x000078000a047a25 */ /* 0x000fe200078e0002 */
[----:B------:R-:W-:Y:S01]  /*0e20*/  ISETP.GE.AND P6, PT, R34, c[0x0][0x1cc], PT ;  /* 0x0000730022007a0c */ /* 0x000fe20003fc6270 */
[----:B------:R-:W-:Y:S01]  /*0e30*/  UIADD3 UR5, UR19, UR5, URZ ;  /* 0x0000000513057290 */ /* 0x000fe2000fffe03f */
[----:B------:R-:W-:Y:S01]  /*0e40*/  ISETP.GE.AND P4, PT, R33, c[0x0][0x1cc], PT ;  /* 0x0000730021007a0c */ /* 0x000fe20003f86270 */
[----:B------:R-:W-:Y:S01]  /*0e50*/  IMAD R0, R10, c[0x0][0x1e4], R0 ;  /* 0x000079000a007a24 */ /* 0x000fe200078e0200 */
[-C--:B------:R-:W-:Y:S01]  /*0e60*/  LEA.HI R30, R31, R149.reuse, RZ, 0x2 ;  /* 0x000000951f1e7211 */ /* 0x080fe200078f10ff */
[----:B------:R-:W-:Y:S01]  /*0e70*/  IMAD.U32 R9, RZ, RZ, UR6 ;  /* 0x00000006ff097e24 */ /* 0x000fe2000f8e00ff */
[----:B------:R-:W-:Y:S01]  /*0e80*/  IADD3 R32, R2, 0xc0, RZ ;  /* 0x000000c002207810 */ /* 0x000fe20007ffe0ff */
[----:B------:R-:W-:Y:S01]  /*0e90*/  IMAD.IADD R5, R5, 0x1, R0 ;  /* 0x0000000105057824 */ /* 0x000fe200078e0200 */
[----:B------:R-:W-:Y:S01]  /*0ea0*/  SHF.R.S32.HI R28, RZ, 0x2, R30 ;  /* 0x00000002ff1c7819 */ /* 0x000fe2000001141e */
[----:B------:R-:W-:Y:S01]  /*0eb0*/  IMAD R0, R19, c[0x0][0x1ec], R8 ;  /* 0x00007b0013007a24 */ /* 0x000fe200078e0208 */
[----:B------:R-:W-:Y:S01]  /*0ec0*/  LEA.HI R37, R31, R149, RZ, 0x5 ;  /* 0x000000951f257211 */ /* 0x000fe200078f28ff */
[----:B------:R-:W-:Y:S01]  /*0ed0*/  IMAD.WIDE R8, R9, 0x40, R6 ;  /* 0x0000004009087825 */ /* 0x000fe200078e0206 */
[----:B------:R-:W-:Y:S01]  /*0ee0*/  SHF.R.S32.HI R40, RZ, 0x1f, R148 ;  /* 0x0000001fff287819 */ /* 0x000fe20000011494 */
[----:B------:R-:W-:Y:S01]  /*0ef0*/  USHF.L.U32 UR16, UR12, 0x5, URZ ;  /* 0x000000050c107899 */ /* 0x000fe2000800063f */
[----:B------:R-:W-:Y:S01]  /*0f00*/  SHF.R.S32.HI R35, RZ, 0x5, R37 ;  /* 0x00000005ff237819 */ /* 0x000fe20000011425 */
[----:B------:R-:W-:Y:S01]  /*0f10*/  IMAD.WIDE.U32 R4, R19, c[0x0][0x1e8], R4 ;  /* 0x00007a0013047a25 */ /* 0x000fe200078e0004 */
[----:B------:R-:W-:Y:S01]  /*0f20*/  UMOV UR17, 0x5 ;  /* 0x0000000500117882 */ /* 0x000fe20000000000 */
[----:B------:R-:W-:Y:S01]  /*0f30*/  CS2R R146, SRZ ;  /* 0x0000000000927805 */ /* 0x000fe2000001ff00 */
[----:B------:R-:W-:Y:S01]  /*0f40*/  UIADD3 UR4, -UR16, UR8, URZ ;  /* 0x0000000810047290 */ /* 0x000fe2000fffe13f */
[----:B------:R-:W-:Y:S01]  /*0f50*/  IMAD R6, R9, c[0x0][0x1d8], RZ ;  /* 0x0000760009067a24 */ /* 0x000fe200078e02ff */
[----:B------:R-:W-:Y:S01]  /*0f60*/  CS2R R144, SRZ ;  /* 0x0000000000907805 */ /* 0x000fe2000001ff00 */
        /* <DEDUP_REMOVED lines=12> */
[----:B------:R-:W-:Y:S01]  /*1030*/  CS2R R134, SRZ ;  /* 0x0000000000867805 */ /* 0x000fe2000001ff00 */
        /* <DEDUP_REMOVED lines=12> */
[----:B------:R-:W-:Y:S01]  /*1100*/  IADD3 R14, P3, R43, R12, RZ ;  /* 0x0000000c2b0e7210 */ /* 0x000fe20007f7e0ff */
[----:B------:R-:W-:Y:S01]  /*1110*/  CS2R R124, SRZ ;  /* 0x00000000007c7805 */ /* 0x000fe2000001ff00 */
[----:B------:R-:W-:Y:S01]  /*1120*/  LOP3.LUT R7, R0, 0x38, R2, 0xf8, !PT ;  /* 0x0000003800077812 */ /* 0x000fe200078ef802 */
[----:B------:R-:W-:Y:S01]  /*1130*/  CS2R R122, SRZ ;  /* 0x00000000007a7805 */ /* 0x000fe2000001ff00 */
[----:B------:R-:W-:Y:S01]  /*1140*/  SHF.R.U32.HI R0, RZ, 0x3, R0 ;  /* 0x00000003ff007819 */ /* 0x000fe20000011600 */
[----:B------:R-:W-:Y:S01]  /*1150*/  CS2R R120, SRZ ;  /* 0x0000000000787805 */ /* 0x000fe2000001ff00 */
[----:B------:R-:W-:Y:S01]  /*1160*/  LEA R12, P0, R17, R4, 0x6 ;  /* 0x00000004110c7211 */ /* 0x000fe200078030ff */
[----:B------:R-:W-:Y:S01]  /*1170*/  CS2R R118, SRZ ;  /* 0x0000000000767805 */ /* 0x000fe2000001ff00 */
[----:B------:R-:W-:Y:S01]  /*1180*/  LEA.HI.X.SX32 R23, R6, R11, 0x1, P2 ;  /* 0x0000000b06177211 */ /* 0x000fe200010f0eff */
[----:B------:R-:W-:Y:S01]  /*1190*/  IMAD.X R11, R15, 0x1, R13, P3 ;  /* 0x000000010f0b7824 */ /* 0x000fe200018e060d */
[----:B------:R-:W-:Y:S01]  /*11a0*/  LOP3.LUT R6, R38, R7, R0, 0xf6, !PT ;  /* 0x0000000726067212 */ /* 0x000fe200078ef600 */
[----:B------:R-:W-:Y:S01]  /*11b0*/  CS2R R116, SRZ ;  /* 0x0000000000747805 */ /* 0x000fe2000001ff00 */
[----:B------:R-:W-:Y:S01]  /*11c0*/  LEA.HI.X R13, R17, R5, R18, 0x6, P0 ;  /* 0x00000005110d7211 */ /* 0x000fe200000f3412 */
[----:B------:R-:W-:Y:S01]  /*11d0*/  IMAD.MOV.U32 R17, RZ, RZ, c[0x0][0x2a8] ;  /* 0x0000aa00ff117624 */ /* 0x000fe200078e00ff */
[----:B------:R-:W-:Y:S01]  /*11e0*/  IADD3 R0, -R43, UR14, RZ ;  /* 0x0000000e2b007c10 */ /* 0x000fe2000fffe1ff */
[----:B------:R-:W-:Y:S01]  /*11f0*/  IMAD.SHL.U32 R41, R6, 0x2, RZ ;  /* 0x0000000206297824 */ /* 0x000fe200078e00ff */
[----:B------:R-:W-:Y:S01]  /*1200*/  ISETP.GE.AND P0, PT, R2, c[0x0][0x1cc], PT ;  /* 0x0000730002007a0c */ /* 0x000fe20003f06270 */
[----:B------:R-:W-:Y:S01]  /*1210*/  IMAD R6, R16, c[0x0][0x1b0], RZ ;  /* 0x00006c0010067a24 */ /* 0x000fe200078e02ff */
[----:B------:R-:W-:Y:S01]  /*1220*/  ISETP.LT.OR P3, PT, R0, 0x1, P6 ;  /* 0x000000010000780c */ /* 0x000fe20003761670 */
[----:B------:R-:W-:Y:S01]  /*1230*/  IMAD.WIDE.U32 R22, R148, c[0x0][0x238], R22 ;  /* 0x00008e0094167a25 */ /* 0x000fe200078e0016 */
[C---:B------:R-:W-:Y:S01]  /*1240*/  ISETP.LT.OR P2, PT, R0.reuse, 0x1, P0 ;  /* 0x000000010000780c */ /* 0x040fe20000741670 */
[----:B------:R-:W-:Y:S01]  /*1250*/  STL [R1+0x50], R41 ;  /* 0x0000502901007387 */ /* 0x000fe20000100800 */
[----:B------:R-:W-:Y:S01]  /*1260*/  ISETP.LT.OR P5, PT, R0, 0x1, P4 ;  /* 0x000000010000780c */ /* 0x000fe200027a1670 */
[----:B------:R-:W-:Y:S01]  /*1270*/  IMAD R16, R10, c[0x0][0x1b4], R6 ;  /* 0x00006d000a107a24 */ /* 0x000fe200078e0206 */
[----:B------:R-:W-:Y:S01]  /*1280*/  SHF.R.S32.HI R18, RZ, 0x4, R39 ;  /* 0x00000004ff127819 */ /* 0x000fe20000011427 */
[----:B------:R-:W-:Y:S01]  /*1290*/  CS2R R114, SRZ ;  /* 0x0000000000727805 */ /* 0x000fe2000001ff00 */
[----:B------:R-:W-:Y:S01]  /*12a0*/  SHF.R.S32.HI R7, RZ, 0x1f, R30 ;  /* 0x0000001fff077819 */ /* 0x000fe2000001141e */
[----:B------:R-:W-:Y:S01]  /*12b0*/  CS2R R112, SRZ ;  /* 0x0000000000707805 */ /* 0x000fe2000001ff00 */
[----:B------:R-:W-:Y:S01]  /*12c0*/  LEA.HI R15, R39, R18, RZ, 0x1 ;  /* 0x00000012270f7211 */ /* 0x000fe200078f08ff */
[----:B------:R-:W-:Y:S01]  /*12d0*/  CS2R R110, SRZ ;  /* 0x00000000006e7805 */ /* 0x000fe2000001ff00 */
[----:B------:R-:W-:Y:S01]  /*12e0*/  LEA.HI R7, R7, R28, RZ, 0x3 ;  /* 0x0000001c07077211 */ /* 0x000fe200078f18ff */
[----:B------:R-:W-:Y:S01]  /*12f0*/  CS2R R108, SRZ ;  /* 0x00000000006c7805 */ /* 0x000fe2000001ff00 */
[----:B------:R-:W-:Y:S01]  /*1300*/  LOP3.LUT R15, R15, 0xfffffffe, RZ, 0xc0, !PT ;  /* 0xfffffffe0f0f7812 */ /* 0x000fe200078ec0ff */
[----:B------:R-:W-:Y:S01]  /*1310*/  @!PT LDS RZ, [RZ] ;  /* 0x00000000fffff984 */ /* 0x000fe20000000800 */
[----:B------:R-:W-:Y:S01]  /*1320*/  @!PT LDS RZ, [RZ] ;  /* 0x00000000fffff984 */ /* 0x000fe20000000800 */
[----:B------:R-:W-:Y:S01]  /*1330*/  @!PT LDS RZ, [RZ] ;  /* 0x00000000fffff984 */ /* 0x000fe20000000800 */
[----:B------:R1:W-:Y:S01]  /*1340*/  LDGSTS.E.BYPASS.LTC128B.128 [R41+0x8080], [R4.64], !P2 ;  /* 0x0808000004297fae */ /* 0x0003e2000d101d4a */
[----:B------:R-:W-:Y:S01]  /*1350*/  ISETP.GE.AND P2, PT, R17, 0x1, PT ;  /* 0x000000011100780c */ /* 0x000fe20003f46270 */
[----:B------:R-:W-:Y:S01]  /*1360*/  CS2R R106, SRZ ;  /* 0x00000000006a7805 */ /* 0x000fe2000001ff00 */
[----:B------:R-:W-:Y:S01]  /*1370*/  LOP3.LUT R17, R7, 0xfffffff8, RZ, 0xc0, !PT ;  /* 0xfffffff807117812 */ /* 0x000fe200078ec0ff */
[----:B------:R1:W-:Y:S01]  /*1380*/  LDGSTS.E.BYPASS.LTC128B.128 [R41+0xa080], [R4.64+0x80], !P3 ;  /* 0x0a08008004297fae */ /* 0x0003e2000d901d4a */
[----:B------:R-:W-:Y:S01]  /*1390*/  ISETP.GE.AND P3, PT, R32, c[0x0][0x1cc], PT ;  /* 0x0000730020007a0c */ /* 0x000fe20003f66270 */
[----:B------:R-:W-:Y:S01]  /*13a0*/  IMAD.WIDE.U32 R6, R10, c[0x0][0x1b0], R2 ;  /* 0x00006c000a067a25 */ /* 0x000fe200078e0002 */
[C---:B------:R-:W-:Y:S01]  /*13b0*/  ISETP.LT.OR P0, PT, R0.reuse, 0x21, P0 ;  /* 0x000000210000780c */ /* 0x040fe20000701670 */
[----:B------:R1:W-:Y:S01]  /*13c0*/  LDGSTS.E.BYPASS.LTC128B.128 [R41+0xc080], [R4.64+0x100], !P5 ;  /* 0x0c08010004297fae */ /* 0x0003e2000e901d4a */
[C---:B------:R-:W-:Y:S01]  /*13d0*/  ISETP.LT.OR P5, PT, R0.reuse, 0x1, P3 ;  /* 0x000000010000780c */ /* 0x040fe20001fa1670 */
[C---:B------:R-:W-:Y:S01]  /*13e0*/  IMAD R10, R11.reuse, c[0x0][0x178], RZ ;  /* 0x00005e000b0a7a24 */ /* 0x040fe200078e02ff */
[C---:B------:R-:W-:Y:S01]  /*13f0*/  ISETP.LT.OR P6, PT, R0.reuse, 0x21, P6 ;  /* 0x000000210000780c */ /* 0x040fe200037c1670 */
[----:B------:R-:W-:Y:S01]  /*1400*/  IMAD R11, R11, c[0x0][0x208], RZ ;  /* 0x000082000b0b7a24 */ /* 0x000fe200078e02ff */
[----:B------:R-:W-:Y:S01]  /*1410*/  ISETP.LT.OR P4, PT, R0, 0x21, P4 ;  /* 0x000000210000780c */ /* 0x000fe20002781670 */
[----:B------:R-:W-:Y:S01]  /*1420*/  IMAD.IADD R27, R18, 0x1, -R15 ;  /* 0x00000001121b7824 */ /* 0x000fe200078e0a0f */
[----:B------:R-:W-:Y:S01]  /*1430*/  ISETP.LT.OR P3, PT, R0, 0x21, P3 ;  /* 0x000000210000780c */ /* 0x000fe20001f61670 */
[----:B------:R-:W-:Y:S01]  /*1440*/  IMAD.IADD R15, R28, 0x1, -R17 ;  /* 0x000000011c0f7824 */ /* 0x000fe200078e0a11 */
[----:B------:R-:W-:Y:S01]  /*1450*/  CS2R R104, SRZ ;  /* 0x0000000000687805 */ /* 0x000fe2000001ff00 */
[----:B------:R-:W-:Y:S01]  /*1460*/  IMAD.IADD R7, R7, 0x1, R16 ;  /* 0x0000000107077824 */ /* 0x000fe200078e0210 */
[----:B------:R-:W-:Y:S01]  /*1470*/  CS2R R102, SRZ ;  /* 0x0000000000667805 */ /* 0x000fe2000001ff00 */
[C---:B------:R-:W-:Y:S01]  /*1480*/  IMAD R18, R14.reuse, c[0x0][0x17c], R10 ;  /* 0x00005f000e127a24 */ /* 0x040fe200078e020a */
[----:B------:R-:W-:Y:S01]  /*1490*/  CS2R R100, SRZ ;  /* 0x0000000000647805 */ /* 0x000fe2000001ff00 */
[C---:B------:R-:W-:Y:S01]  /*14a0*/  IMAD R28, R14.reuse, c[0x0][0x20c], R11 ;  /* 0x000083000e1c7a24 */ /* 0x040fe200078e020b */
[----:B------:R1:W-:Y:S01]  /*14b0*/  LDGSTS.E.BYPASS.LTC128B.128 [R41+0xe080], [R4.64+0x180], !P5 ;  /* 0x0e08018004297fae */ /* 0x0003e2000e901d4a */
[C-C-:B------:R-:W-:Y:S01]  /*14c0*/  IMAD.WIDE.U32 R10, R14.reuse, c[0x0][0x178], R2.reuse ;  /* 0x00005e000e0a7a25 */ /* 0x140fe200078e0002 */
[C---:B------:R-:W-:Y:S01]  /*14d0*/  LOP3.LUT P5, RZ, R15.reuse, 0x4, RZ, 0xc0, !PT ;  /* 0x000000040fff7812 */ /* 0x040fe200078ac0ff */
[----:B------:R-:W-:Y:S01]  /*14e0*/  CS2R R98, SRZ ;  /* 0x0000000000627805 */ /* 0x000fe2000001ff00 */
[----:B------:R2:W-:Y:S01]  /*14f0*/  LDGSTS.E.BYPASS.LTC128B.128 [R41+0x9080], [R12.64], !P0 ;  /* 0x090800000c297fae */ /* 0x0005e2000c101d4a */
[----:B------:R-:W-:Y:S01]  /*1500*/  IMAD.WIDE.U32 R16, R14, c[0x0][0x208], R2 ;  /* 0x000082000e107a25 */ /* 0x000fe200078e0002 */
[----:B------:R-:W-:Y:S01]  /*1510*/  CS2R R96, SRZ ;  /* 0x0000000000607805 */ /* 0x000fe2000001ff00 */
[----:B------:R-:W-:Y:S01]  /*1520*/  CS2R R94, SRZ ;  /* 0x00000000005e7805 */ /* 0x000fe2000001ff00 */
[----:B------:R2:W-:Y:S01]  /*1530*/  LDGSTS.E.BYPASS.LTC128B.128 [R41+0xb080], [R12.64+0x80], !P6 ;  /* 0x0b0800800c297fae */ /* 0x0005e2000f101d4a */
[----:B------:R-:W-:Y:S01]  /*1540*/  IMAD.SHL.U32 R3, R15, 0x40, RZ ;  /* 0x000000400f037824 */ /* 0x000fe200078e00ff */
[----:B------:R-:W-:Y:S01]  /*1550*/  ISETP.GE.AND P6, PT, R2, c[0x0][0x19c], PT ;  /* 0x0000670002007a0c */ /* 0x000fe20003fc6270 */
[----:B------:R-:W-:Y:S01]  /*1560*/  IMAD R14, R24, c[0x0][0x1b8], RZ ;  /* 0x00006e00180e7a24 */ /* 0x000fe200078e02ff */
[----:B------:R2:W-:Y:S01]  /*1570*/  LDGSTS.E.BYPASS.LTC128B.128 [R41+0xd080], [R12.64+0x100], !P4 ;  /* 0x0d0801000c297fae */ /* 0x0005e2000e101d4a */
[----:B------:R-:W-:Y:S01]  /*1580*/  ISETP.GE.AND P4, PT, R34, c[0x0][0x19c], PT ;  /* 0x0000670022007a0c */ /* 0x000fe20003f86270 */
[----:B------:R-:W-:Y:S01]  /*1590*/  CS2R R92, SRZ ;  /* 0x00000000005c7805 */ /* 0x000fe2000001ff00 */
[----:B------:R-:W-:Y:S01]  /*15a0*/  LOP3.LUT R3, R3, 0x1c0, RZ, 0xc0, !PT ;  /* 0x000001c003037812 */ /* 0x000fe200078ec0ff */
[----:B------:R-:W-:Y:S01]  /*15b0*/  IMAD R14, R19, c[0x0][0x1bc], R14 ;  /* 0x00006f00130e7a24 */ /* 0x000fe200078e020e */
[----:B------:R2:W-:Y:S01]  /*15c0*/  LDGSTS.E.BYPASS.LTC128B.128 [R41+0xf080], [R12.64+0x180], !P3 ;  /* 0x0f0801800c297fae */ /* 0x0005e2000d901d4a */
[----:B------:R-:W-:Y:S01]  /*15d0*/  ISETP.GE.AND P3, PT, R33, c[0x0][0x19c], PT ;  /* 0x0000670021007a0c */ /* 0x000fe20003f66270 */
[----:B------:R-:W-:Y:S01]  /*15e0*/  CS2R R90, SRZ ;  /* 0x00000000005a7805 */ /* 0x000fe2000001ff00 */
[----:B------:R-:W-:Y:S01]  /*15f0*/  CS2R R88, SRZ ;  /* 0x0000000000587805 */ /* 0x000fe2000001ff00 */
[----:B------:R-:W0:Y:S01]  /*1600*/  LDGDEPBAR ;  /* 0x00000000000079af */ /* 0x000e220000000000 */
[----:B------:R-:W-:Y:S01]  /*1610*/  CS2R R86, SRZ ;  /* 0x0000000000567805 */ /* 0x000fe2000001ff00 */
[----:B------:R-:W-:Y:S01]  /*1620*/  CS2R R84, SRZ ;  /* 0x0000000000547805 */ /* 0x000fe2000001ff00 */
[----:B------:R-:W-:Y:S01]  /*1630*/  CS2R R82, SRZ ;  /* 0x0000000000527805 */ /* 0x000fe2000001ff00 */
[----:B------:R-:W-:Y:S01]  /*1640*/  CS2R R80, SRZ ;  /* 0x0000000000507805 */ /* 0x000fe2000001ff00 */
[----:B------:R-:W-:Y:S01]  /*1650*/  CS2R R78, SRZ ;  /* 0x00000000004e7805 */ /* 0x000fe2000001ff00 */
[----:B-1----:R-:W-:Y:S01]  /*1660*/  IMAD.WIDE.U32 R4, R19, c[0x0][0x1b8], R6 ;  /* 0x00006e0013047a25 */ /* 0x002fe200078e0006 */
[----:B------:R-:W-:Y:S01]  /*1670*/  CS2R R76, SRZ ;  /* 0x00000000004c7805 */ /* 0x000fe2000001ff00 */
[----:B------:R-:W-:Y:S01]  /*1680*/  CS2R R74, SRZ ;  /* 0x00000000004a7805 */ /* 0x000fe2000001ff00 */
[----:B------:R-:W-:Y:S01]  /*1690*/  CS2R R72, SRZ ;  /* 0x0000000000487805 */ /* 0x000fe2000001ff00 */
[----:B------:R-:W-:Y:S01]  /*16a0*/  IMAD.SHL.U32 R6, R26, 0x8, RZ ;  /* 0x000000081a067824 */ /* 0x000fe200078e00ff */
[----:B------:R-:W-:Y:S01]  /*16b0*/  CS2R R70, SRZ ;  /* 0x0000000000467805 */ /* 0x000fe2000001ff00 */
        /* <DEDUP_REMOVED lines=29> */
[----:B------:R-:W-:Y:S01]  /*1890*/  SEL R18, R29, RZ, !P1 ;  /* 0x000000ff1d127207 */ /* 0x000fe20004800000 */
        /* <DEDUP_REMOVED lines=8> */
[----:B------:R-:W-:-:S02]  /*1920*/  IMAD.IADD R3, R7, 0x1, R15 ;  /* 0x0000000107037824 */ /* 0x000fc400078e020f */
[----:B------:R-:W-:Y:S01]  /*1930*/  IMAD.MOV.U32 R8, RZ, RZ, R10 ;  /* 0x000000ffff087224 */ /* 0x000fe200078e000a */
[----:B------:R-:W-:Y:S01]  /*1940*/  LEA.HI.X R7, R19, R5, R11, 0x6, P0 ;  /* 0x0000000513077211 */ /* 0x000fe200000f340b */
[----:B------:R-:W-:Y:S01]  /*1950*/  IMAD.SHL.U32 R10, R3, 0x2, RZ ;  /* 0x00000002030a7824 */ /* 0x000fe200078e00ff */
[----:B------:R-:W-:Y:S01]  /*1960*/  ISETP.LT.OR P0, PT, R0, 0x1, P6 ;  /* 0x000000010000780c */ /* 0x000fe20003701670 */
[----:B--2---:R-:W-:Y:S01]  /*1970*/  IMAD R12, R18, c[0x0][0x188], RZ ;  /* 0x00006200120c7a24 */ /* 0x004fe200078e02ff */
[----:B------:R-:W-:Y:S01]  /*1980*/  SEL R19, R150, RZ, !P1 ;  /* 0x000000ff96137207 */ /* 0x000fe20004800000 */
[----:B------:R-:W-:Y:S01]  /*1990*/  IMAD.U32 R11, RZ, RZ, UR19 ;  /* 0x00000013ff0b7e24 */ /* 0x000fe2000f8e00ff */
[----:B------:R-:W-:Y:S01]  /*19a0*/  ISETP.LT.OR P1, PT, R0, 0x1, P4 ;  /* 0x000000010000780c */ /* 0x000fe20002721670 */
[----:B------:R1:W-:Y:S01]  /*19b0*/  STL [R1+0x64], R10 ;  /* 0x0000640a01007387 */ /* 0x0003e20000100800 */
[----:B------:R-:W-:Y:S01]  /*19c0*/  IADD3 R3, R10, 0x14180, RZ ;  /* 0x000141800a037810 */ /* 0x000fe20007ffe0ff */
[C---:B------:R-:W-:Y:S01]  /*19d0*/  IMAD R12, R19.reuse, c[0x0][0x18c], R12 ;  /* 0x00006300130c7a24 */ /* 0x040fe200078e020c */
[----:B------:R-:W-:Y:S01]  /*19e0*/  ISETP.LT.OR P4, PT, R0, 0x21, P4 ;  /* 0x000000210000780c */ /* 0x000fe20002781670 */
[----:B------:R-:W-:-:S04]  /*19f0*/  IMAD.WIDE.U32 R14, R19, c[0x0][0x188], R8 ;  /* 0x00006200130e7a25 */ /* 0x000fc800078e0008 */
[----:B------:R2:W-:Y:S01]  /*1a00*/  LDGSTS.E.BYPASS.LTC128B.128 [R41+0x80], [R4.64], !P0 ;  /* 0x0008000004297fae */ /* 0x0005e2000c101d4a */
[C---:B------:R-:W-:Y:S01]  /*1a10*/  ISETP.LT.OR P0, PT, R0.reuse, 0x1, P3 ;  /* 0x000000010000780c */ /* 0x040fe20001f01670 */
[----:B------:R-:W-:Y:S01]  /*1a20*/  IMAD.U32 R11, RZ, RZ, UR5 ;  /* 0x00000005ff0b7e24 */ /* 0x000fe2000f8e00ff */
[----:B------:R-:W-:Y:S01]  /*1a30*/  ISETP.LT.OR P3, PT, R0, 0x21, P3 ;  /* 0x000000210000780c */ /* 0x000fe20001f61670 */
[----:B------:R2:W-:Y:S01]  /*1a40*/  LDGSTS.E.BYPASS.LTC128B.128 [R41+0x2080], [R4.64+0x80], !P1 ;  /* 0x0208008004297fae */ /* 0x0005e2000c901d4a */
[----:B------:R-:W-:Y:S01]  /*1a50*/  ISETP.GE.AND P1, PT, R32, c[0x0][0x19c], PT ;  /* 0x0000670020007a0c */ /* 0x000fe20003f26270 */
[----:B------:R-:W-:Y:S02]  /*1a60*/  IMAD.IADD R13, R15, 0x1, R12 ;  /* 0x000000010f0d7824 */ /* 0x000fe400078e020c */
[----:B------:R-:W-:Y:S02]  /*1a70*/  IMAD.MOV.U32 R8, RZ, RZ, R16 ;  /* 0x000000ffff087224 */ /* 0x000fe400078e0010 */
[----:B------:R-:W-:-:S02]  /*1a80*/  IMAD.IADD R9, R17, 0x1, R28 ;  /* 0x0000000111097824 */ /* 0x000fc400078e021c */
[C---:B------:R-:W-:Y:S02]  /*1a90*/  IMAD R17, R40.reuse, c[0x0][0x270], RZ ;  /* 0x00009c0028117a24 */ /* 0x040fe400078e02ff */
[----:B------:R2:W-:Y:S01]  /*1aa0*/  LDGSTS.E.BYPASS.LTC128B.128 [R41+0x4080], [R4.64+0x100], !P0 ;  /* 0x0408010004297fae */ /* 0x0005e2000c101d4a */
[----:B------:R-:W-:Y:S01]  /*1ab0*/  IMAD R28, R40, c[0x0][0x288], RZ ;  /* 0x0000a200281c7a24 */ /* 0x000fe200078e02ff */
[----:B-1----:R-:W-:Y:S01]  /*1ac0*/  IADD3 R10, R10, 0x141c0, RZ ;  /* 0x000141c00a0a7810 */ /* 0x002fe20007ffe0ff */
[----:B------:R-:W-:Y:S01]  /*1ad0*/  IMAD R29, R40, c[0x0][0x238], RZ ;  /* 0x00008e00281d7a24 */ /* 0x000fe200078e02ff */
[----:B------:R-:W-:Y:S01]  /*1ae0*/  @P5 IADD3 R10, R3, -0x40, RZ ;  /* 0xffffffc0030a5810 */ /* 0x000fe20007ffe0ff */
[----:B------:R-:W-:Y:S01]  /*1af0*/  IMAD R17, R148, c[0x0][0x274], R17 ;  /* 0x00009d0094117a24 */ /* 0x000fe200078e0211 */
[----:B------:R-:W-:Y:S01]  /*1b00*/  ISETP.LT.OR P5, PT, R0, 0x21, P6 ;  /* 0x000000210000780c */ /* 0x000fe200037a1670 */
[----:B------:R-:W-:Y:S01]  /*1b10*/  IMAD R28, R148, c[0x0][0x28c], R28 ;  /* 0x0000a300941c7a24 */ /* 0x000fe200078e021c */
[C---:B------:R-:W-:Y:S01]  /*1b20*/  ISETP.LT.OR P6, PT, R0.reuse, 0x1, P1 ;  /* 0x000000010000780c */ /* 0x040fe20000fc1670 */
[----:B------:R1:W-:Y:S01]  /*1b30*/  STL [R1+0x68], R10 ;  /* 0x0000680a01007387 */ /* 0x0003e20000100800 */
[----:B------:R-:W-:Y:S01]  /*1b40*/  ISETP.LT.OR P1, PT, R0, 0x21, P1 ;  /* 0x000000210000780c */ /* 0x000fe20000f21670 */
[----:B------:R-:W-:-:S02]  /*1b50*/  IMAD.SHL.U32 R0, R25, 0x40, RZ ;  /* 0x0000004019007824 */ /* 0x000fc400078e00ff */
[----:B------:R3:W-:Y:S01]  /*1b60*/  STL.64 [R1+0xa0], R14 ;  /* 0x0000a00e01007387 */ /* 0x0007e20000100a00 */
[----:B------:R-:W-:Y:S02]  /*1b70*/  IMAD R29, R148, c[0x0][0x23c], R29 ;  /* 0x00008f00941d7a24 */ /* 0x000fe400078e021d */
[----:B------:R-:W-:Y:S01]  /*1b80*/  LOP3.LUT R16, R0, 0x1c0, RZ, 0xc0, !PT ;  /* 0x000001c000107812 */ /* 0x000fe200078ec0ff */
[----:B------:R4:W-:Y:S01]  /*1b90*/  STL [R1+0xb8], R13 ;  /* 0x0000b80d01007387 */ /* 0x0009e20000100800 */
[----:B------:R-:W-:-:S03]  /*1ba0*/  IMAD.WIDE.U32 R8, R148, c[0x0][0x210], R8 ;  /* 0x0000840094087a25 */ /* 0x000fc600078e0008 */
[----:B------:R2:W-:Y:S01]  /*1bb0*/  LDGSTS.E.BYPASS.LTC128B.128 [R41+0x6080], [R4.64+0x180], !P6 ;  /* 0x0608018004297fae */ /* 0x0005e2000f101d4a */
[----:B------:R-:W-:-:S03]  /*1bc0*/  LOP3.LUT P6, RZ, R25, 0x2, RZ, 0xc0, !PT ;  /* 0x0000000219ff7812 */ /* 0x000fc600078cc0ff */
[----:B------:R5:W-:Y:S01]  /*1bd0*/  LDGSTS.E.BYPASS.LTC128B.128 [R41+0x1080], [R6.64], !P5 ;  /* 0x0108000006297fae */ /* 0x000be2000e901d4a */
[----:B------:R-:W-:-:S03]  /*1be0*/  ISETP.GE.AND P5, PT, R2, c[0x0][0x16c], PT ;  /* 0x00005b0002007a0c */ /* 0x000fc60003fa6270 */
[----:B------:R5:W-:Y:S01]  /*1bf0*/  LDGSTS.E.BYPASS.LTC128B.128 [R41+0x3080], [R6.64+0x80], !P4 ;  /* 0x0308008006297fae */ /* 0x000be2000e101d4a */
[----:B------:R-:W-:-:S03]  /*1c00*/  ISETP.GE.AND P4, PT, R2, c[0x0][0x1fc], PT ;  /* 0x00007f0002007a0c */ /* 0x000fc60003f86270 */
[----:B------:R5:W-:Y:S01]  /*1c10*/  LDGSTS.E.BYPASS.LTC128B.128 [R41+0x5080], [R6.64+0x100], !P3 ;  /* 0x0508010006297fae */ /* 0x000be2000d901d4a */
[----:B-1----:R-:W-:Y:S01]  /*1c20*/  IMAD.U32 R10, RZ, RZ, UR18 ;  /* 0x00000012ff0a7e24 */ /* 0x002fe2000f8e00ff */
[----:B------:R-:W-:Y:S02]  /*1c30*/  LOP3.LUT P3, RZ, R25, 0x4, RZ, 0xc0, !PT ;  /* 0x0000000419ff7812 */ /* 0x000fe4000786c0ff */
[----:B------:R5:W-:Y:S01]  /*1c40*/  LDGSTS.E.BYPASS.LTC128B.128 [R41+0x7080], [R6.64+0x180], !P1 ;  /* 0x0708018006297fae */ /* 0x000be2000c901d4a */
[----:B------:R-:W-:Y:S02]  /*1c50*/  SHF.R.U32.HI R25, RZ, 0x3, R16 ;  /* 0x00000003ff197819 */ /* 0x000fe40000011610 */
[----:B------:R-:W-:Y:S01]  /*1c60*/  LEA R3, P0, R10, R14, 0x5 ;  /* 0x0000000e0a037211 */ /* 0x000fe200078028ff */
[----:B------:R-:W0:Y:S01]  /*1c70*/  LDGDEPBAR ;  /* 0x00000000000079af */ /* 0x000e220000000000 */
[----:B---3--:R-:W-:Y:S02]  /*1c80*/  IMAD.WIDE.U32 R14, R148, c[0x0][0x270], R20 ;  /* 0x00009c00940e7a25 */ /* 0x008fe400078e0014 */
[----:B------:R-:W-:-:S02]  /*1c90*/  LEA.HI.X R10, R10, R13, R11, 0x5, P0 ;  /* 0x0000000d0a0a7211 */ /* 0x000fc400000f2c0b */
[C---:B------:R-:W-:Y:S01]  /*1ca0*/  LEA R12, P0, R3.reuse, c[0x0][0x160], 0x1 ;  /* 0x00005800030c7a11 */ /* 0x040fe200078008ff */
[----:B------:R-:W-:Y:S02]  /*1cb0*/  IMAD R11, R40, c[0x0][0x210], RZ ;  /* 0x00008400280b7a24 */ /* 0x000fe400078e02ff */
[----:B------:R-:W-:Y:S01]  /*1cc0*/  IMAD.WIDE.U32 R20, R148, c[0x0][0x288], R20 ;  /* 0x0000a20094147a25 */ /* 0x000fe200078e0014 */
[----:B----4-:R-:W-:Y:S02]  /*1cd0*/  LEA.HI.X R13, R3, c[0x0][0x164], R10, 0x1, P0 ;  /* 0x00005900030d7a11 */ /* 0x010fe400000f0c0a */
[----:B------:R-:W-:Y:S01]  /*1ce0*/  LOP3.LUT R3, R16, 0x8, R36, 0xf8, !PT ;  /* 0x0000000810037812 */ /* 0x000fe200078ef824 */
[----:B------:R-:W-:Y:S01]  /*1cf0*/  IMAD R11, R148, c[0x0][0x214], R11 ;  /* 0x00008500940b7a24 */ /* 0x000fe200078e020b */
[----:B------:R-:W-:Y:S01]  /*1d00*/  ISETP.LT.AND P0, PT, R43, UR4, PT ;  /* 0x000000042b007c0c */ /* 0x000fe2000bf01270 */
[----:B------:R-:W-:Y:S01]  /*1d10*/  IMAD.MOV.U32 R148, RZ, RZ, 0x20 ;  /* 0x00000020ff947424 */ /* 0x000fe200078e00ff */
[----:B------:R-:W-:Y:S01]  /*1d20*/  LOP3.LUT R3, R3, R25, RZ, 0x3c, !PT ;  /* 0x0000001903037212 */ /* 0x000fe200078e3cff */
[----:B--2---:R-:W-:Y:S01]  /*1d30*/  IMAD R4, R27, 0x800, R38 ;  /* 0x000008001b047824 */ /* 0x004fe200078e0226 */
[----:B------:R-:W-:Y:S01]  /*1d40*/  ISETP.GE.OR P1, PT, R2, c[0x0][0x16c], !P0 ;  /* 0x00005b0002007a0c */ /* 0x000fe20004726670 */
[----:B------:R-:W-:Y:S01]  /*1d50*/  ULDC.64 UR4, c[0x0][0x208] ;  /* 0x0000820000047ab9 */ /* 0x000fe20000000a00 */
[----:B------:R-:W-:Y:S01]  /*1d60*/  SEL R0, R148, 0xffffffe0, !P6 ;  /* 0xffffffe094007807 */ /* 0x000fe20007000000 */
[----:B------:R-:W-:Y:S01]  /*1d70*/  IMAD.IADD R5, R9, 0x1, R11 ;  /* 0x0000000109057824 */ /* 0x000fe200078e020b */
[----:B------:R-:W-:Y:S01]  /*1d80*/  ISETP.GE.OR P6, PT, R2, c[0x0][0x1fc], !P0 ;  /* 0x00007f0002007a0c */ /* 0x000fe200047c6670 */
[----:B------:R-:W-:Y:S01]  /*1d90*/  IMAD.IADD R2, R4, 0x1, R3 ;  /* 0x0000000104027824 */ /* 0x000fe200078e0203 */
[----:B------:R-:W-:Y:S01]  /*1da0*/  USHF.L.U64.HI UR5, UR4, UR17, UR5 ;  /* 0x0000001104057299 */ /* 0x000fe20008010205 */
[----:B------:R-:W-:-:S04]  /*1db0*/  DEPBAR.LE SB0, 0x1 ;  /* 0x000080400000791a */ /* 0x000fc80000000000 */
[----:B-----5:R-:W-:Y:S01]  /*1dc0*/  IMAD.MOV.U32 R7, RZ, RZ, 0x40 ;  /* 0x00000040ff077424 */ /* 0x020fe200078e00ff */
[----:B------:R-:W-:Y:S01]  /*1dd0*/  USHF.L.U32 UR4, UR4, 0x5, URZ ;  /* 0x0000000504047899 */ /* 0x000fe2000800063f */
[----:B------:R-:W-:Y:S01]  /*1de0*/  IMAD.SHL.U32 R48, R2, 0x2, RZ ;  /* 0x0000000202307824 */ /* 0x000fe200078e00ff */
[----:B------:R-:W-:Y:S01]  /*1df0*/  BAR.SYNC.DEFER_BLOCKING 0x0 ;  /* 0x0000000000007b1d */ /* 0x000fe20000010000 */
[----:B------:R-:W-:Y:S01]  /*1e00*/  IMAD.MOV.U32 R4, RZ, RZ, R8 ;  /* 0x000000ffff047224 */ /* 0x000fe200078e0008 */
[----:B------:R-:W-:Y:S01]  /*1e10*/  SEL R2, R7, 0xffffffc0, !P3 ;  /* 0xffffffc007027807 */ /* 0x000fe20005800000 */
[----:B------:R-:W-:Y:S01]  /*1e20*/  IMAD.IADD R47, R48, 0x1, R0 ;  /* 0x00000001302f7824 */ /* 0x000fe200078e0200 */
[----:B------:R-:W-:Y:S01]  /*1e30*/  ISETP.GE.OR P3, PT, R34, c[0x0][0x16c], !P0 ;  /* 0x00005b0022007a0c */ /* 0x000fe20004766670 */
[----:B------:R-:W-:Y:S01]  /*1e40*/  IMAD R3, R18, c[0x0][0x218], RZ ;  /* 0x0000860012037a24 */ /* 0x000fe200078e02ff */
[----:B------:R-:W-:Y:S01]  /*1e50*/  UIMAD UR5, UR5, UR12, URZ ;  /* 0x0000000c050572a4 */ /* 0x000fe2000f8e023f */
[----:B------:R-:W-:Y:S01]  /*1e60*/  IMAD.IADD R46, R48, 0x1, R2 ;  /* 0x00000001302e7824 */ /* 0x000fe200078e0202 */
[----:B------:R-:W-:Y:S01]  /*1e70*/  SHF.R.S32.HI R0, RZ, 0x1f, R26 ;  /* 0x0000001fff007819 */ /* 0x000fe2000001141a */
[----:B------:R-:W-:Y:S01]  /*1e80*/  IMAD.IADD R40, R2, 0x1, R47 ;  /* 0x0000000102287824 */ /* 0x000fe200078e022f */
[----:B------:R-:W-:Y:S01]  /*1e90*/  UIMAD UR5, UR13, UR4, UR5 ;  /* 0x000000040d0572a4 */ /* 0x000fe2000f8e0205 */
[C---:B------:R-:W-:Y:S01]  /*1ea0*/  IMAD R3, R19.reuse, c[0x0][0x21c], R3 ;  /* 0x0000870013037a24 */ /* 0x040fe200078e0203 */
[----:B------:R-:W-:Y:S01]  /*1eb0*/  LEA.HI R0, R0, R26, RZ, 0x2 ;  /* 0x0000001a00007211 */ /* 0x000fe200078f10ff */
[----:B------:R-:W-:Y:S01]  /*1ec0*/  IMAD.WIDE.U32 R44, R19, c[0x0][0x218], R4 ;  /* 0x00008600132c7a25 */ /* 0x000fe200078e0004 */
[----:B------:R-:W-:Y:S01]  /*1ed0*/  STL [R1+0x28], R48 ;  /* 0x0000283001007387 */ /* 0x000fe20000100800 */
[----:B------:R-:W-:-:S02]  /*1ee0*/  SEL R38, RZ, 0x1, P5 ;  /* 0x00000001ff267807 */ /* 0x000fc40002800000 */
[----:B------:R-:W-:Y:S01]  /*1ef0*/  IMAD.U32 R6, RZ, RZ, UR4 ;  /* 0x00000004ff067e24 */ /* 0x000fe2000f8e00ff */
[----:B------:R-:W-:Y:S01]  /*1f00*/  STL [R1+0x2c], R47 ;  /* 0x00002c2f01007387 */ /* 0x000fe20000100800 */
[----:B------:R-:W-:Y:S01]  /*1f10*/  IMAD.IADD R43, R45, 0x1, R3 ;  /* 0x000000012d2b7824 */ /* 0x000fe200078e0203 */
[----:B------:R-:W-:Y:S01]  /*1f20*/  LOP3.LUT R3, R0, 0x1ffffffc, RZ, 0xc0, !PT ;  /* 0x1ffffffc00037812 */ /* 0x000fe200078ec0ff */
[----:B------:R-:W-:Y:S01]  /*1f30*/  IMAD.MOV.U32 R42, RZ, RZ, R44 ;  /* 0x000000ffff2a7224 */ /* 0x000fe200078e002c */
[----:B------:R1:W-:Y:S01]  /*1f40*/  STL.64 [R1+0x98], R44 ;  /* 0x0000982c01007387 */ /* 0x0003e20000100a00 */
[----:B------:R-:W-:Y:S01]  /*1f50*/  IMAD.IADD R9, R15, 0x1, R17 ;  /* 0x000000010f097824 */ /* 0x000fe200078e0211 */
[----:B------:R-:W-:Y:S01]  /*1f60*/  USHF.R.S32.HI UR4, URZ, 0x1f, UR16 ;  /* 0x0000001f3f047899 */ /* 0x000fe20008011410 */
[----:B------:R-:W-:Y:S01]  /*1f70*/  IMAD.WIDE.U32 R6, R6, UR12, R42 ;  /* 0x0000000c06067c25 */ /* 0x000fe2000f8e002a */
[----:B------:R-:W2:Y:S01]  /*1f80*/  LDSM.16.M88.4 R164, [R48+0x8080] ;  /* 0x0080800030a4783b */ /* 0x000ea20000000200 */
[----:B------:R-:W-:-:S02]  /*1f90*/  ISETP.GE.AND P5, PT, R33, c[0x0][0x16c], PT ;  /* 0x00005b0021007a0c */ /* 0x000fc40003fa6270 */
[----:B------:R-:W-:Y:S01]  /*1fa0*/  IMAD.MOV.U32 R8, RZ, RZ, R14 ;  /* 0x000000ffff087224 */ /* 0x000fe200078e000e */
[----:B------:R-:W3:Y:S01]  /*1fb0*/  LDSM.16.M88.4 R168, [R47+0x8080] ;  /* 0x008080002fa8783b */ /* 0x000ee20000000200 */
[----:B------:R-:W-:Y:S01]  /*1fc0*/  IADD3 R0, R7, UR5, RZ ;  /* 0x0000000507007c10 */ /* 0x000fe2000fffe0ff */
[----:B------:R-:W-:Y:S01]  /*1fd0*/  IMAD.IADD R15, R21, 0x1, R28 ;  /* 0x00000001150f7824 */ /* 0x000fe200078e021c */
[----:B------:R-:W-:Y:S01]  /*1fe0*/  SEL R28, RZ, 0x4, P5 ;  /* 0x00000004ff1c7807 */ /* 0x000fe20002800000 */
[----:B------:R-:W4:Y:S01]  /*1ff0*/  LDSM.16.M88.4 R172, [R46+0x8080] ;  /* 0x008080002eac783b */ /* 0x000f220000000200 */
[----:B------:R-:W-:Y:S01]  /*2000*/  IMAD.IADD R11, R23, 0x1, R29 ;  /* 0x00000001170b7824 */ /* 0x000fe200078e021d */
[----:B------:R-:W-:Y:S01]  /*2010*/  ISETP.GE.AND P5, PT, R34, c[0x0][0x1fc], PT ;  /* 0x00007f0022007a0c */ /* 0x000fe20003fa6270 */
[----:B------:R-:W-:Y:S01]  /*2020*/  IMAD.IADD R26, R26, 0x1, -R3 ;  /* 0x000000011a1a7824 */ /* 0x000fe200078e0a03 */
[----:B------:R-:W2:Y:S01]  /*2030*/  LDSM.16.M88.4 R176, [R40+0x8080] ;  /* 0x0080800028b0783b */ /* 0x000ea20000000200 */
[----:B------:R-:W-:Y:S01]  /*2040*/  IMAD.MOV.U32 R14, RZ, RZ, R20 ;  /* 0x000000ffff0e7224 */ /* 0x000fe200078e0014 */
[----:B------:R-:W-:Y:S01]  /*2050*/  SEL R20, RZ, 0xffffffff, P5 ;  /* 0xffffffffff147807 */ /* 0x000fe20002800000 */
[----:B------:R-:W-:Y:S01]  /*2060*/  IMAD.MOV.U32 R10, RZ, RZ, R22 ;  /* 0x000000ffff0a7224 */ /* 0x000fe200078e0016 */
[----:B------:R-:W2:Y:S01]  /*2070*/  LDSM.16.M88.4 R180, [R48+0xa080] ;  /* 0x00a0800030b4783b */ /* 0x000ea20000000200 */
[----:B------:R-:W-:Y:S01]  /*2080*/  ISETP.GE.OR P5, PT, R34, c[0x0][0x1fc], !P0 ;  /* 0x00007f0022007a0c */ /* 0x000fe200047a6670 */
[----:B------:R-:W-:Y:S01]  /*2090*/  UIADD3 UR5, UR15, 0x1, -UR9 ;  /* 0x000000010f057890 */ /* 0x000fe2000fffe809 */
[----:B------:R-:W-:Y:S01]  /*20a0*/  IMAD.WIDE.U32 R150, R19, c[0x0][0x240], R10 ;  /* 0x0000900013967a25 */ /* 0x000fe200078e000a */
[----:B------:R-:W2:Y:S01]  /*20b0*/  LDSM.16.M88.4 R184, [R47+0xa080] ;  /* 0x00a080002fb8783b */ /* 0x000ea20000000200 */
[----:B------:R-:W-:Y:S01]  /*20c0*/  SEL R29, RZ, 0x1, P4 ;  /* 0x00000001ff1d7807 */ /* 0x000fe20002000000 */
[----:B------:R-:W-:Y:S01]  /*20d0*/  UIADD3 UR15, UR15, -UR8, URZ ;  /* 0x800000080f0f7290 */ /* 0x000fe2000fffe03f */
[----:B------:R-:W-:Y:S01]  /*20e0*/  ISETP.GE.AND P4, PT, R33, c[0x0][0x1fc], PT ;  /* 0x00007f0021007a0c */ /* 0x000fe20003f86270 */
[----:B------:R-:W2:Y:S01]  /*20f0*/  LDSM.16.M88.4 R188, [R46+0xa080] ;  /* 0x00a080002ebc783b */ /* 0x000ea20000000200 */
[----:B-1----:R-:W-:-:S02]  /*2100*/  CS2R R44, SRZ ;  /* 0x00000000002c7805 */ /* 0x002fc4000001ff00 */
[----:B------:R-:W-:Y:S01]  /*2110*/  SEL R22, RZ, 0x4, P4 ;  /* 0x00000004ff167807 */ /* 0x000fe20002000000 */
[----:B------:R-:W1:Y:S01]  /*2120*/  LDSM.16.M88.4 R192, [R40+0xa080] ;  /* 0x00a0800028c0783b */ /* 0x000e620000000200 */
[----:B------:R-:W-:-:S03]  /*2130*/  ISETP.GE.OR P4, PT, R33, c[0x0][0x1fc], !P0 ;  /* 0x00007f0021007a0c */ /* 0x000fc60004786670 */
        /* <DEDUP_REMOVED lines=9> */
[----:B------:R2:W-:Y:S01]  /*21d0*/  STL [R1+0x34], R46 ;  /* 0x0000342e01007387 */ /* 0x0005e20000100800 */
[----:B-----5:R-:W-:-:S03]  /*21e0*/  CS2R R48, SRZ ;  /* 0x0000000000307805 */ /* 0x020fc6000001ff00 */
[----:B------:R-:W-:Y:S04]  /*21f0*/  STL [R1+0x30], R40 ;  /* 0x0000302801007387 */ /* 0x000fe80000100800 */
[----:B------:R5:W-:Y:S04]  /*2200*/  STL.64 [R1+0x80], R42 ;  /* 0x0000802a01007387 */ /* 0x000be80000100a00 */
[----:B------:R-:W-:Y:S01]  /*2210*/  @!PT LDS RZ, [RZ] ;  /* 0x00000000fffff984 */ /* 0x000fe20000000800 */
[----:B------:R-:W-:Y:S01]  /*2220*/  @!PT LDS RZ, [RZ] ;  /* 0x00000000fffff984 */ /* 0x000fe20000000800 */
[----:B------:R-:W-:Y:S01]  /*2230*/  @!PT LDS RZ, [RZ] ;  /* 0x00000000fffff984 */ /* 0x000fe20000000800 */
[----:B------:R1:W-:Y:S01]  /*2240*/  LDGSTS.E.BYPASS.LTC128B.128 [R41+0x8080], [R12.64], !P1 ;  /* 0x080800000c297fae */ /* 0x0003e2000c901d4a */
[----:B------:R-:W-:-:S03]  /*2250*/  ISETP.GE.OR P1, PT, R33, c[0x0][0x16c], !P0 ;  /* 0x00005b0021007a0c */ /* 0x000fc60004726670 */
[----:B------:R1:W-:Y:S01]  /*2260*/  LDGSTS.E.BYPASS.LTC128B.128 [R41+0x9080], [R12.64+0x80], !P3 ;  /* 0x090800800c297fae */ /* 0x0003e2000d901d4a */
[C---:B------:R-:W-:Y:S02]  /*2270*/  ISETP.GE.OR P3, PT, R32.reuse, c[0x0][0x16c], !P0 ;  /* 0x00005b0020007a0c */ /* 0x040fe40004766670 */
[----:B------:R-:W-:Y:S01]  /*2280*/  ISETP.GE.OR P0, PT, R32, c[0x0][0x1fc], !P0 ;  /* 0x00007f0020007a0c */ /* 0x000fe20004706670 */
[----:B--2---:R-:W-:-:S06]  /*2290*/  CS2R R46, SRZ ;  /* 0x00000000002e7805 */ /* 0x004fcc000001ff00 */
[----:B------:R1:W-:Y:S01]  /*22a0*/  LDGSTS.E.BYPASS.LTC128B.128 [R41+0xa080], [R12.64+0x100], !P1 ;  /* 0x0a0801000c297fae */ /* 0x0003e2000c901d4a */
[C---:B------:R-:W-:Y:S01]  /*22b0*/  LEA R4, P1, R6.reuse, c[0x0][0x1f0], 0x1 ;  /* 0x00007c0006047a11 */ /* 0x040fe200078208ff */
[----:B-----5:R-:W-:Y:S02]  /*22c0*/  IMAD.WIDE.U32 R42, R19, c[0x0][0x278], R8 ;  /* 0x00009e00132a7a25 */ /* 0x020fe400078e0008 */
[----:B------:R1:W-:Y:S01]  /*22d0*/  LDGSTS.E.BYPASS.LTC128B.128 [R41+0xb080], [R12.64+0x180], !P3 ;  /* 0x0b0801800c297fae */ /* 0x0003e2000d901d4a */
[----:B------:R-:W-:Y:S02]  /*22e0*/  LEA.HI.X R5, R6, c[0x0][0x1f4], R0, 0x1, P1 ;  /* 0x00007d0006057a11 */ /* 0x000fe400008f0c00 */
[----:B------:R-:W-:Y:S01]  /*22f0*/  ISETP.GT.AND P1, PT, R149, 0x7, PT ;  /* 0x000000079500780c */ /* 0x000fe20003f24270 */
[----:B------:R-:W-:Y:S01]  /*2300*/  IMAD R0, R18, c[0x0][0x278], RZ ;  /* 0x00009e0012007a24 */ /* 0x000fe200078e02ff */
[----:B------:R-:W-:Y:S01]  /*2310*/  ISETP.GE.AND P3, PT, R34, c[0x0][0x16c], PT ;  /* 0x00005b0022007a0c */ /* 0x000fe20003f66270 */
[----:B------:R-:W-:Y:S01]  /*2320*/  IMAD R6, R18, c[0x0][0x290], RZ ;  /* 0x0000a40012067a24 */ /* 0x000fe200078e02ff */
[----:B------:R2:W-:Y:S01]  /*2330*/  STL.64 [R1+0x90], R42 ;  /* 0x0000902a01007387 */ /* 0x0005e20000100a00 */
[C---:B------:R-:W-:Y:S01]  /*2340*/  IMAD R0, R19.reuse, c[0x0][0x27c], R0 ;  /* 0x00009f0013007a24 */ /* 0x040fe200078e0200 */
[----:B------:R-:W-:Y:S01]  /*2350*/  SEL R21, RZ, 0xffffffff, P3 ;  /* 0xffffffffff157807 */ /* 0x000fe20001800000 */
[----:B------:R-:W-:Y:S01]  /*2360*/  IMAD R17, R19, c[0x0][0x294], R6 ;  /* 0x0000a50013117a24 */ /* 0x000fe200078e0206 */
[----:B------:R-:W-:Y:S01]  /*2370*/  ISETP.GE.AND P3, PT, R32, c[0x0][0x16c], PT ;  /* 0x00005b0020007a0c */ /* 0x000fe20003f66270 */
[----:B------:R-:W-:-:S02]  /*2380*/  IMAD.IADD R40, R43, 0x1, R0 ;  /* 0x000000012b287824 */ /* 0x000fc400078e0200 */
[----:B------:R-:W-:Y:S01]  /*2390*/  IMAD.SHL.U32 R6, R24, 0x10, RZ ;  /* 0x0000001018067824 */ /* 0x000fe200078e00ff */
[----:B------:R-:W-:Y:S01]  /*23a0*/  SEL R23, RZ, 0x8, P3 ;  /* 0x00000008ff177807 */ /* 0x000fe20001800000 */
[----:B------:R-:W-:Y:S01]  /*23b0*/  IMAD R18, R18, c[0x0][0x240], RZ ;  /* 0x0000900012127a24 */ /* 0x000fe200078e02ff */
[----:B------:R-:W-:Y:S01]  /*23c0*/  @!P1 IADD3 R0, P3, R42, UR16, RZ ;  /* 0x000000102a009c10 */ /* 0x000fe2000ff7e0ff */
[----:B------:R-:W-:Y:S01]  /*23d0*/  STL [R1+0xb0], R40 ;  /* 0x0000b02801007387 */ /* 0x000fe20000100800 */
[----:B------:R-:W-:Y:S01]  /*23e0*/  LOP3.LUT R16, R16, 0x10, R6, 0xf8, !PT ;  /* 0x0000001010107812 */ /* 0x000fe200078ef806 */
[----:B------:R-:W-:Y:S01]  /*23f0*/  IMAD R18, R19, c[0x0][0x244], R18 ;  /* 0x0000910013127a24 */ /* 0x000fe200078e0212 */
[----:B------:R-:W-:Y:S02]  /*2400*/  @!P1 IADD3.X R3, R40, UR4, RZ, P3, !PT ;  /* 0x0000000428039c10 */ /* 0x000fe40009ffe4ff */
[----:B------:R-:W-:-:S04]  /*2410*/  @!P1 LEA R8, P3, R0, c[0x0][0x258], 0x2 ;  /* 0x0000960000089a11 */ /* 0x000fc800078610ff */
[----:B------:R-:W-:Y:S01]  /*2420*/  @!P1 LEA.HI.X R9, R0, c[0x0][0x25c], R3, 0x2, P3 ;  /* 0x0000970000099a11 */ /* 0x000fe200018f1403 */
[----:B-1----:R-:W-:Y:S01]  /*2430*/  IMAD.SHL.U32 R13, R27, 0x20, RZ ;  /* 0x000000201b0d7824 */ /* 0x002fe200078e00ff */
[----:B------:R-:W-:Y:S02]  /*2440*/  LOP3.LUT R0, R37, 0xffffffe0, RZ, 0xc0, !PT ;  /* 0xffffffe025007812 */ /* 0x000fe400078ec0ff */
[----:B------:R-:W-:Y:S02]  /*2450*/  LOP3.LUT R3, R39, 0xfffffff0, RZ, 0xc0, !PT ;  /* 0xfffffff027037812 */ /* 0x000fe400078ec0ff */
[----:B------:R-:W-:Y:S01]  /*2460*/  ISETP.GE.AND P3, PT, R32, c[0x0][0x1fc], PT ;  /* 0x00007f0020007a0c */ /* 0x000fe20003f66270 */
[C---:B------:R-:W-:Y:S01]  /*2470*/  IMAD.IADD R0, R149.reuse, 0x1, -R0 ;  /* 0x0000000195007824 */ /* 0x040fe200078e0a00 */
[----:B------:R-:W-:Y:S01]  /*2480*/  CS2R R32, SRZ ;  /* 0x0000000000207805 */ /* 0x000fe2000001ff00 */
[----:B------:R-:W-:Y:S02]  /*2490*/  IMAD.IADD R3, R149, 0x1, -R3 ;  /* 0x0000000195037824 */ /* 0x000fe400078e0a03 */
[----:B--2---:R-:W-:Y:S01]  /*24a0*/  IMAD.WIDE.U32 R42, R19, c[0x0][0x290], R14 ;  /* 0x0000a400132a7a25 */ /* 0x004fe200078e000e */
[----:B------:R-:W-:-:S02]  /*24b0*/  SHF.R.S32.HI R7, RZ, 0x1f, R0 ;  /* 0x0000001fff077819 */ /* 0x000fc40000011400 */
[----:B------:R-:W-:Y:S01]  /*24c0*/  SHF.R.S32.HI R12, RZ, 0x1f, R3 ;  /* 0x0000001fff0c7819 */ /* 0x000fe20000011403 */
[----:B------:R-:W-:Y:S01]  /*24d0*/  IMAD.IADD R17, R43, 0x1, R17 ;  /* 0x000000012b117824 */ /* 0x000fe200078e0211 */
[----:B------:R-:W-:Y:S01]  /*24e0*/  LEA.HI R7, R7, R0, RZ, 0x2 ;  /* 0x0000000007077211 */ /* 0x000fe200078f10ff */
[----:B------:R-:W-:Y:S01]  /*24f0*/  STL.64 [R1+0x88], R42 ;  /* 0x0000882a01007387 */ /* 0x000fe20000100a00 */
[----:B------:R-:W-:Y:S02]  /*2500*/  LEA.HI R12, R12, R3, RZ, 0x3 ;  /* 0x000000030c0c7211 */ /* 0x000fe400078f18ff */
[C---:B------:R-:W-:Y:S01]  /*2510*/  LEA.HI.SX32 R6, R7.reuse, R6, 0x1e ;  /* 0x0000000607067211 */ /* 0x040fe200078ff2ff */
[----:B------:R-:W-:Y:S01]  /*2520*/  STL.64 [R1+0xa8], R150 ;  /* 0x0000a89601007387 */ /* 0x000fe20000100a00 */
[----:B------:R-:W-:Y:S02]  /*2530*/  LOP3.LUT R10, R12, 0xfffffff8, RZ, 0xc0, !PT ;  /* 0xfffffff80c0a7812 */ /* 0x000fe400078ec0ff */
[----:B------:R-:W-:Y:S01]  /*2540*/  LOP3.LUT R11, R7, 0x7ffffffc, RZ, 0xc0, !PT ;  /* 0x7ffffffc070b7812 */ /* 0x000fe200078ec0ff */
[----:B------:R1:W-:Y:S01]  /*2550*/  STL [R1+0x58], R6 ;  /* 0x0000580601007387 */ /* 0x0003e20000100800 */
[----:B------:R-:W-:Y:S01]  /*2560*/  IMAD.SHL.U32 R7, R21, 0x2, RZ ;  /* 0x0000000215077824 */ /* 0x000fe200078e00ff */
[----:B------:R-:W-:Y:S01]  /*2570*/  LOP3.LUT R14, R31, 0x20, R13, 0xf8, !PT ;  /* 0x000000201f0e7812 */ /* 0x000fe200078ef80d */
[----:B------:R-:W-:Y:S01]  /*2580*/  IMAD.IADD R3, R3, 0x1, -R10 ;  /* 0x0000000103037824 */ /* 0x000fe200078e0a0a */
[----:B------:R-:W-:Y:S01]  /*2590*/  STL [R1+0x7c], R17 ;  /* 0x00007c1101007387 */ /* 0x000fe20000100800 */
[----:B------:R-:W-:Y:S01]  /*25a0*/  IMAD.IADD R10, R0, 0x1, -R11 ;  /* 0x00000001000a7824 */ /* 0x000fe200078e0a0b */
[----:B------:R-:W-:Y:S01]  /*25b0*/  LOP3.LUT R0, R16, 0x8, R36, 0xf8, !PT ;  /* 0x0000000810007812 */ /* 0x000fe200078ef824 */
[----:B------:R-:W-:Y:S01]  /*25c0*/  IMAD.SHL.U32 R11, R20, 0x2, RZ ;  /* 0x00000002140b7824 */ /* 0x000fe200078e00ff */
[----:B------:R-:W-:Y:S01]  /*25d0*/  LOP3.LUT R7, R7, 0x2, R38, 0xe2, !PT ;  /* 0x0000000207077812 */ /* 0x000fe200078ee226 */
[----:B------:R-:W-:Y:S01]  /*25e0*/  IMAD R15, R26, 0x4, R10 ;  /* 0x000000041a0f7824 */ /* 0x000fe200078e020a */
[----:B------:R-:W-:Y:S01]  /*25f0*/  LOP3.LUT R13, R0, R25, RZ, 0x3c, !PT ;  /* 0x00000019000d7212 */ /* 0x000fe200078e3cff */
[----:B------:R-:W-:Y:S01]  /*2600*/  CS2R R38, SRZ ;  /* 0x0000000000267805 */ /* 0x000fe2000001ff00 */
[----:B------:R-:W-:Y:S01]  /*2610*/  LOP3.LUT R11, R11, 0x2, R29, 0xe2, !PT ;  /* 0x000000020b0b7812 */ /* 0x000fe200078ee21d */
[----:B------:R-:W-:Y:S01]  /*2620*/  CS2R R36, SRZ ;  /* 0x0000000000247805 */ /* 0x000fe2000001ff00 */
[----:B------:R-:W-:Y:S01]  /*2630*/  CS2R R24, SRZ ;  /* 0x0000000000187805 */ /* 0x000fe2000001ff00 */
[----:B------:R-:W-:Y:S01]  /*2640*/  CS2R R20, SRZ ;  /* 0x0000000000147805 */ /* 0x000fe2000001ff00 */
[----:B-1----:R-:W-:-:S05]  /*2650*/  @!P1 IMAD.SHL.U32 R6, R149, 0x10, RZ ;  /* 0x0000001095069824 */ /* 0x002fca00078e00ff */
[----:B------:R1:W-:Y:S04]  /*2660*/  @!P1 LDGSTS.E.BYPASS.LTC128B.128 [R6+0x14080], [R8.64] ;  /* 0x1408000008069fae */ /* 0x0003e8000b901d4a */
[----:B------:R-:W0:Y:S04]  /*2670*/  LDGDEPBAR ;  /* 0x00000000000079af */ /* 0x000e280000000000 */
[----:B------:R2:W-:Y:S01]  /*2680*/  LDGSTS.E.BYPASS.LTC128B.128 [R41+0x10080], [R4.64], !P6 ;  /* 0x1008000004297fae */ /* 0x0005e2000f101d4a */
[----:B------:R-:W-:-:S03]  /*2690*/  LOP3.LUT P6, RZ, R3, 0x4, RZ, 0xc0, !PT ;  /* 0x0000000403ff7812 */ /* 0x000fc600078cc0ff */
[----:B------:R2:W-:Y:S01]  /*26a0*/  LDGSTS.E.BYPASS.LTC128B.128 [R41+0x11080], [R4.64+0x80], !P5 ;  /* 0x1108008004297fae */ /* 0x0005e2000e901d4a */
[C---:B------:R-:W-:Y:S01]  /*26b0*/  LOP3.LUT P5, RZ, R3.reuse, 0x2, RZ, 0xc0, !PT ;  /* 0x0000000203ff7812 */ /* 0x040fe200078ac0ff */
[----:B------:R-:W-:Y:S02]  /*26c0*/  IMAD.SHL.U32 R3, R3, 0x40, RZ ;  /* 0x0000004003037824 */ /* 0x000fe400078e00ff */
[----:B------:R2:W-:Y:S04]  /*26d0*/  LDGSTS.E.BYPASS.LTC128B.128 [R41+0x12080], [R4.64+0x100], !P4 ;  /* 0x1208010004297fae */ /* 0x0005e8000e101d4a */
[----:B------:R2:W-:Y:S01]  /*26e0*/  LDGSTS.E.BYPASS.LTC128B.128 [R41+0x13080], [R4.64+0x180], !P0 ;  /* 0x1308018004297fae */ /* 0x0005e2000c101d4a */
[----:B-1----:R-:W-:Y:S02]  /*26f0*/  SEL R8, RZ, 0x8, P3 ;  /* 0x00000008ff087807 */ /* 0x002fe40001800000 */
[----:B------:R-:W-:-:S02]  /*2700*/  IADD3 R0, P3, R42, UR16, RZ ;  /* 0x000000102a007c10 */ /* 0x000fc4000ff7e0ff */
        /* <DEDUP_REMOVED lines=38> */
[----:B------:R-:W-:-:S03]  /*2970*/  CS2R R26, SRZ ;  /* 0x00000000001a7805 */ /* 0x000fc6000001ff00 */
        /* <DEDUP_REMOVED lines=20> */
[----:B-----5:R-:W-:Y:S02]  /*2ac0*/  IMAD.SHL.U32 R0, R7, 0x2, RZ ;  /* 0x0000000207007824 */ /* 0x020fe400078e00ff */
        /* <DEDUP_REMOVED lines=11> */
[----:B---34-:R1:W-:Y:S02]  /*2b80*/  STL [R1+0x74], R4 ;  /* 0x0000740401007387 */ /* 0x0183e40000100800 */
.L_x_336:
        /* <DEDUP_REMOVED lines=76> */
[----:B------:R-:W-:Y:S07]  /*3050*/  HMMA.16816.F32.BF16 R8, R12, R18, R8 ;  /* 0x000000120c08723c */ /* 0x000fee0000041808 */
[----:B------:R-:W-:Y:S05]  /*3060*/  IMAD.U32 R13, RZ, RZ, UR12 ;  /* 0x0000000cff0d7e24 */ /* 0x000fea000f8e00ff */
[----:B------:R-:W-:Y:S05]  /*3070*/  IMAD R13, R13, 0x20, R229 ;  /* 0x000000200d0d7824 */ /* 0x000fea00078e02e5 */
[-C--:B------:R-:W-:Y:S02]  /*3080*/  IADD3 R157, R150, R13.reuse, RZ ;  /* 0x0000000d969d7210 */ /* 0x080fe40007ffe0ff */
[----:B------:R-:W-:Y:S02]  /*3090*/  IADD3 R156, R149, R13, RZ ;  /* 0x0000000d959c7210 */ /* 0x000fe40007ffe0ff */
        /* <DEDUP_REMOVED lines=13> */
.L_x_328:
[----:B------:R-:W-:Y:S04]  /*3170*/  MOV R14, c[0x0][0x2a8] ;  /* 0x0000aa00000e7a02 */ /* 0x000fe80000000f00 */
[----:B------:R-:W-:-:S13]  /*3180*/  ISETP.NE.AND P0, PT, R14, 0x1, PT ;  /* 0x000000010e00780c */ /* 0x000fda0003f05270 */
[----:B------:R-:W-:Y:S05]  /*3190*/  @P0 IMAD.HI.U32 R14, R12, c[0x0][0x2ac], RZ ;  /* 0x0000ab000c0e0a27 */ /* 0x000fea00078e00ff */
[----:B------:R-:W-:Y:S02]  /*31a0*/  @P0 SHF.R.U32.HI R12, RZ, c[0x0][0x2b0], R14 ;  /* 0x0000ac00ff0c0a19 */ /* 0x000fe4000001160e */
.L_x_329:
[----:B------:R-:W-:Y:S05]  /*31b0*/  BSYNC B0 ;  /* 0x0000000000007941 */ /* 0x000fea0003800000 */
.L_x_327:
[----:B------:R-:W2:Y:S01]  /*31c0*/  LDL R15, [R1+0x70] ;  /* 0x00007000010f7983 */ /* 0x000ea20000100800 */
[----:B------:R-:W-:Y:S04]  /*31d0*/  IMAD.MOV.U32 R14, RZ, RZ, c[0x0][0x2a8] ;  /* 0x0000aa00ff0e7624 */ /* 0x000fe800078e00ff */
[----:B------:R-:W-:Y:S04]  /*31e0*/  IMAD R12, R12, R14, -UR9 ;  /* 0x800000090c0c7e24 */ /* 0x000fe8000f8e020e */
[----:B--2---:R-:W-:Y:S05]  /*31f0*/  IMAD.IADD R12, R12, 0x1, -R15 ;  /* 0x000000010c0c7824 */ /* 0x004fea00078e0a0f */
[----:B------:R-:W-:Y:S02]  /*3200*/  IMNMX R156, R156, R12, !PT ;  /* 0x0000000c9c9c7217 */ /* 0x000fe40007800200 */
[----:B------:R-:W-:Y:S04]  /*3210*/  IADD3 R12, R12, c[0x0][0x2a8], RZ ;  /* 0x0000aa000c0c7a10 */ /* 0x000fe80007ffe0ff */
[----:B------:R-:W-:Y:S02]  /*3220*/  IMNMX R157, R157, R12, PT ;  /* 0x0000000c9d9d7217 */ /* 0x000fe40003800200 */
.L_x_326:
        /* <DEDUP_REMOVED lines=16> */
.L_x_332:
[----:B------:R-:W-:Y:S04]  /*3330*/  MOV R13, c[0x0][0x2a8] ;  /* 0x0000aa00000d7a02 */ /* 0x000fe80000000f00 */
[----:B------:R-:W-:-:S13]  /*3340*/  ISETP.NE.AND P0, PT, R13, 0x1, PT ;  /* 0x000000010d00780c */ /* 0x000fda0003f05270 */
[----:B------:R-:W-:Y:S05]  /*3350*/  @P0 IMAD.HI.U32 R13, R12, c[0x0][0x2ac], RZ ;  /* 0x0000ab000c0d0a27 */ /* 0x000fea00078e00ff */
[----:B------:R-:W-:Y:S02]  /*3360*/  @P0 SHF.R.U32.HI R12, RZ, c[0x0][0x2b0], R13 ;  /* 0x0000ac00ff0c0a19 */ /* 0x000fe4000001160d */
.L_x_333:
[----:B------:R-:W-:Y:S05]  /*3370*/  BSYNC B0 ;  /* 0x0000000000007941 */ /* 0x000fea0003800000 */
.L_x_331:
[----:B------:R-:W2:Y:S01]  /*3380*/  LDL R14, [R1+0x70] ;  /* 0x00007000010e7983 */ /* 0x000ea20000100800 */
[----:B------:R-:W-:Y:S04]  /*3390*/  IMAD.MOV.U32 R13, RZ, RZ, c[0x0][0x2a8] ;  /* 0x0000aa00ff0d7624 */ /* 0x000fe800078e00ff */
[----:B------:R-:W-:Y:S04]  /*33a0*/  IMAD R12, R12, R13, -UR9 ;  /* 0x800000090c0c7e24 */ /* 0x000fe8000f8e020d */
[----:B--2---:R-:W-:Y:S05]  /*33b0*/  IMAD.IADD R12, R12, 0x1, -R14 ;  /* 0x000000010c0c7824 */ /* 0x004fea00078e0a0e */
[----:B------:R-:W-:Y:S02]  /*33c0*/  IMNMX R158, R158, R12, !PT ;  /* 0x0000000c9e9e7217 */ /* 0x000fe40007800200 */
[----:B------:R-:W-:Y:S04]  /*33d0*/  IADD3 R12, R12, c[0x0][0x2a8], RZ ;  /* 0x0000aa000c0c7a10 */ /* 0x000fe80007ffe0ff */
[----:B------:R-:W-:Y:S02]  /*33e0*/  IMNMX R159, R159, R12, PT ;  /* 0x0000000c9f9f7217 */ /* 0x000fe40003800200 */
.L_x_330:
        /* <DEDUP_REMOVED lines=241> */
.L_x_334:
        /* <DEDUP_REMOVED lines=98> */
.L_x_335:
        /* <DEDUP_REMOVED lines=167> */
.L_x_325:
[----:B------:R-:W-:Y:S05]  /*5390*/  @P3 EXIT ;  /* 0x000000000000394d */ /* 0x000fea0003800000 */
[----:B-1----:R-:W2:Y:S01]  /*53a0*/  LDL.LU R9, [R1+0xbc] ;  /* 0x0000bc0001097983 */ /* 0x002ea20000300800 */
[----:B------:R-:W-:-:S04]  /*53b0*/  ISETP.NE.U32.AND P2, PT, RZ, c[0x0][0x360], PT ;  /* 0x0000d800ff007a0c */ /* 0x000fc80003f45070 */
[----:B------:R-:W-:-:S13]  /*53c0*/  ISETP.NE.AND.EX P2, PT, RZ, c[0x0][0x364], PT, P2 ;  /* 0x0000d900ff007a0c */ /* 0x000fda0003f45320 */
[----:B------:R-:W-:-:S04]  /*53d0*/  @P2 IMAD.MOV.U32 R2, RZ, RZ, 0x4 ;  /* 0x00000004ff022424 */ /* 0x000fc800078e00ff */
[----:B--2---:R-:W-:-:S05]  /*53e0*/  @P2 IMAD.WIDE R2, R9, R2, c[0x0][0x360] ;  /* 0x0000d80009022625 */ /* 0x004fca00078e0202 */
[----:B-----5:R1:W2:Y:S01]  /*53f0*/  @P2 LDG.E R0, [R2.64] ;  /* 0x0000000a02002981 */ /* 0x0202a2000c1e1900 */
[----:B------:R-:W-:Y:S01]  /*5400*/  IMAD.MOV.U32 R4, RZ, RZ, c[0x0][0x338] ;  /* 0x0000ce00ff047624 */ /* 0x000fe200078e00ff */
[----:B------:R-:W-:Y:S02]  /*5410*/  USHF.L.U32 UR5, UR6, 0xe, URZ ;  /* 0x0000000e06057899 */ /* 0x000fe4000800063f */
[----:B------:R-:W3:Y:S04]  /*5420*/  S2R R5, SR_TID.X ;  /* 0x0000000000057919 */ /* 0x000ee80000002100 */
[----:B------:R-:W-:Y:S01]  /*5430*/  BAR.SYNC.DEFER_BLOCKING 0x1, 0x100 ;  /* 0x0044000000007b1d */ /* 0x000fe20000010000 */
[----:B------:R-:W-:Y:S01]  /*5440*/  ISETP.NE.AND P0, PT, R4, 0x1, PT ;  /* 0x000000010400780c */ /* 0x000fe20003f05270 */
[----:B------:R-:W-:-:S04]  /*5450*/  USHF.R.S32.HI UR4, URZ, 0x1f, UR5 ;  /* 0x0000001f3f047899 */ /* 0x000fc80008011405 */
[----:B-1----:R-:W1:Y:S01]  /*5460*/  S2R R3, SR_CTAID.Y ;  /* 0x0000000000037919 */ /* 0x002e620000002600 */
[----:B---3--:R-:W-:-:S07]  /*5470*/  SHF.R.S32.HI R6, RZ, 0x1f, R5 ;  /* 0x0000001fff067819 */ /* 0x008fce0000011405 */
        /* <DEDUP_REMOVED lines=165> */
.L_x_337:
        /* <DEDUP_REMOVED lines=11> */
.L_x_1153:


//--------------------- .text._ZN7cutlass13device_kernelIN5flash19enable_sm80_to_sm89INS1_16FlashAttnBwdSm80INS1_25CollectiveMainloopBwdSm80ILi1ELi1EN4cute5tupleIJNS5_1CILi32EEENS7_ILi64EEENS7_ILi256EEEEEENS_10bfloat16_tEfNS_4arch4Sm80ELb1ELb0ELb0ELb0ELb0ELb0ELb0ELb0ELi2ELi2ELi2ELi1ELb1EEENS1_21CollectiveEpilogueBwdISB_SC_SE_Li256ELb0ELb0ELi4EEENS1_25SingleTileBwdLPTSchedulerILb0ELi64ELb0EEEEEEEEEvNT_6ParamsE --------------------------
	.section	.text._ZN7cutlass13device_kernelIN5flash19enable_sm80_to_sm89INS1_16FlashAttnBwdSm80INS1_25CollectiveMainloopBwdSm80ILi1ELi1EN4cute5tupleIJNS5_1CILi32EEENS7_ILi64EEENS7_ILi256EEEEEENS_10bfloat16_tEfNS_4arch4Sm80ELb1ELb0ELb0ELb0ELb0ELb0ELb0ELb0ELi2ELi2ELi2ELi1ELb1EEENS1_21CollectiveEpilogueBwdISB_SC_SE_Li256ELb0ELb0ELi4EEENS1_25SingleTileBwdLPTSchedulerILb0ELi64ELb0EEEEEEEEEvNT_6ParamsE,"ax",@progbits
	.sectioninfo	@"SHI_REGISTERS=255"
	.align	128
.text._ZN7cutlass13device_kernelIN5flash19enable_sm80_to_sm89INS1_16FlashAttnBwdSm80INS1_25CollectiveMainloopBwdSm80ILi1ELi1EN4cute5tupleIJNS5_1CILi32EEENS7_ILi64EEENS7_ILi256EEEEEENS_10bfloat16_tEfNS_4arch4Sm80ELb1ELb0ELb0ELb0ELb0ELb0ELb0ELb0ELi2ELi2ELi2ELi1ELb1EEENS1_21CollectiveEpilogueBwdISB_SC_SE_Li256ELb0ELb0ELi4EEENS1_25SingleTileBwdLPTSchedulerILb0ELi64ELb0EEEEEEEEEvNT_6ParamsE:
        .type           _ZN7cutlass13device_kernelIN5flash19enable_sm80_to_sm89INS1_16FlashAttnBwdSm80INS1_25CollectiveMainloopBwdSm80ILi1ELi1EN4cute5tupleIJNS5_1CILi32EEENS7_ILi64EEENS7_ILi256EEEEEENS_10bfloat16_tEfNS_4arch4Sm80ELb1ELb0ELb0ELb0ELb0ELb0ELb0ELb0ELi2ELi2ELi2ELi1ELb1EEENS1_21CollectiveEpilogueBwdISB_SC_SE_Li256ELb0ELb0ELi4EEENS1_25SingleTileBwdLPTSchedulerILb0ELi64ELb0EEEEEEEEEvNT_6ParamsE,@function
        .size           _ZN7cutlass13device_kernelIN5flash19enable_sm80_to_sm89INS1_16FlashAttnBwdSm80INS1_25CollectiveMainloopBwdSm80ILi1ELi1EN4cute5tupleIJNS5_1CILi32EEENS7_ILi64EEENS7_ILi256EEEEEENS_10bfloat16_tEfNS_4arch4Sm80ELb1ELb0ELb0ELb0ELb0ELb0ELb0ELb0ELi2ELi2ELi2ELi1ELb1EEENS1_21CollectiveEpilogueBwdISB_SC_SE_Li256ELb0ELb0ELi4EEENS1_25SingleTileBwdLPTSchedulerILb0ELi64ELb0EEEEEEEEEvNT_6ParamsE,(.L_x_1154 - _ZN7cutlass13device_kernelIN5flash19enable_sm80_to_sm89INS1_16FlashAttnBwdSm80INS1_25CollectiveMainloopBwdSm80ILi1ELi1EN4cute5tupleIJNS5_1CILi32EEENS7_ILi64EEENS7_ILi256EEEEEENS_10bfloat16_tEfNS_4arch4Sm80ELb1ELb0ELb0ELb0ELb0ELb0ELb0ELb0ELi2ELi2ELi2ELi1ELb1EEENS1_21CollectiveEpilogueBwdISB_SC_SE_Li256ELb0ELb0ELi4EEENS1_25SingleTileBwdLPTSchedulerILb0ELi64ELb0EEEEEEEEEvNT_6ParamsE)
        .other          _ZN7cutlass13device_kernelIN5flash19enable_sm80_to_sm89INS1_16FlashAttnBwdSm80INS1_25CollectiveMainloopBwdSm80ILi1ELi1EN4cute5tupleIJNS5_1CILi32EEENS7_ILi64EEENS7_ILi256EEEEEENS_10bfloat16_tEfNS_4arch4Sm80ELb1ELb0ELb0ELb0ELb0ELb0ELb0ELb0ELi2ELi2ELi2ELi1ELb1EEENS1_21CollectiveEpilogueBwdISB_SC_SE_Li256ELb0ELb0ELi4EEENS1_25SingleTileBwdLPTSchedulerILb0ELi64ELb0EEEEEEEEEvNT_6ParamsE,@"STO_CUDA_ENTRY STV_DEFAULT"
_ZN7cutlass13device_kernelIN5flash19enable_sm80_to_sm89INS1_16FlashAttnBwdSm80INS1_25CollectiveMainloopBwdSm80ILi1ELi1EN4cute5tupleIJNS5_1CILi32EEENS7_ILi64EEENS7_ILi256EEEEEENS_10bfloat16_tEfNS_4arch4Sm80ELb1ELb0ELb0ELb0ELb0ELb0ELb0ELb0ELi2ELi2ELi2ELi1ELb1EEENS1_21CollectiveEpilogueBwdISB_SC_SE_Li256ELb0ELb0ELi4EEENS1_25SingleTileBwdLPTSchedulerILb0ELi64ELb0EEEEEEEEEvNT_6ParamsE:
[----:B------:R-:W-:-:S03]  /*0000*/  MOV R1, c[0x0][0x28] ;  /* 0x00000a0000017a02 */ /* 0x000fc60000000f00 */
[----:B------:R-:W1:Y:S01]  /*0010*/  S2R R2, SR_TID.X ;  /* 0x0000000000027919 */ /* 0x000e620000002100 */
[----:B------:R-:W-:Y:S01]  /*0020*/  IADD3 R1, R1, -0xd8, RZ ;  /* 0xffffff2801017810 */ /* 0x000fe20007ffe0ff */
[----:B------:R-:W2:Y:S01]  /*0030*/  S2UR UR7, SR_CTAID.X ;  /* 0x00000000000779c3 */ /* 0x000ea20000002500 */
[----:B------:R-:W-:Y:S02]  /*0040*/  IMAD.MOV.U32 R85, RZ, RZ, R3 ;  /* 0x000000ffff557224 */ /* 0x000fe400078e0003 */
[--C-:B-1----:R-:W-:Y:S01]  /*0050*/  IMAD.MOV.U32 R84, RZ, RZ, R2.reuse ;  /* 0x000000ffff547224 */ /* 0x102fe200078e0002 */
[----:B------:R-:W-:Y:S01]  /*0060*/  STL [R1+0x70], R2 ;  /* 0x0000700201007387 */ /* 0x000fe20000100800 */
[----:B------:R-:W-:-:S05]  /*0070*/  IMAD.MOV.U32 R84, RZ, RZ, R2 ;  /* 0x000000ffff547224 */ /* 0x000fca00078e0002 */
[----:B------:R-:W-:-:S06]  /*0080*/  SHF.R.U32.HI R0, RZ, 0x5, R84 ;  /* 0x00000005ff007819 */ /* 0x000fcc0000011654 */
[----:B------:R-:W1:Y:S02]  /*0090*/  SHFL.IDX PT, R0, R0, RZ, 0x1f ;  /* 0x00001fff00007589 */ /* 0x000e6400000e0000 */
[----:B-1----:R-:W-:-:S13]  /*00a0*/  ISETP.NE.AND P0, PT, R0, RZ, PT ;  /* 0x000000ff0000720c */ /* 0x002fda0003f05270 */
[----:B--2---:R-:W-:Y:S05]  /*00b0*/  @!P0 BRA `(.L_x_338) ;  /* 0x0000026000008947 */ /* 0x004fea0003800000 */
[----:B------:R-:W-:Y:S02]  /*00c0*/  ULDC.64 UR4, c[0x0][0x3b8] ;  /* 0x0000ee0000047ab9 */ /* 0x000fe40000000a00 */
[----:B------:R-:W-:Y:S02]  /*00d0*/  UISETP.NE.AND UP0, UPT, UR4, 0x1, UPT ;  /* 0x000000010400788c */ /* 0x000fe4000bf05270 */
[----:B------:R-:W-:Y:S02]  /*00e0*/  UIMAD.WIDE.U32 UR8, UR7, UR5, URZ ;  /* 0x00000005070872a5 */ /* 0x000fe4000f8e003f */
[----:B------:R-:W-:Y:S02]  /*00f0*/  UMOV UR6, UR7 ;  /* 0x0000000700067c82 */ /* 0x000fe40008000000 */
[----:B------:R-:W-:-:S05]  /*0100*/  ULDC UR5, c[0x0][0x3c0] ;  /* 0x0000f00000057ab9 */ /* 0x000fca0000000800 */
[----:B------:R-:W-:-:S03]  /*0110*/  @UP0 USHF.R.U32.HI UR6, URZ, UR5, UR9 ;  /* 0x000000053f060299 */ /* 0x000fc60008011609 */
[----:B------:R-:W-:Y:S02]  /*0120*/  ULDC UR5, c[0x0][0x3d0] ;  /* 0x0000f40000057ab9 */ /* 0x000fe40000000800 */
[----:B------:R-:W-:Y:S02]  /*0130*/  UISETP.GE.AND UP0, UPT, UR6, UR5, UPT ;  /* 0x000000050600728c */ /* 0x000fe4000bf06270 */
[----:B------:R-:W-:-:S04]  /*0140*/  UIADD3 UR5, -UR6, URZ, URZ ;  /* 0x0000003f06057290 */ /* 0x000fc8000fffe13f */
[----:B------:R-:W-:Y:S01]  /*0150*/  PLOP3.LUT P0, PT, PT, PT, UP0, 0x80, 0x0 ;  /* 0x000000000000781c */ /* 0x000fe20003f0f008 */
[----:B------:R-:W-:-:S12]  /*0160*/  UIMAD UR7, UR5, UR4, UR7 ;  /* 0x00000004050772a4 */ /* 0x000fd8000f8e0207 */
[----:B------:R-:W-:Y:S05]  /*0170*/  @!P0 BRA `(.L_x_339) ;  /* 0x0000008000008947 */ /* 0x000fea0003800000 */
[----:B------:R-:W-:Y:S02]  /*0180*/  ULDC UR8, c[0x0][0x3c4] ;  /* 0x0000f10000087ab9 */ /* 0x000fe40000000800 */
[----:B------:R-:W-:Y:S02]  /*0190*/  UISETP.NE.AND UP0, UPT, UR8, 0x1, UPT ;  /* 0x000000010800788c */ /* 0x000fe4000bf05270 */
[----:B------:R-:W-:Y:S02]  /*01a0*/  ULDC.64 UR4, c[0x0][0x3c8] ;  /* 0x0000f20000047ab9 */ /* 0x000fe40000000a00 */
[----:B------:R-:W-:Y:S02]  /*01b0*/  UIMAD.WIDE.U32 UR10, UR7, UR4, URZ ;  /* 0x00000004070a72a5 */ /* 0x000fe4000f8e003f */
[----:B------:R-:W-:-:S05]  /*01c0*/  UMOV UR14, UR7 ;  /* 0x00000007000e7c82 */ /* 0x000fca0008000000 */
[----:B------:R-:W-:-:S04]  /*01d0*/  @UP0 USHF.R.U32.HI UR14, URZ, UR5, UR11 ;  /* 0x000000053f0e0299 */ /* 0x000fc8000801160b */
[----:B------:R-:W-:Y:S01]  /*01e0*/  UIMAD UR8, UR14, UR8, URZ ;  /* 0x000000080e0872a4 */ /* 0x000fe2000f8e023f */
[----:B------:R-:W-:Y:S05]  /*01f0*/  BRA `(.L_x_340) ;  /* 0x0000007000007947 */ /* 0x000fea0003800000 */
.L_x_339:
[----:B------:R-:W-:Y:S02]  /*0200*/  ULDC UR8, c[0x0][0x3ac] ;  /* 0x0000eb0000087ab9 */ /* 0x000fe40000000800 */
[----:B------:R-:W-:Y:S02]  /*0210*/  UISETP.NE.AND UP0, UPT, UR8, 0x1, UPT ;  /* 0x000000010800788c */ /* 0x000fe4000bf05270 */
[----:B------:R-:W-:Y:S02]  /*0220*/  ULDC.64 UR4, c[0x0][0x3b0] ;  /* 0x0000ec0000047ab9 */ /* 0x000fe40000000a00 */
[----:B------:R-:W-:Y:S02]  /*0230*/  UIMAD.WIDE.U32 UR10, UR7, UR4, URZ ;  /* 0x00000004070a72a5 */ /* 0x000fe4000f8e003f */
[----:B------:R-:W-:-:S05]  /*0240*/  UMOV UR14, UR7 ;  /* 0x00000007000e7c82 */ /* 0x000fca0008000000 */
[----:B------:R-:W-:-:S04]  /*0250*/  @UP0 USHF.R.U32.HI UR14, URZ, UR5, UR11 ;  /* 0x000000053f0e0299 */ /* 0x000fc8000801160b */
[----:B------:R-:W-:Y:S02]  /*0260*/  UIMAD UR8, UR14, UR8, URZ ;  /* 0x000000080e0872a4 */ /* 0x000fe4000f8e023f */
.L_x_340:
[----:B------:R-:W-:Y:S02]  /*0270*/  ULDC.64 UR12, c[0x0][0x3a0] ;  /* 0x0000e800000c7ab9 */ /* 0x000fe40000000a00 */
[----:B------:R-:W-:Y:S02]  /*0280*/  UIADD3 UR7, UR7, -UR8, URZ ;  /* 0x8000000807077290 */ /* 0x000fe4000fffe03f */
[----:B------:R-:W-:Y:S02]  /*0290*/  UISETP.NE.AND UP0, UPT, UR12, 0x1, UPT ;  /* 0x000000010c00788c */ /* 0x000fe4000bf05270 */
[----:B------:R-:W-:Y:S02]  /*02a0*/  ULDC.64 UR4, c[0x0][0x3a8] ;  /* 0x0000ea0000047ab9 */ /* 0x000fe40000000a00 */
[----:B------:R-:W-:-:S04]  /*02b0*/  UIMAD UR5, UR6, UR5, UR7 ;  /* 0x00000005060572a4 */ /* 0x000fc8000f8e0207 */
[----:B------:R-:W-:-:S03]  /*02c0*/  UIMAD.WIDE.U32 UR6, UR5, UR13, URZ ;  /* 0x0000000d050672a5 */ /* 0x000fc6000f8e003f */
[----:B------:R-:W-:Y:S02]  /*02d0*/  UMOV UR13, UR5 ;  /* 0x00000005000d7c82 */ /* 0x000fe40008000000 */
[----:B------:R-:W-:-:S04]  /*02e0*/  @UP0 USHF.R.U32.HI UR13, URZ, UR4, UR7 ;  /* 0x000000043f0d0299 */ /* 0x000fc80008011607 */
[----:B------:R-:W-:-:S04]  /*02f0*/  UIADD3 UR4, -UR13, URZ, URZ ;  /* 0x0000003f0d047290 */ /* 0x000fc8000fffe13f */
[----:B------:R-:W-:Y:S01]  /*0300*/  UIMAD UR12, UR4, UR12, UR5 ;  /* 0x0000000c040c72a4 */ /* 0x000fe2000f8e0205 */
[----:B------:R-:W-:Y:S05]  /*0310*/  BRA `(.L_x_341) ;  /* 0x0000025000007947 */ /* 0x000fea0003800000 */
.L_x_338:
        /* <DEDUP_REMOVED lines=20> */
.L_x_342:
[----:B------:R-:W-:Y:S02]  /*0460*/  ULDC UR8, c[0x0][0x3ac] ;  /* 0x0000eb0000087ab9 */ /* 0x000fe40000000800 */
[----:B------:R-:W-:Y:S02]  /*0470*/  UISETP.NE.AND UP0, UPT, UR8, 0x1, UPT ;  /* 0x000000010800788c */ /* 0x000fe4000bf05270 */
[----:B------:R-:W-:Y:S02]  /*0480*/  ULDC.64 UR4, c[0x0][0x3b0] ;  /* 0x0000ec0000047ab9 */ /* 0x000fe40000000a00 */
[----:B------:R-:W-:Y:S02]  /*0490*/  UIMAD.WIDE.U32 UR10, UR7, UR4, URZ ;  /* 0x00000004070a72a5 */ /* 0x000fe4000f8e003f */
[----:B------:R-:W-:-:S05]  /*04a0*/  UMOV UR14, UR7 ;  /* 0x00000007000e7c82 */ /* 0x000fca0008000000 */
[----:B------:R-:W-:-:S04]  /*04b0*/  @UP0 USHF.R.U32.HI UR14, URZ, UR5, UR11 ;  /* 0x000000053f0e0299 */ /* 0x000fc8000801160b */
[----:B------:R-:W-:Y:S02]  /*04c0*/  UIMAD UR8, UR14, UR8, URZ ;  /* 0x000000080e0872a4 */ /* 0x000fe4000f8e023f */
.L_x_343:
        /* <DEDUP_REMOVED lines=9> */
[----:B------:R-:W-:Y:S02]  /*0560*/  UIMAD UR12, UR4, UR12, UR5 ;  /* 0x0000000c040c72a4 */ /* 0x000fe4000f8e0205 */
.L_x_341:
[----:B------:R-:W-:-:S13]  /*0570*/  ISETP.LE.AND P0, PT, RZ, UR13, PT ;  /* 0x0000000dff007c0c */ /* 0x000fda000bf03270 */
[----:B------:R-:W-:Y:S05]  /*0580*/  @!P0 EXIT ;  /* 0x000000000000894d */ /* 0x000fea0003800000 */
        /* <DEDUP_REMOVED lines=14> */
[----:B------:R-:W-:Y:S01]  /*0670*/  UMOV UR7, 0x1f ;  /* 0x0000001f00077882 */ /* 0x000fe20000000000 */
[----:B------:R-:W-:Y:S01]  /*0680*/  CS2R R12, SRZ ;  /* 0x00000000000c7805 */ /* 0x000fe2000001ff00 */
[----:B------:R-:W-:Y:S01]  /*0690*/  USHF.R.S32.HI UR4, URZ, 0x1f, UR5 ;  /* 0x0000001f3f047899 */ /* 0x000fe20008011405 */
[----:B------:R-:W-:Y:S01]  /*06a0*/  MOV R136, RZ ;  /* 0x000000ff00887202 */ /* 0x000fe20000000f00 */
[----:B------:R-:W-:Y:S01]  /*06b0*/  UIADD3 UR7, UR7, UR6, URZ ;  /* 0x0000000607077290 */ /* 0x000fe2000fffe03f */
[----:B------:R-:W-:Y:S01]  /*06c0*/  IMAD.MOV.U32 R134, RZ, RZ, RZ ;  /* 0x000000ffff867224 */ /* 0x000fe200078e00ff */
[----:B------:R-:W-:Y:S01]  /*06d0*/  ULEA.HI UR18, UR4, UR5, URZ, 0x5 ;  /* 0x0000000504127291 */ /* 0x000fe2000f8f283f */
[----:B------:R-:W-:Y:S01]  /*06e0*/  CS2R R14, SRZ ;  /* 0x00000000000e7805 */ /* 0x000fe2000001ff00 */
[----:B------:R-:W-:Y:S01]  /*06f0*/  USHF.R.S32.HI UR4, URZ, 0x1f, UR7 ;  /* 0x0000001f3f047899 */ /* 0x000fe20008011407 */
[----:B------:R-:W-:Y:S01]  /*0700*/  MOV R132, RZ ;  /* 0x000000ff00847202 */ /* 0x000fe20000000f00 */
[----:B------:R-:W-:Y:S01]  /*0710*/  USHF.R.S32.HI UR18, URZ, 0x5, UR18 ;  /* 0x000000053f127899 */ /* 0x000fe20008011412 */
[----:B------:R-:W-:Y:S01]  /*0720*/  IMAD.MOV.U32 R126, RZ, RZ, RZ ;  /* 0x000000ffff7e7224 */ /* 0x000fe200078e00ff */
[----:B------:R-:W-:Y:S01]  /*0730*/  ULEA.HI UR4, UR4, UR7, URZ, 0x5 ;  /* 0x0000000704047291 */ /* 0x000fe2000f8f283f */
[----:B------:R-:W-:Y:S01]  /*0740*/  CS2R R16, SRZ ;  /* 0x0000000000107805 */ /* 0x000fe2000001ff00 */
[----:B------:R-:W-:Y:S01]  /*0750*/  UISETP.LT.AND UP0, UPT, URZ, UR18, UPT ;  /* 0x000000123f00728c */ /* 0x000fe2000bf01270 */
[----:B------:R-:W-:Y:S01]  /*0760*/  MOV R124, RZ ;  /* 0x000000ff007c7202 */ /* 0x000fe20000000f00 */
[----:B------:R-:W-:Y:S01]  /*0770*/  USHF.R.S32.HI UR11, URZ, 0x5, UR4 ;  /* 0x000000053f0b7899 */ /* 0x000fe20008011404 */
[----:B------:R-:W-:Y:S01]  /*0780*/  IMAD.MOV.U32 R130, RZ, RZ, RZ ;  /* 0x000000ffff827224 */ /* 0x000fe200078e00ff */
[----:B------:R-:W-:Y:S01]  /*0790*/  USEL UR18, URZ, UR18, !UP0 ;  /* 0x000000123f127287 */ /* 0x000fe2000c000000 */
[----:B------:R-:W-:Y:S01]  /*07a0*/  CS2R R18, SRZ ;  /* 0x0000000000127805 */ /* 0x000fe2000001ff00 */
[----:B------:R-:W-:Y:S01]  /*07b0*/  ULDC.64 UR16, c[0x0][0x118] ;  /* 0x0000460000107ab9 */ /* 0x000fe20000000a00 */
[----:B------:R-:W-:Y:S01]  /*07c0*/  MOV R128, RZ ;  /* 0x000000ff00807202 */ /* 0x000fe20000000f00 */
[----:B------:R-:W-:Y:S01]  /*07d0*/  UISETP.GT.AND UP0, UPT, UR11, UR18, UPT ;  /* 0x000000120b00728c */ /* 0x000fe2000bf04270 */
[----:B------:R-:W-:Y:S01]  /*07e0*/  IMAD.MOV.U32 R122, RZ, RZ, RZ ;  /* 0x000000ffff7a7224 */ /* 0x000fe200078e00ff */
        /* <DEDUP_REMOVED lines=55> */
[--C-:B------:R-:W-:Y:S01]  /*0b60*/  SHF.R.S32.HI R18, RZ, 0x1f, R84.reuse ;  /* 0x0000001fff127819 */ /* 0x100fe20000011454 */
[----:B------:R-:W-:Y:S01]  /*0b70*/  ULDC.64 UR4, c[0x0][0x238] ;  /* 0x00008e0000047ab9 */ /* 0x000fe20000000a00 */
[----:B------:R-:W-:Y:S01]  /*0b80*/  IMAD.SHL.U32 R2, R84, 0x4, RZ ;  /* 0x0000000454027824 */ /* 0x000fe200078e00ff */
[----:B------:R-:W-:Y:S01]  /*0b90*/  SHF.R.S32.HI R85, RZ, 0x1f, R84 ;  /* 0x0000001fff557819 */ /* 0x000fe20000011454 */
[----:B------:R-:W-:Y:S01]  /*0ba0*/  UIMAD UR4, UR9, UR4, URZ ;  /* 0x00000004090472a4 */ /* 0x000fe2000f8e023f */
[----:B------:R-:W-:Y:S01]  /*0bb0*/  IMAD.U32 R4, RZ, RZ, UR12 ;  /* 0x0000000cff047e24 */ /* 0x000fe2000f8e00ff */
[-C--:B------:R-:W-:Y:S01]  /*0bc0*/  LEA.HI R35, R18, R84.reuse, RZ, 0x3 ;  /* 0x0000005412237211 */ /* 0x080fe200078f18ff */
[----:B------:R-:W-:Y:S01]  /*0bd0*/  IMAD.U32 R0, RZ, RZ, UR12 ;  /* 0x0000000cff007e24 */ /* 0x000fe2000f8e00ff */
[----:B------:R-:W-:Y:S01]  /*0be0*/  UIMAD UR4, UR12, UR5, UR4 ;  /* 0x000000050c0472a4 */ /* 0x000fe2000f8e0204 */
[----:B------:R-:W-:Y:S01]  /*0bf0*/  SHF.R.S32.HI R3, RZ, 0x1f, R2 ;  /* 0x0000001fff037819 */ /* 0x000fe20000011402 */
[----:B------:R-:W-:Y:S01]  /*0c00*/  IMAD.WIDE.U32 R4, R4, c[0x0][0x238], R84 ;  /* 0x00008e0004047a25 */ /* 0x000fe200078e0054 */
[----:B------:R-:W-:Y:S01]  /*0c10*/  SHF.R.S32.HI R40, RZ, 0x3, R35 ;  /* 0x00000003ff287819 */ /* 0x000fe20000011423 */
[----:B------:R-:W-:Y:S01]  /*0c20*/  ULDC UR6, c[0x0][0x250] ;  /* 0x0000940000067ab9 */ /* 0x000fe20000000800 */
[CC--:B------:R-:W-:Y:S01]  /*0c30*/  LEA.HI R33, R18.reuse, R84.reuse, RZ, 0x4 ;  /* 0x0000005412217211 */ /* 0x0c0fe200078f20ff */
[----:B------:R-:W-:Y:S01]  /*0c40*/  IMAD.U32 R6, RZ, RZ, UR12 ;  /* 0x0000000cff067e24 */ /* 0x000fe2000f8e00ff */
[-C--:B------:R-:W-:Y:S01]  /*0c50*/  LEA.HI R15, R18, R84.reuse, RZ, 0x2 ;  /* 0x00000054120f7211 */ /* 0x080fe200078f10ff */
[----:B------:R-:W-:Y:S01]  /*0c60*/  IMAD.WIDE.U32 R30, R0, c[0x0][0x288], R2 ;  /* 0x0000a200001e7a25 */ /* 0x000fe200078e0002 */
[----:B------:R-:W-:Y:S01]  /*0c70*/  SHF.R.S32.HI R41, RZ, 0x1f, R40 ;  /* 0x0000001fff297819 */ /* 0x000fe20000011428 */
[----:B------:R-:W-:Y:S01]  /*0c80*/  UMOV UR7, UR12 ;  /* 0x0000000c00077c82 */ /* 0x000fe20008000000 */
[----:B------:R-:W-:Y:S01]  /*0c90*/  IADD3 R25, R5, UR4, RZ ;  /* 0x0000000405197c10 */ /* 0x000fe2000fffe0ff */
[----:B------:R-:W-:Y:S01]  /*0ca0*/  IMAD.WIDE.U32 R28, R6, c[0x0][0x270], R2 ;  /* 0x00009c00061c7a25 */ /* 0x000fe200078e0002 */
[----:B------:R-:W-:Y:S01]  /*0cb0*/  SHF.R.S32.HI R5, RZ, 0x4, R33 ;  /* 0x00000004ff057819 */ /* 0x000fe20000011421 */
[----:B------:R-:W-:Y:S01]  /*0cc0*/  ULDC.64 UR4, c[0x0][0x248] ;  /* 0x0000920000047ab9 */ /* 0x000fe20000000a00 */
[--C-:B------:R-:W-:Y:S01]  /*0cd0*/  SHF.R.S32.HI R3, RZ, 0x1f, R15.reuse ;  /* 0x0000001fff037819 */ /* 0x100fe2000001140f */
[----:B------:R-:W-:Y:S01]  /*0ce0*/  IMAD.MOV.U32 R24, RZ, RZ, R4 ;  /* 0x000000ffff187224 */ /* 0x000fe200078e0004 */
[----:B------:R-:W-:Y:S01]  /*0cf0*/  SHF.R.S32.HI R4, RZ, 0x2, R15 ;  /* 0x00000002ff047819 */ /* 0x000fe2000001140f */
[----:B------:R-:W-:Y:S01]  /*0d00*/  IMAD.U32 R0, RZ, RZ, UR14 ;  /* 0x0000000eff007e24 */ /* 0x000fe2000f8e00ff */
[----:B------:R-:W-:Y:S01]  /*0d10*/  LEA.HI R2, R33, R5, RZ, 0x1 ;  /* 0x0000000521027211 */ /* 0x000fe200078f08ff */
[----:B------:R-:W-:Y:S01]  /*0d20*/  UISETP.NE.AND UP0, UPT, UR4, 0x1, UPT ;  /* 0x000000010400788c */ /* 0x000fe2000bf05270 */
[----:B------:R-:W-:Y:S01]  /*0d30*/  LEA.HI R27, R18, R84, RZ, 0x5 ;  /* 0x00000054121b7211 */ /* 0x000fe200078f28ff */
[----:B------:R-:W-:Y:S01]  /*0d40*/  IMAD.WIDE R16, R0, 0x40, R40 ;  /* 0x0000004000107825 */ /* 0x000fe200078e0228 */
[----:B------:R-:W-:Y:S01]  /*0d50*/  LEA.HI R0, R3, R4, RZ, 0x3 ;  /* 0x0000000403007211 */ /* 0x000fe200078f18ff */
[----:B------:R-:W-:Y:S01]  /*0d60*/  UIMAD.WIDE.U32 UR20, UR12, UR5, URZ ;  /* 0x000000050c1472a5 */ /* 0x000fe2000f8e003f */
[----:B------:R-:W-:Y:S01]  /*0d70*/  LOP3.LUT R2, R2, 0xfffffffe, RZ, 0xc0, !PT ;  /* 0xfffffffe02027812 */ /* 0x000fe200078ec0ff */
[----:B------:R-:W-:Y:S01]  /*0d80*/  STL [R1+0x74], R85 ;  /* 0x0000745501007387 */ /* 0x000fe20000100800 */
[----:B------:R-:W-:Y:S01]  /*0d90*/  LOP3.LUT R0, R0, 0xfffffff8, RZ, 0xc0, !PT ;  /* 0xfffffff800007812 */ /* 0x000fe200078ec0ff */
[----:B------:R-:W-:Y:S01]  /*0da0*/  ULDC.64 UR4, c[0x0][0x1e0] ;  /* 0x0000780000047ab9 */ /* 0x000fe20000000a00 */
[----:B------:R-:W-:Y:S01]  /*0db0*/  SHF.R.S32.HI R32, RZ, 0x5, R27 ;  /* 0x00000005ff207819 */ /* 0x000fe2000001141b */
[----:B------:R-:W-:Y:S01]  /*0dc0*/  IMAD.IADD R22, R5, 0x1, -R2 ;  /* 0x0000000105167824 */ /* 0x000fe200078e0a02 */
[----:B------:R-:W-:Y:S01]  /*0dd0*/  LOP3.LUT R2, R35, 0xfffffff8, RZ, 0xc0, !PT ;  /* 0xfffffff823027812 */ /* 0x000fe200078ec0ff */
[----:B------:R-:W-:Y:S01]  /*0de0*/  IMAD.IADD R10, R4, 0x1, -R0 ;  /* 0x00000001040a7824 */ /* 0x000fe200078e0a00 */
[----:B------:R-:W-:Y:S01]  /*0df0*/  LEA.HI R0, R18, R84, RZ, 0x6 ;  /* 0x0000005412007211 */ /* 0x000fe200078f30ff */
[----:B------:R-:W-:Y:S01]  /*0e00*/  @UP0 UMOV UR15, UR21 ;  /* 0x00000015000f0c82 */ /* 0x000fe20008000000 */
[----:B------:R-:W-:Y:S01]  /*0e10*/  STL.64 [R1+0x58], R40 ;  /* 0x0000582801007387 */ /* 0x000fe20000100a00 */
[----:B------:R-:W-:Y:S01]  /*0e20*/  IMAD.IADD R20, R84, 0x1, -R2 ;  /* 0x0000000154147824 */ /* 0x000fe200078e0a02 */
[----:B------:R-:W-:Y:S01]  /*0e30*/  SHF.R.S32.HI R21, RZ, 0x6, R0 ;  /* 0x00000006ff157819 */ /* 0x000fe20000011400 */
[----:B------:R-:W-:Y:S01]  /*0e40*/  IMAD.SHL.U32 R0, R40, 0x40, RZ ;  /* 0x0000004028007824 */ /* 0x000fe200078e00ff */
[----:B------:R-:W-:Y:S01]  /*0e50*/  @UP0 USHF.R.U32.HI UR7, URZ, UR6, UR15 ;  /* 0x000000063f070299 */ /* 0x000fe2000801160f */
[----:B------:R-:W-:Y:S01]  /*0e60*/  IMAD.SHL.U32 R2, R20, 0x8, RZ ;  /* 0x0000000814027824 */ /* 0x000fe200078e00ff */
[----:B------:R-:W-:Y:S01]  /*0e70*/  LOP3.LUT P0, RZ, R10, 0x4, RZ, 0xc0, !PT ;  /* 0x000000040aff7812 */ /* 0x000fe2000780c0ff */
[----:B------:R-:W-:Y:S01]  /*0e80*/  IMAD.SHL.U32 R23, R21, 0x200, RZ ;  /* 0x0000020015177824 */ /* 0x000fe200078e00ff */
[----:B------:R-:W-:Y:S01]  /*0e90*/  LOP3.LUT R0, R0, 0x1c0, RZ, 0xc0, !PT ;  /* 0x000001c000007812 */ /* 0x000fe200078ec0ff */
[----:B------:R-:W-:Y:S01]  /*0ea0*/  USHF.R.S32.HI UR6, URZ, 0x1f, UR7 ;  /* 0x0000001f3f067899 */ /* 0x000fe20008011407 */
[--C-:B------:R-:W-:Y:S01]  /*0eb0*/  SHF.R.S32.HI R3, RZ, 0x1f, R2.reuse ;  /* 0x0000001fff037819 */ /* 0x100fe20000011402 */
[----:B------:R-:W-:Y:S01]  /*0ec0*/  IMAD.U32 R12, RZ, RZ, UR7 ;  /* 0x00000007ff0c7e24 */ /* 0x000fe2000f8e00ff */
[----:B------:R-:W-:Y:S01]  /*0ed0*/  LOP3.LUT R6, R0, 0x38, R2, 0xf8, !PT ;  /* 0x0000003800067812 */ /* 0x000fe200078ef802 */
[----:B------:R-:W-:Y:S01]  /*0ee0*/  UIMAD UR4, UR6, UR4, URZ ;  /* 0x00000004060472a4 */ /* 0x000fe2000f8e023f */
[----:B------:R-:W-:Y:S01]  /*0ef0*/  SHF.R.U32.HI R0, RZ, 0x3, R0 ;  /* 0x00000003ff007819 */ /* 0x000fe20000011600 */
[----:B------:R-:W-:Y:S01]  /*0f00*/  IMAD.WIDE.U32 R4, R12, c[0x0][0x1e0], R2 ;  /* 0x000078000c047a25 */ /* 0x000fe200078e0002 */
[----:B------:R-:W-:Y:S01]  /*0f10*/  ISETP.GE.AND P4, PT, R2, c[0x0][0x1cc], PT ;  /* 0x0000730002007a0c */ /* 0x000fe20003f86270 */
[----:B------:R-:W-:Y:S01]  /*0f20*/  UIMAD UR8, UR7, UR5, UR4 ;  /* 0x00000005070872a4 */ /* 0x000fe2000f8e0204 */
[----:B------:R-:W-:Y:S01]  /*0f30*/  LOP3.LUT R26, R23, R6, R0, 0xf6, !PT ;  /* 0x00000006171a7212 */ /* 0x000fe200078ef600 */
[----:B------:R-:W-:Y:S01]  /*0f40*/  IMAD R0, R41, c[0x0][0x178], RZ ;  /* 0x00005e0029007a24 */ /* 0x000fe200078e02ff */
[----:B------:R-:W-:Y:S01]  /*0f50*/  ULDC.64 UR4, c[0x0][0x1b0] ;  /* 0x00006c0000047ab9 */ /* 0x000fe20000000a00 */
[C---:B------:R-:W-:Y:S01]  /*0f60*/  IMAD.WIDE.U32 R6, R40.reuse, c[0x0][0x178], R2 ;  /* 0x00005e0028067a25 */ /* 0x040fe200078e0002 */
[----:B------:R-:W-:Y:S01]  /*0f70*/  UIMAD UR6, UR6, UR4, URZ ;  /* 0x00000004060672a4 */ /* 0x000fe2000f8e023f */
[----:B------:R-:W-:Y:S01]  /*0f80*/  IADD3 R9, R5, UR8, RZ ;  /* 0x0000000805097c10 */ /* 0x000fe2000fffe0ff */
[----:B------:R-:W-:Y:S01]  /*0f90*/  USHF.R.S32.HI UR8, URZ, 0x1f, UR13 ;  /* 0x0000001f3f087899 */ /* 0x000fe2000801140d */
[----:B------:R-:W-:Y:S01]  /*0fa0*/  IMAD R0, R40, c[0x0][0x17c], R0 ;  /* 0x00005f0028007a24 */ /* 0x000fe200078e0200 */
[----:B------:R-:W-:Y:S01]  /*0fb0*/  UIMAD UR6, UR7, UR5, UR6 ;  /* 0x00000005070672a4 */ /* 0x000fe2000f8e0206 */
[----:B------:R-:W-:Y:S01]  /*0fc0*/  IMAD R5, R41, c[0x0][0x208], RZ ;  /* 0x0000820029057a24 */ /* 0x000fe200078e02ff */
[----:B------:R-:W-:Y:S01]  /*0fd0*/  USHF.R.S32.HI UR20, URZ, 0x1f, UR18 ;  /* 0x0000001f3f147899 */ /* 0x000fe20008011412 */
[----:B------:R-:W-:Y:S01]  /*0fe0*/  IMAD.IADD R11, R7, 0x1, R0 ;  /* 0x00000001070b7824 */ /* 0x000fe200078e0200 */
[----:B------:R-:W-:Y:S01]  /*0ff0*/  ULDC.64 UR4, c[0x0][0x1e8] ;  /* 0x00007a0000047ab9 */ /* 0x000fe20000000a00 */
[----:B------:R-:W-:Y:S01]  /*1000*/  IMAD.SHL.U32 R0, R10, 0x40, RZ ;  /* 0x000000400a007824 */ /* 0x000fe200078e00ff */
[----:B------:R-:W-:Y:S01]  /*1010*/  UIMAD UR4, UR8, UR4, URZ ;  /* 0x00000004080472a4 */ /* 0x000fe2000f8e023f */
[----:B------:R-:W-:Y:S01]  /*1020*/  IMAD.MOV.U32 R8, RZ, RZ, R4 ;  /* 0x000000ffff087224 */ /* 0x000fe200078e0004 */
[----:B------:R-:W-:Y:S01]  /*1030*/  UMOV UR21, 0x5 ;  /* 0x0000000500157882 */ /* 0x000fe20000000000 */
[----:B------:R-:W-:Y:S01]  /*1040*/  IMAD R14, R40, c[0x0][0x20c], R5 ;  /* 0x00008300280e7a24 */ /* 0x000fe200078e0205 */
[----:B------:R-:W-:Y:S01]  /*1050*/  LOP3.LUT R0, R0, 0x1c0, RZ, 0xc0, !PT ;  /* 0x000001c000007812 */ /* 0x000fe200078ec0ff */
[--C-:B------:R-:W-:Y:S01]  /*1060*/  IMAD.WIDE.U32 R12, R12, c[0x0][0x1b0], R2.reuse ;  /* 0x00006c000c0c7a25 */ /* 0x100fe200078e0002 */
[----:B------:R-:W-:Y:S01]  /*1070*/  UIMAD UR15, UR13, UR5, UR4 ;  /* 0x000000050d0f72a4 */ /* 0x000fe2000f8e0204 */
[----:B------:R-:W-:Y:S01]  /*1080*/  CS2R R146, SRZ ;  /* 0x0000000000927805 */ /* 0x000fe2000001ff00 */
[----:B------:R-:W-:Y:S01]  /*1090*/  CS2R R144, SRZ ;  /* 0x0000000000907805 */ /* 0x000fe2000001ff00 */
[----:B------:R-:W-:Y:S01]  /*10a0*/  IMAD.WIDE.U32 R4, R40, c[0x0][0x208], R2 ;  /* 0x0000820028047a25 */ /* 0x000fe200078e0002 */
[----:B------:R-:W-:Y:S01]  /*10b0*/  ULDC.64 UR4, c[0x0][0x1b8] ;  /* 0x00006e0000047ab9 */ /* 0x000fe20000000a00 */
[----:B------:R-:W-:Y:S01]  /*10c0*/  CS2R R142, SRZ ;  /* 0x00000000008e7805 */ /* 0x000fe2000001ff00 */
[----:B------:R-:W-:Y:S01]  /*10d0*/  UIMAD UR4, UR8, UR4, URZ ;  /* 0x00000004080472a4 */ /* 0x000fe2000f8e023f */
[----:B------:R-:W-:Y:S01]  /*10e0*/  IMAD.SHL.U32 R3, R21, 0x8, RZ ;  /* 0x0000000815037824 */ /* 0x000fe200078e00ff */
[----:B------:R-:W-:Y:S01]  /*10f0*/  CS2R R140, SRZ ;  /* 0x00000000008c7805 */ /* 0x000fe2000001ff00 */
[----:B------:R-:W-:Y:S01]  /*1100*/  IMAD.IADD R7, R5, 0x1, R14 ;  /* 0x0000000105077824 */ /* 0x000fe200078e020e */
[----:B------:R-:W-:Y:S01]  /*1110*/  IADD3 R5, R13, UR6, RZ ;  /* 0x000000060d057c10 */ /* 0x000fe2000fffe0ff */
[----:B------:R-:W-:Y:S01]  /*1120*/  IMAD.MOV.U32 R10, RZ, RZ, R6 ;  /* 0x000000ffff0a7224 */ /* 0x000fe200078e0006 */
[----:B------:R-:W-:Y:S01]  /*1130*/  LOP3.LUT R36, R3, 0x18, RZ, 0xc0, !PT ;  /* 0x0000001803247812 */ /* 0x000fe200078ec0ff */
[----:B------:R-:W-:Y:S01]  /*1140*/  IMAD.MOV.U32 R6, RZ, RZ, R4 ;  /* 0x000000ffff067224 */ /* 0x000fe200078e0004 */
[----:B------:R-:W-:Y:S01]  /*1150*/  SHF.R.U32.HI R3, RZ, 0x3, R0 ;  /* 0x00000003ff037819 */ /* 0x000fe20000011600 */
[----:B------:R-:W-:Y:S01]  /*1160*/  ULDC.64 UR6, c[0x0][0x180] ;  /* 0x0000600000067ab9 */ /* 0x000fe20000000a00 */
[----:B------:R-:W-:Y:S01]  /*1170*/  LOP3.LUT R13, R15, 0x3ffffffc, RZ, 0xc0, !PT ;  /* 0x3ffffffc0f0d7812 */ /* 0x000fe200078ec0ff */
[----:B------:R-:W-:Y:S01]  /*1180*/  IMAD.MOV.U32 R4, RZ, RZ, R12 ;  /* 0x000000ffff047224 */ /* 0x000fe200078e000c */
[----:B------:R-:W-:Y:S01]  /*1190*/  LOP3.LUT R14, R3, R0, R36, 0x1e, !PT ;  /* 0x00000000030e7212 */ /* 0x000fe200078e1e24 */
[----:B------:R-:W-:Y:S01]  /*11a0*/  IMAD.U32 R0, RZ, RZ, UR13 ;  /* 0x0000000dff007e24 */ /* 0x000fe2000f8e00ff */
[----:B------:R-:W-:Y:S01]  /*11b0*/  LEA.HI R3, R27, R32, RZ, 0x1 ;  /* 0x000000201b037211 */ /* 0x000fe200078f08ff */
[----:B------:R-:W-:Y:S01]  /*11c0*/  IMAD.U32 R12, RZ, RZ, UR13 ;  /* 0x0000000dff0c7e24 */ /* 0x000fe2000f8e00ff */
[----:B------:R-:W-:Y:S01]  /*11d0*/  UIMAD UR19, UR9, UR6, URZ ;  /* 0x00000006091372a4 */ /* 0x000fe2000f8e023f */
[----:B------:R-:W-:Y:S01]  /*11e0*/  IMAD.WIDE.U32 R8, R0, c[0x0][0x1e8], R8 ;  /* 0x00007a0000087a25 */ /* 0x000fe200078e0008 */
[----:B------:R-:W-:Y:S01]  /*11f0*/  LOP3.LUT R3, R3, 0xfffffffe, RZ, 0xc0, !PT ;  /* 0xfffffffe03037812 */ /* 0x000fe200078ec0ff */
[----:B------:R-:W-:Y:S01]  /*1200*/  UIMAD UR6, UR13, UR5, UR4 ;  /* 0x000000050d0672a4 */ /* 0x000fe2000f8e0204 */
[----:B------:R-:W-:Y:S01]  /*1210*/  CS2R R138, SRZ ;  /* 0x00000000008a7805 */ /* 0x000fe2000001ff00 */
[----:B------:R-:W-:Y:S01]  /*1220*/  IMAD.U32 R0, RZ, RZ, UR12 ;  /* 0x0000000cff007e24 */ /* 0x000fe2000f8e00ff */
[----:B------:R-:W-:Y:S01]  /*1230*/  ULDC.64 UR4, c[0x0][0x210] ;  /* 0x0000840000047ab9 */ /* 0x000fe20000000a00 */
[----:B------:R-:W-:Y:S01]  /*1240*/  IMAD.IADD R34, R32, 0x1, -R3 ;  /* 0x0000000120227824 */ /* 0x000fe200078e0a03 */
[----:B------:R-:W-:Y:S01]  /*1250*/  UIMAD UR4, UR9, UR4, URZ ;  /* 0x00000004090472a4 */ /* 0x000fe2000f8e023f */
[----:B------:R-:W-:Y:S01]  /*1260*/  IMAD.IADD R3, R84, 0x1, -R13 ;  /* 0x0000000154037824 */ /* 0x000fe200078e0a0d */
[----:B------:R-:W-:Y:S01]  /*1270*/  UIMAD UR7, UR12, UR7, UR19 ;  /* 0x000000070c0772a4 */ /* 0x000fe2000f8e0213 */
[----:B------:R-:W-:Y:S01]  /*1280*/  IMAD.SHL.U32 R37, R34, 0x400, RZ ;  /* 0x0000040022257824 */ /* 0x000fe200078e00ff */
[----:B------:R-:W-:Y:S01]  /*1290*/  UIMAD UR4, UR12, UR5, UR4 ;  /* 0x000000050c0472a4 */ /* 0x000fe2000f8e0204 */
[----:B------:R-:W-:Y:S01]  /*12a0*/  IMAD.WIDE.U32 R4, R12, c[0x0][0x1b8], R4 ;  /* 0x00006e000c047a25 */ /* 0x000fe200078e0004 */
[----:B------:R-:W-:Y:S01]  /*12b0*/  CS2R R136, SRZ ;  /* 0x0000000000887805 */ /* 0x000fe2000001ff00 */
[----:B------:R-:W-:Y:S01]  /*12c0*/  CS2R R134, SRZ ;  /* 0x0000000000867805 */ /* 0x000fe2000001ff00 */
[----:B------:R-:W-:Y:S01]  /*12d0*/  CS2R R132, SRZ ;  /* 0x0000000000847805 */ /* 0x000fe2000001ff00 */
[----:B------:R-:W-:Y:S01]  /*12e0*/  IMAD R3, R3, 0x2, R37 ;  /* 0x0000000203037824 */ /* 0x000fe200078e0225 */
[----:B------:R-:W-:Y:S01]  /*12f0*/  IADD3 R5, R5, UR6, RZ ;  /* 0x0000000605057c10 */ /* 0x000fe2000fffe0ff */
[----:B------:R-:W-:Y:S01]  /*1300*/  IMAD.U32 R12, RZ, RZ, UR12 ;  /* 0x0000000cff0c7e24 */ /* 0x000fe2000f8e00ff */
[----:B------:R-:W-:Y:S01]  /*1310*/  CS2R R130, SRZ ;  /* 0x0000000000827805 */ /* 0x000fe2000001ff00 */
[----:B------:R-:W-:Y:S01]  /*1320*/  IMAD.WIDE.U32 R10, R0, c[0x0][0x180], R10 ;  /* 0x00006000000a7a25 */ /* 0x000fe200078e000a */
[----:B------:R-:W-:Y:S01]  /*1330*/  CS2R R128, SRZ ;  /* 0x0000000000807805 */ /* 0x000fe2000001ff00 */
[----:B------:R-:W-:Y:S01]  /*1340*/  CS2R R126, SRZ ;  /* 0x00000000007e7805 */ /* 0x000fe2000001ff00 */
[----:B------:R-:W-:Y:S01]  /*1350*/  CS2R R124, SRZ ;  /* 0x00000000007c7805 */ /* 0x000fe2000001ff00 */
[----:B------:R-:W-:Y:S01]  /*1360*/  IMAD.IADD R0, R3, 0x1, R14 ;  /* 0x0000000103007824 */ /* 0x000fe200078e020e */
[----:B------:R-:W-:Y:S01]  /*1370*/  IADD3 R11, R11, UR7, RZ ;  /* 0x000000070b0b7c10 */ /* 0x000fe2000fffe0ff */
[----:B------:R-:W-:Y:S01]  /*1380*/  IMAD.WIDE.U32 R12, R12, c[0x0][0x210], R6 ;  /* 0x000084000c0c7a25 */ /* 0x000fe200078e0006 */
[----:B------:R-:W-:Y:S01]  /*1390*/  IADD3 R7, R9, UR15, RZ ;  /* 0x0000000f09077c10 */ /* 0x000fe2000fffe0ff */
[----:B------:R-:W-:Y:S01]  /*13a0*/  ULDC UR15, c[0x0][0x198] ;  /* 0x00006600000f7ab9 */ /* 0x000fe20000000800 */
[----:B------:R-:W-:Y:S01]  /*13b0*/  CS2R R122, SRZ ;  /* 0x00000000007a7805 */ /* 0x000fe2000001ff00 */
[----:B------:R-:W-:Y:S01]  /*13c0*/  IMAD.MOV.U32 R6, RZ, RZ, R8 ;  /* 0x000000ffff067224 */ /* 0x000fe200078e0008 */
[----:B------:R-:W-:Y:S01]  /*13d0*/  IADD3 R15, R13, UR4, RZ ;  /* 0x000000040d0f7c10 */ /* 0x000fe2000fffe0ff */
[C---:B------:R-:W-:Y:S01]  /*13e0*/  IMAD R3, R17.reuse, c[0x0][0x1d8], RZ ;  /* 0x0000760011037a24 */ /* 0x040fe200078e02ff */
[----:B------:R-:W-:Y:S01]  /*13f0*/  UIADD3 UR15, -UR10, UR15, URZ ;  /* 0x0000000f0a0f7290 */ /* 0x000fe2000fffe13f */
[----:B------:R-:W-:Y:S01]  /*1400*/  IMAD.SHL.U32 R19, R0, 0x2, RZ ;  /* 0x0000000200137824 */ /* 0x000fe200078e00ff */
[----:B------:R-:W-:Y:S01]  /*1410*/  ULDC.64 UR4, c[0x0][0x188] ;  /* 0x0000620000047ab9 */ /* 0x000fe20000000a00 */
[----:B------:R-:W-:Y:S01]  /*1420*/  IMAD.MOV.U32 R14, RZ, RZ, R12 ;  /* 0x000000ffff0e7224 */ /* 0x000fe200078e000c */
[----:B------:R-:W-:Y:S01]  /*1430*/  UIMAD UR4, UR8, UR4, URZ ;  /* 0x00000004080472a4 */ /* 0x000fe2000f8e023f */
[----:B------:R-:W-:Y:S01]  /*1440*/  IMAD R0, R17, c[0x0][0x1a8], RZ ;  /* 0x00006a0011007a24 */ /* 0x000fe200078e02ff */
[----:B------:R1:W-:Y:S01]  /*1450*/  STL [R1+0x68], R19 ;  /* 0x0000681301007387 */ /* 0x0003e20000100800 */
[C---:B------:R-:W-:Y:S01]  /*1460*/  IMAD R3, R16.reuse, c[0x0][0x1dc], R3 ;  /* 0x0000770010037a24 */ /* 0x040fe200078e0203 */
[C---:B------:R-:W-:Y:S01]  /*1470*/  IADD3 R17, R19.reuse, 0x14180, RZ ;  /* 0x0001418013117810 */ /* 0x040fe20007ffe0ff */
[C---:B------:R-:W-:Y:S01]  /*1480*/  IMAD.WIDE.U32 R12, R16.reuse, c[0x0][0x1d8], R6 ;  /* 0x00007600100c7a25 */ /* 0x040fe200078e0006 */
[----:B------:R-:W-:Y:S01]  /*1490*/  IADD3 R38, R19, 0x141c0, RZ ;  /* 0x000141c013267810 */ /* 0x000fe20007ffe0ff */
[----:B------:R-:W-:Y:S01]  /*14a0*/  UIMAD UR19, UR13, UR5, UR4 ;  /* 0x000000050d1372a4 */ /* 0x000fe2000f8e0204 */
[----:B------:R-:W-:Y:S01]  /*14b0*/  @P0 IADD3 R38, R17, -0x40, RZ ;  /* 0xffffffc011260810 */ /* 0x000fe20007ffe0ff */
[----:B------:R-:W-:Y:S01]  /*14c0*/  IMAD.WIDE.U32 R8, R16, c[0x0][0x1a8], R4 ;  /* 0x00006a0010087a25 */ /* 0x000fe200078e0004 */
[----:B------:R-:W-:Y:S01]  /*14d0*/  LEA R6, P1, R12, c[0x0][0x1c0], 0x1 ;  /* 0x000070000c067a11 */ /* 0x000fe200078208ff */
[----:B------:R-:W-:Y:S01]  /*14e0*/  ULDC.64 UR4, c[0x0][0x178] ;  /* 0x00005e0000047ab9 */ /* 0x000fe20000000a00 */
[----:B------:R-:W-:Y:S01]  /*14f0*/  IADD3 R17, R2, 0x40, RZ ;  /* 0x0000004002117810 */ /* 0x000fe20007ffe0ff */
[----:B------:R-:W-:Y:S01]  /*1500*/  IMAD.U32 R18, RZ, RZ, UR13 ;  /* 0x0000000dff127e24 */ /* 0x000fe2000f8e00ff */
[----:B------:R-:W-:Y:S01]  /*1510*/  LEA R4, P0, R8, c[0x0][0x190], 0x1 ;  /* 0x0000640008047a11 */ /* 0x000fe200078008ff */
[----:B------:R-:W-:Y:S01]  /*1520*/  UIMAD UR22, UR20, UR4, URZ ;  /* 0x00000004141672a4 */ /* 0x000fe2000f8e023f */
[----:B------:R-:W-:Y:S01]  /*1530*/  ISETP.GE.AND P3, PT, R17, c[0x0][0x1cc], PT ;  /* 0x0000730011007a0c */ /* 0x000fe20003f66270 */
[----:B------:R-:W-:Y:S01]  /*1540*/  IMAD.WIDE.U32 R42, R18, c[0x0][0x188], R10 ;  /* 0x00006200122a7a25 */ /* 0x000fe200078e000a */
[----:B------:R-:W-:Y:S01]  /*1550*/  IADD3 R18, R2, 0x80, RZ ;  /* 0x0000008002127810 */ /* 0x000fe20007ffe0ff */
[----:B------:R-:W-:Y:S01]  /*1560*/  UIMAD.WIDE.U32 UR24, UR18, UR4, URZ ;  /* 0x00000004121872a5 */ /* 0x000fe2000f8e003f */
[----:B------:R2:W-:Y:S01]  /*1570*/  STL [R1+0x6c], R38 ;  /* 0x00006c2601007387 */ /* 0x0005e20000100800 */
[----:B------:R-:W-:Y:S01]  /*1580*/  IMAD.MOV.U32 R11, RZ, RZ, c[0x0][0x1dc] ;  /* 0x00007700ff0b7624 */ /* 0x000fe200078e00ff */
[----:B------:R-:W-:Y:S01]  /*1590*/  UIMAD UR22, UR18, UR5, UR22 ;  /* 0x00000005121672a4 */ /* 0x000fe2000f8e0216 */
[----:B------:R-:W-:Y:S01]  /*15a0*/  ISETP.GE.AND P2, PT, R18, c[0x0][0x1cc], PT ;  /* 0x0000730012007a0c */ /* 0x000fe20003f46270 */
[----:B------:R3:W-:Y:S01]  /*15b0*/  STL.64 [R1+0xa0], R42 ;  /* 0x0000a02a01007387 */ /* 0x0007e20000100a00 */
[----:B------:R-:W-:Y:S01]  /*15c0*/  IADD3 R39, R43, UR19, RZ ;  /* 0x000000132b277c10 */ /* 0x000fe2000fffe0ff */
[----:B------:R-:W-:Y:S01]  /*15d0*/  UIADD3 UR22, UR25, UR22, URZ ;  /* 0x0000001619167290 */ /* 0x000fe2000fffe03f */
[----:B-1----:R-:W-:Y:S01]  /*15e0*/  IMAD R19, R16, c[0x0][0x1ac], R0 ;  /* 0x00006b0010137a24 */ /* 0x002fe200078e0200 */
[----:B------:R-:W-:Y:S01]  /*15f0*/  ULDC.64 UR4, c[0x0][0x218] ;  /* 0x0000860000047ab9 */ /* 0x000fe20000000a00 */
[----:B------:R-:W-:Y:S01]  /*1600*/  IMAD.IADD R0, R13, 0x1, R3 ;  /* 0x000000010d007824 */ /* 0x000fe200078e0203 */
[----:B------:R-:W-:Y:S01]  /*1610*/  UIMAD UR4, UR8, UR4, URZ ;  /* 0x00000004080472a4 */ /* 0x000fe2000f8e023f */
[----:B------:R-:W-:Y:S01]  /*1620*/  IMAD.IADD R3, R9, 0x1, R19 ;  /* 0x0000000109037824 */ /* 0x000fe200078e0213 */
[----:B------:R-:W-:Y:S01]  /*1630*/  IADD3 R19, R2, 0xc0, RZ ;  /* 0x000000c002137810 */ /* 0x000fe20007ffe0ff */
[----:B------:R-:W-:Y:S01]  /*1640*/  IMAD.MOV.U32 R9, RZ, RZ, c[0x0][0x1ac] ;  /* 0x00006b00ff097624 */ /* 0x000fe200078e00ff */
[----:B------:R-:W-:Y:S01]  /*1650*/  LEA.HI.X R7, R12, c[0x0][0x1c4], R0, 0x1, P1 ;  /* 0x000071000c077a11 */ /* 0x000fe200008f0c00 */
[----:B------:R-:W-:Y:S01]  /*1660*/  IMAD.MOV.U32 R0, RZ, RZ, c[0x0][0x1a8] ;  /* 0x00006a00ff007624 */ /* 0x000fe200078e00ff */
[----:B------:R-:W-:Y:S01]  /*1670*/  LEA.HI.X R5, R8, c[0x0][0x194], R3, 0x1, P0 ;  /* 0x0000650008057a11 */ /* 0x000fe200000f0c03 */
[----:B------:R-:W-:Y:S01]  /*1680*/  IMAD.MOV.U32 R3, RZ, RZ, c[0x0][0x1d8] ;  /* 0x00007600ff037624 */ /* 0x000fe200078e00ff */
[----:B------:R-:W-:Y:S01]  /*1690*/  ISETP.GE.AND P5, PT, R19, c[0x0][0x1cc], PT ;  /* 0x0000730013007a0c */ /* 0x000fe20003fa6270 */
[----:B------:R-:W-:Y:S01]  /*16a0*/  IMAD.U32 R12, RZ, RZ, UR24 ;  /* 0x00000018ff0c7e24 */ /* 0x000fe2000f8e00ff */
[C---:B------:R-:W-:Y:S01]  /*16b0*/  LEA R8, P0, R0.reuse, R4, 0x6 ;  /* 0x0000000400087211 */ /* 0x040fe200078030ff */
[----:B------:R-:W-:Y:S01]  /*16c0*/  IMAD.U32 R13, RZ, RZ, UR25 ;  /* 0x00000019ff0d7e24 */ /* 0x000fe2000f8e00ff */
[C---:B------:R-:W-:Y:S01]  /*16d0*/  LEA R10, P1, R3.reuse, R6, 0x6 ;  /* 0x00000006030a7211 */ /* 0x040fe200078230ff */
[----:B------:R-:W-:Y:S01]  /*16e0*/  IMAD.U32 R16, RZ, RZ, UR22 ;  /* 0x00000016ff107e24 */ /* 0x000fe2000f8e00ff */
[----:B------:R-:W-:Y:S01]  /*16f0*/  LEA.HI.X R9, R0, R5, R9, 0x6, P0 ;  /* 0x0000000500097211 */ /* 0x000fe200000f3409 */
[----:B--2---:R-:W-:Y:S01]  /*1700*/  IMAD.SHL.U32 R38, R26, 0x2, RZ ;  /* 0x000000021a267824 */ /* 0x004fe200078e00ff */
[----:B------:R-:W-:Y:S01]  /*1710*/  IADD3 R0, -R40, UR15, RZ ;  /* 0x0000000f28007c10 */ /* 0x000fe2000fffe1ff */
[----:B------:R-:W-:Y:S01]  /*1720*/  ULDC.64 UR6, c[0x0][0x208] ;  /* 0x0000820000067ab9 */ /* 0x000fe20000000a00 */
[----:B------:R-:W-:Y:S01]  /*1730*/  LEA.HI.X R11, R3, R7, R11, 0x6, P1 ;  /* 0x00000007030b7211 */ /* 0x000fe200008f340b */
[----:B------:R-:W-:Y:S01]  /*1740*/  IMAD.U32 R3, RZ, RZ, UR13 ;  /* 0x0000000dff037e24 */ /* 0x000fe2000f8e00ff */
[C---:B------:R-:W-:Y:S01]  /*1750*/  ISETP.LT.OR P1, PT, R0.reuse, 0x1, P4 ;  /* 0x000000010000780c */ /* 0x040fe20002721670 */
[----:B------:R-:W-:Y:S01]  /*1760*/  USHF.L.U64.HI UR7, UR6, UR21, UR7 ;  /* 0x0000001506077299 */ /* 0x000fe20008010207 */
[C---:B------:R-:W-:Y:S01]  /*1770*/  ISETP.LT.OR P0, PT, R0.reuse, 0x1, P3 ;  /* 0x000000010000780c */ /* 0x040fe20001f01670 */
[----:B------:R-:W-:Y:S01]  /*1780*/  UIMAD UR4, UR13, UR5, UR4 ;  /* 0x000000050d0472a4 */ /* 0x000fe2000f8e0204 */
[C---:B------:R-:W-:Y:S01]  /*1790*/  ISETP.LT.OR P6, PT, R0.reuse, 0x1, P2 ;  /* 0x000000010000780c */ /* 0x040fe200017c1670 */
[----:B------:R-:W-:Y:S01]  /*17a0*/  USHF.L.U32 UR6, UR6, 0x5, URZ ;  /* 0x0000000506067899 */ /* 0x000fe2000800063f */
[C---:B------:R-:W-:Y:S01]  /*17b0*/  ISETP.LT.OR P4, PT, R0.reuse, 0x21, P4 ;  /* 0x000000210000780c */ /* 0x040fe20002781670 */
[----:B------:R-:W-:Y:S01]  /*17c0*/  UIMAD UR7, UR7, UR18, URZ ;  /* 0x00000012070772a4 */ /* 0x000fe2000f8e023f */
[----:B------:R-:W-:Y:S01]  /*17d0*/  STL [R1+0x50], R38 ;  /* 0x0000502601007387 */ /* 0x000fe20000100800 */
[----:B------:R-:W-:Y:S01]  /*17e0*/  USHF.L.U32 UR19, UR18, 0x5, URZ ;  /* 0x0000000512137899 */ /* 0x000fe2000800063f */
[----:B------:R-:W-:Y:S01]  /*17f0*/  IMAD.MOV.U32 R148, RZ, RZ, 0x20 ;  /* 0x00000020ff947424 */ /* 0x000fe200078e00ff */
[----:B------:R-:W-:Y:S01]  /*1800*/  UIMAD UR7, UR20, UR6, UR7 ;  /* 0x00000006140772a4 */ /* 0x000fe2000f8e0207 */
[----:B------:R-:W-:Y:S01]  /*1810*/  STL [R1+0xbc], R39 ;  /* 0x0000bc2701007387 */ /* 0x000fe20000100800 */
[----:B------:R-:W-:Y:S01]  /*1820*/  CS2R R120, SRZ ;  /* 0x0000000000787805 */ /* 0x000fe2000001ff00 */
[----:B------:R-:W-:Y:S01]  /*1830*/  ULDC UR20, c[0x0][0x168] ;  /* 0x00005a0000147ab9 */ /* 0x000fe20000000800 */
[----:B------:R-:W-:Y:S01]  /*1840*/  CS2R R118, SRZ ;  /* 0x0000000000767805 */ /* 0x000fe2000001ff00 */
[----:B------:R-:W-:Y:S01]  /*1850*/  @!PT LDS RZ, [RZ] ;  /* 0x00000000fffff984 */ /* 0x000fe20000000800 */
[----:B------:R-:W-:Y:S01]  /*1860*/  @!PT LDS RZ, [RZ] ;  /* 0x00000000fffff984 */ /* 0x000fe20000000800 */
[----:B------:R-:W-:Y:S01]  /*1870*/  @!PT LDS RZ, [RZ] ;  /* 0x00000000fffff984 */ /* 0x000fe20000000800 */
[----:B------:R1:W-:Y:S01]  /*1880*/  LDGSTS.E.BYPASS.LTC128B.128 [R38+0x8080], [R6.64], !P1 ;  /* 0x0808000006267fae */ /* 0x0003e2000c901d50 */
[----:B------:R-:W-:Y:S01]  /*1890*/  ISETP.LT.OR P1, PT, R0, 0x1, P5 ;  /* 0x000000010000780c */ /* 0x000fe20002f21670 */
[----:B------:R-:W-:Y:S01]  /*18a0*/  UIADD3 UR20, -UR19, UR20, URZ ;  /* 0x0000001413147290 */ /* 0x000fe2000fffe13f */
[----:B------:R-:W-:Y:S01]  /*18b0*/  CS2R R116, SRZ ;  /* 0x0000000000747805 */ /* 0x000fe2000001ff00 */
[----:B------:R1:W-:Y:S01]  /*18c0*/  LDGSTS.E.BYPASS.LTC128B.128 [R38+0xa080], [R6.64+0x80], !P0 ;  /* 0x0a08008006267fae */ /* 0x0003e2000c101d50 */
[C---:B------:R-:W-:Y:S01]  /*18d0*/  LEA R13, P0, R12.reuse, R42, 0x5 ;  /* 0x0000002a0c0d7211 */ /* 0x040fe200078028ff */
[----:B---3--:R-:W-:Y:S01]  /*18e0*/  IMAD.WIDE.U32 R42, R3, c[0x0][0x218], R14 ;  /* 0x00008600032a7a25 */ /* 0x008fe200078e000e */
[----:B------:R-:W-:Y:S01]  /*18f0*/  CS2R R114, SRZ ;  /* 0x0000000000727805 */ /* 0x000fe2000001ff00 */
[----:B------:R1:W-:Y:S01]  /*1900*/  LDGSTS.E.BYPASS.LTC128B.128 [R38+0xc080], [R6.64+0x100], !P6 ;  /* 0x0c08010006267fae */ /* 0x0003e2000f101d50 */
[----:B------:R-:W-:Y:S01]  /*1910*/  LEA.HI.X R16, R12, R39, R16, 0x5, P0 ;  /* 0x000000270c107211 */ /* 0x000fe200000f2c10 */
[----:B------:R-:W-:Y:S01]  /*1920*/  IMAD.MOV.U32 R14, RZ, RZ, R42 ;  /* 0x000000ffff0e7224 */ /* 0x000fe200078e002a */
[C---:B------:R-:W-:Y:S01]  /*1930*/  ISETP.LT.OR P0, PT, R0.reuse, 0x21, P3 ;  /* 0x000000210000780c */ /* 0x040fe20001f01670 */
[----:B------:R2:W-:Y:S01]  /*1940*/  STL.64 [R1+0x98], R42 ;  /* 0x0000982a01007387 */ /* 0x0005e20000100a00 */
[----:B------:R-:W-:Y:S01]  /*1950*/  P2R R12, PR, RZ, 0x10 ;  /* 0x00000010ff0c7803 */ /* 0x000fe20000000000 */
[----:B------:R-:W-:Y:S01]  /*1960*/  CS2R R112, SRZ ;  /* 0x0000000000707805 */ /* 0x000fe2000001ff00 */
[----:B------:R-:W-:Y:S01]  /*1970*/  P2R R3, PR, RZ, 0x1 ;  /* 0x00000001ff037803 */ /* 0x000fe20000000000 */
[----:B------:R1:W-:Y:S01]  /*1980*/  LDGSTS.E.BYPASS.LTC128B.128 [R38+0xe080], [R6.64+0x180], !P1 ;  /* 0x0e08018006267fae */ /* 0x0003e2000c901d50 */
[----:B------:R-:W-:Y:S01]  /*1990*/  ISETP.LT.OR P1, PT, R0, 0x21, P2 ;  /* 0x000000210000780c */ /* 0x000fe20001721670 */
[----:B------:R-:W-:Y:S01]  /*19a0*/  CS2R R110, SRZ ;  /* 0x00000000006e7805 */ /* 0x000fe2000001ff00 */
[----:B------:R-:W-:Y:S01]  /*19b0*/  ISETP.NE.AND P2, PT, R12, RZ, PT ;  /* 0x000000ff0c00720c */ /* 0x000fe20003f45270 */
[----:B------:R-:W-:Y:S01]  /*19c0*/  CS2R R108, SRZ ;  /* 0x00000000006c7805 */ /* 0x000fe2000001ff00 */
[----:B------:R-:W-:Y:S01]  /*19d0*/  ISETP.NE.AND P6, PT, R3, RZ, PT ;  /* 0x000000ff0300720c */ /* 0x000fe20003fc5270 */
[----:B------:R-:W-:Y:S01]  /*19e0*/  CS2R R106, SRZ ;  /* 0x00000000006a7805 */ /* 0x000fe2000001ff00 */
[----:B------:R-:W-:Y:S01]  /*19f0*/  ISETP.GE.AND P4, PT, R2, c[0x0][0x19c], PT ;  /* 0x0000670002007a0c */ /* 0x000fe20003f86270 */
[----:B------:R-:W-:Y:S01]  /*1a00*/  CS2R R104, SRZ ;  /* 0x0000000000687805 */ /* 0x000fe2000001ff00 */
[----:B------:R-:W-:Y:S01]  /*1a10*/  ISETP.GE.AND P3, PT, R17, c[0x0][0x19c], PT ;  /* 0x0000670011007a0c */ /* 0x000fe20003f66270 */
[----:B------:R-:W-:Y:S01]  /*1a20*/  CS2R R102, SRZ ;  /* 0x0000000000667805 */ /* 0x000fe2000001ff00 */
[C---:B------:R-:W-:Y:S01]  /*1a30*/  ISETP.LT.OR P0, PT, R0.reuse, 0x21, P5 ;  /* 0x000000210000780c */ /* 0x040fe20002f01670 */
[----:B------:R-:W-:Y:S01]  /*1a40*/  CS2R R100, SRZ ;  /* 0x0000000000647805 */ /* 0x000fe2000001ff00 */
[----:B------:R-:W-:Y:S01]  /*1a50*/  ISETP.LT.OR P5, PT, R0, 0x1, P4 ;  /* 0x000000010000780c */ /* 0x000fe200027a1670 */
[----:B------:R-:W-:Y:S01]  /*1a60*/  CS2R R98, SRZ ;  /* 0x0000000000627805 */ /* 0x000fe2000001ff00 */
[----:B------:R-:W-:Y:S01]  /*1a70*/  IADD3 R15, R43, UR4, RZ ;  /* 0x000000042b0f7c10 */ /* 0x000fe2000fffe0ff */
[----:B------:R3:W-:Y:S01]  /*1a80*/  LDGSTS.E.BYPASS.LTC128B.128 [R38+0x9080], [R10.64], !P2 ;  /* 0x090800000a267fae */ /* 0x0007e2000d101d50 */
[----:B------:R-:W-:Y:S01]  /*1a90*/  ISETP.GE.AND P2, PT, R18, c[0x0][0x19c], PT ;  /* 0x0000670012007a0c */ /* 0x000fe20003f46270 */
[----:B------:R-:W-:Y:S01]  /*1aa0*/  ULDC.64 UR4, c[0x0][0x288] ;  /* 0x0000a20000047ab9 */ /* 0x000fe20000000a00 */
[----:B------:R-:W-:Y:S01]  /*1ab0*/  CS2R R96, SRZ ;  /* 0x0000000000607805 */ /* 0x000fe2000001ff00 */
[----:B------:R3:W-:Y:S01]  /*1ac0*/  LDGSTS.E.BYPASS.LTC128B.128 [R38+0xb080], [R10.64+0x80], !P6 ;  /* 0x0b0800800a267fae */ /* 0x0007e2000f101d50 */
[----:B------:R-:W-:Y:S01]  /*1ad0*/  ISETP.LT.OR P6, PT, R0, 0x1, P3 ;  /* 0x000000010000780c */ /* 0x000fe20001fc1670 */
[----:B------:R-:W-:Y:S01]  /*1ae0*/  UIMAD UR4, UR9, UR4, URZ ;  /* 0x00000004090472a4 */ /* 0x000fe2000f8e023f */
[----:B------:R-:W-:Y:S01]  /*1af0*/  CS2R R94, SRZ ;  /* 0x00000000005e7805 */ /* 0x000fe2000001ff00 */
[----:B------:R3:W-:Y:S01]  /*1b00*/  LDGSTS.E.BYPASS.LTC128B.128 [R38+0xd080], [R10.64+0x100], !P1 ;  /* 0x0d0801000a267fae */ /* 0x0007e2000c901d50 */
[----:B------:R-:W-:Y:S01]  /*1b10*/  ISETP.GE.AND P1, PT, R19, c[0x0][0x19c], PT ;  /* 0x0000670013007a0c */ /* 0x000fe20003f26270 */
[----:B------:R-:W-:Y:S01]  /*1b20*/  UIMAD UR4, UR12, UR5, UR4 ;  /* 0x000000050c0472a4 */ /* 0x000fe2000f8e0204 */
[----:B-1----:R-:W-:Y:S01]  /*1b30*/  IMAD.U32 R6, RZ, RZ, UR6 ;  /* 0x00000006ff067e24 */ /* 0x002fe2000f8e00ff */
[----:B------:R3:W-:Y:S01]  /*1b40*/  LDGSTS.E.BYPASS.LTC128B.128 [R38+0xf080], [R10.64+0x180], !P0 ;  /* 0x0f0801800a267fae */ /* 0x0007e2000c101d50 */
[----:B------:R-:W-:Y:S01]  /*1b50*/  CS2R R92, SRZ ;  /* 0x00000000005c7805 */ /* 0x000fe2000001ff00 */
[----:B------:R-:W-:Y:S01]  /*1b60*/  CS2R R90, SRZ ;  /* 0x00000000005a7805 */ /* 0x000fe2000001ff00 */
[----:B------:R-:W-:Y:S01]  /*1b70*/  IMAD.WIDE.U32 R6, R6, UR18, R14 ;  /* 0x0000001206067c25 */ /* 0x000fe2000f8e000e */
[----:B------:R-:W0:Y:S01]  /*1b80*/  LDGDEPBAR ;  /* 0x00000000000079af */ /* 0x000e220000000000 */
[----:B------:R-:W-:Y:S01]  /*1b90*/  CS2R R88, SRZ ;  /* 0x0000000000587805 */ /* 0x000fe2000001ff00 */
[----:B------:R-:W-:Y:S01]  /*1ba0*/  CS2R R86, SRZ ;  /* 0x0000000000567805 */ /* 0x000fe2000001ff00 */
[----:B------:R-:W-:Y:S01]  /*1bb0*/  CS2R R82, SRZ ;  /* 0x0000000000527805 */ /* 0x000fe2000001ff00 */
[----:B------:R1:W-:Y:S01]  /*1bc0*/  LDGSTS.E.BYPASS.LTC128B.128 [R38+0x80], [R4.64], !P5 ;  /* 0x0008000004267fae */ /* 0x0003e2000e901d50 */
[----:B------:R-:W-:Y:S01]  /*1bd0*/  IADD3 R3, R7, UR7, RZ ;  /* 0x0000000707037c10 */ /* 0x000fe2000fffe0ff */
[----:B------:R-:W-:Y:S01]  /*1be0*/  ULDC.64 UR6, c[0x0][0x270] ;  /* 0x00009c0000067ab9 */ /* 0x000fe20000000a00 */
[C---:B------:R-:W-:Y:S01]  /*1bf0*/  ISETP.LT.OR P5, PT, R0.reuse, 0x1, P1 ;  /* 0x000000010000780c */ /* 0x040fe20000fa1670 */
[----:B------:R1:W-:Y:S01]  /*1c00*/  LDGSTS.E.BYPASS.LTC128B.128 [R38+0x2080], [R4.64+0x80], !P6 ;  /* 0x0208008004267fae */ /* 0x0003e2000f101d50 */
[C---:B------:R-:W-:Y:S01]  /*1c10*/  ISETP.LT.OR P6, PT, R0.reuse, 0x1, P2 ;  /* 0x000000010000780c */ /* 0x040fe200017c1670 */
[----:B------:R-:W-:Y:S01]  /*1c20*/  UIMAD UR6, UR9, UR6, URZ ;  /* 0x00000006090672a4 */ /* 0x000fe2000f8e023f */
[----:B------:R-:W-:Y:S01]  /*1c30*/  CS2R R80, SRZ ;  /* 0x0000000000507805 */ /* 0x000fe2000001ff00 */
[----:B------:R4:W-:Y:S01]  /*1c40*/  STL.64 [R1+0x80], R14 ;  /* 0x0000800e01007387 */ /* 0x0009e20000100a00 */
[----:B------:R-:W-:Y:S01]  /*1c50*/  P2R R7, PR, RZ, 0x40 ;  /* 0x00000040ff077803 */ /* 0x000fe20000000000 */
[----:B------:R-:W-:Y:S01]  /*1c60*/  UIMAD UR6, UR12, UR7, UR6 ;  /* 0x000000070c0672a4 */ /* 0x000fe2000f8e0206 */
[C---:B------:R-:W-:Y:S01]  /*1c70*/  ISETP.LT.OR P6, PT, R0.reuse, 0x21, P4 ;  /* 0x000000210000780c */ /* 0x040fe200027c1670 */
[----:B------:R-:W-:Y:S01]  /*1c80*/  CS2R R78, SRZ ;  /* 0x00000000004e7805 */ /* 0x000fe2000001ff00 */
[----:B------:R-:W-:Y:S01]  /*1c90*/  ISETP.LT.OR P4, PT, R0, 0x21, P2 ;  /* 0x000000210000780c */ /* 0x000fe20001781670 */
[----:B------:R-:W-:Y:S01]  /*1ca0*/  CS2R R76, SRZ ;  /* 0x00000000004c7805 */ /* 0x000fe2000001ff00 */
[----:B------:R-:W-:Y:S01]  /*1cb0*/  CS2R R74, SRZ ;  /* 0x00000000004a7805 */ /* 0x000fe2000001ff00 */
[----:B------:R-:W-:Y:S01]  /*1cc0*/  CS2R R72, SRZ ;  /* 0x0000000000487805 */ /* 0x000fe2000001ff00 */
[----:B------:R-:W-:Y:S01]  /*1cd0*/  CS2R R70, SRZ ;  /* 0x0000000000467805 */ /* 0x000fe2000001ff00 */
[----:B------:R-:W-:Y:S01]  /*1ce0*/  CS2R R68, SRZ ;  /* 0x0000000000447805 */ /* 0x000fe2000001ff00 */
[C---:B---3--:R-:W-:Y:S01]  /*1cf0*/  LEA R10, P0, R6.reuse, c[0x0][0x1f0], 0x1 ;  /* 0x00007c00060a7a11 */ /* 0x048fe200078008ff */
[----:B------:R-:W-:Y:S01]  /*1d00*/  CS2R R66, SRZ ;  /* 0x0000000000427805 */ /* 0x000fe2000001ff00 */
[----:B------:R-:W-:Y:S01]  /*1d10*/  CS2R R64, SRZ ;  /* 0x0000000000407805 */ /* 0x000fe2000001ff00 */
[----:B------:R-:W-:Y:S01]  /*1d20*/  CS2R R62, SRZ ;  /* 0x00000000003e7805 */ /* 0x000fe2000001ff00 */
[----:B------:R-:W-:Y:S01]  /*1d30*/  LEA.HI.X R11, R6, c[0x0][0x1f4], R3, 0x1, P0 ;  /* 0x00007d00060b7a11 */ /* 0x000fe200000f0c03 */
[----:B------:R-:W-:Y:S01]  /*1d40*/  CS2R R60, SRZ ;  /* 0x00000000003c7805 */ /* 0x000fe2000001ff00 */
[----:B------:R-:W-:Y:S01]  /*1d50*/  P2R R3, PR, RZ, 0x20 ;  /* 0x00000020ff037803 */ /* 0x000fe20000000000 */
[----:B------:R-:W-:Y:S01]  /*1d60*/  CS2R R58, SRZ ;  /* 0x00000000003a7805 */ /* 0x000fe2000001ff00 */
[C---:B------:R-:W-:Y:S01]  /*1d70*/  ISETP.LT.OR P5, PT, R0.reuse, 0x21, P3 ;  /* 0x000000210000780c */ /* 0x040fe20001fa1670 */
[----:B------:R-:W-:Y:S01]  /*1d80*/  CS2R R56, SRZ ;  /* 0x0000000000387805 */ /* 0x000fe2000001ff00 */
[----:B------:R-:W-:Y:S01]  /*1d90*/  ISETP.LT.OR P3, PT, R0, 0x21, P1 ;  /* 0x000000210000780c */ /* 0x000fe20000f61670 */
[----:B------:R-:W-:Y:S01]  /*1da0*/  IMAD.SHL.U32 R0, R20, 0x40, RZ ;  /* 0x0000004014007824 */ /* 0x000fe200078e00ff */
[----:B------:R-:W-:Y:S01]  /*1db0*/  ISETP.NE.AND P1, PT, R7, RZ, PT ;  /* 0x000000ff0700720c */ /* 0x000fe20003f25270 */
[----:B------:R-:W-:Y:S01]  /*1dc0*/  CS2R R54, SRZ ;  /* 0x0000000000367805 */ /* 0x000fe2000001ff00 */
[----:B------:R-:W-:Y:S01]  /*1dd0*/  ISETP.NE.AND P2, PT, R3, RZ, PT ;  /* 0x000000ff0300720c */ /* 0x000fe20003f45270 */
[----:B------:R-:W-:Y:S01]  /*1de0*/  IMAD R3, R22, 0x800, R23 ;  /* 0x0000080016037824 */ /* 0x000fe200078e0217 */
[C---:B------:R-:W-:Y:S01]  /*1df0*/  LEA R6, P0, R13.reuse, c[0x0][0x160], 0x1 ;  /* 0x000058000d067a11 */ /* 0x040fe200078008ff */
[----:B------:R-:W-:Y:S01]  /*1e00*/  CS2R R52, SRZ ;  /* 0x0000000000347805 */ /* 0x000fe2000001ff00 */
[----:B------:R-:W-:Y:S01]  /*1e10*/  LOP3.LUT R12, R0, 0x1c0, RZ, 0xc0, !PT ;  /* 0x000001c0000c7812 */ /* 0x000fe200078ec0ff */
[----:B------:R-:W-:Y:S01]  /*1e20*/  CS2R R50, SRZ ;  /* 0x0000000000327805 */ /* 0x000fe2000001ff00 */
[----:B------:R-:W-:Y:S01]  /*1e30*/  LEA.HI.X R7, R13, c[0x0][0x164], R16, 0x1, P0 ;  /* 0x000059000d077a11 */ /* 0x000fe200000f0c10 */
[----:B------:R-:W-:Y:S01]  /*1e40*/  CS2R R48, SRZ ;  /* 0x0000000000307805 */ /* 0x000fe2000001ff00 */
[----:B------:R-:W-:Y:S01]  /*1e50*/  LOP3.LUT R0, R12, 0x8, R35, 0xf8, !PT ;  /* 0x000000080c007812 */ /* 0x000fe200078ef823 */
[----:B------:R-:W-:Y:S01]  /*1e60*/  CS2R R46, SRZ ;  /* 0x00000000002e7805 */ /* 0x000fe2000001ff00 */
[----:B------:R-:W-:Y:S01]  /*1e70*/  SHF.R.U32.HI R13, RZ, 0x3, R12 ;  /* 0x00000003ff0d7819 */ /* 0x000fe2000001160c */
[----:B------:R1:W-:Y:S01]  /*1e80*/  LDGSTS.E.BYPASS.LTC128B.128 [R38+0x4080], [R4.64+0x100], !P1 ;  /* 0x0408010004267fae */ /* 0x0003e2000c901d50 */
[----:B------:R-:W-:Y:S01]  /*1e90*/  ISETP.LT.AND P0, PT, R40, UR20, PT ;  /* 0x0000001428007c0c */ /* 0x000fe2000bf01270 */
[----:B------:R-:W-:Y:S01]  /*1ea0*/  CS2R R44, SRZ ;  /* 0x00000000002c7805 */ /* 0x000fe2000001ff00 */
[----:B------:R-:W-:Y:S01]  /*1eb0*/  LOP3.LUT R0, R0, R13, RZ, 0x3c, !PT ;  /* 0x0000000d00007212 */ /* 0x000fe200078e3cff */
[----:B------:R1:W-:Y:S01]  /*1ec0*/  LDGSTS.E.BYPASS.LTC128B.128 [R38+0x6080], [R4.64+0x180], !P2 ;  /* 0x0608018004267fae */ /* 0x0003e2000d101d50 */
[C---:B------:R-:W-:Y:S01]  /*1ed0*/  LOP3.LUT P1, RZ, R20.reuse, 0x2, RZ, 0xc0, !PT ;  /* 0x0000000214ff7812 */ /* 0x040fe2000782c0ff */
[----:B--2---:R-:W-:Y:S01]  /*1ee0*/  CS2R R42, SRZ ;  /* 0x00000000002a7805 */ /* 0x004fe2000001ff00 */
[----:B------:R-:W-:Y:S01]  /*1ef0*/  LOP3.LUT P2, RZ, R20, 0x4, RZ, 0xc0, !PT ;  /* 0x0000000414ff7812 */ /* 0x000fe2000784c0ff */
[----:B------:R2:W-:Y:S01]  /*1f00*/  LDGSTS.E.BYPASS.LTC128B.128 [R38+0x1080], [R8.64], !P6 ;  /* 0x0108000008267fae */ /* 0x0005e2000f101d50 */
[----:B------:R-:W-:Y:S01]  /*1f10*/  ISETP.GE.AND P6, PT, R2, c[0x0][0x16c], PT ;  /* 0x00005b0002007a0c */ /* 0x000fe20003fc6270 */
[----:B------:R-:W-:-:S02]  /*1f20*/  ULDC UR7, c[0x0][0x198] ;  /* 0x0000660000077ab9 */ /* 0x000fc40000000800 */
[----:B------:R2:W-:Y:S01]  /*1f30*/  LDGSTS.E.BYPASS.LTC128B.128 [R38+0x3080], [R8.64+0x80], !P5 ;  /* 0x0308008008267fae */ /* 0x0005e2000e901d50 */
[----:B------:R-:W-:Y:S01]  /*1f40*/  ISETP.GT.AND P5, PT, R84, 0x7, PT ;  /* 0x000000075400780c */ /* 0x000fe20003fa4270 */
[----:B------:R-:W-:Y:S02]  /*1f50*/  ULDC UR9, c[0x0][0x168] ;  /* 0x00005a0000097ab9 */ /* 0x000fe40000000800 */
[----:B------:R2:W-:Y:S01]  /*1f60*/  LDGSTS.E.BYPASS.LTC128B.128 [R38+0x5080], [R8.64+0x100], !P4 ;  /* 0x0508010008267fae */ /* 0x0005e2000e101d50 */
[----:B------:R-:W-:-:S03]  /*1f70*/  ISETP.GE.OR P4, PT, R2, c[0x0][0x16c], !P0 ;  /* 0x00005b0002007a0c */ /* 0x000fc60004786670 */
[----:B------:R2:W-:Y:S01]  /*1f80*/  LDGSTS.E.BYPASS.LTC128B.128 [R38+0x7080], [R8.64+0x180], !P3 ;  /* 0x0708018008267fae */ /* 0x0005e2000d901d50 */
[----:B------:R-:W-:-:S03]  /*1f90*/  ISETP.GE.AND P3, PT, R2, c[0x0][0x1fc], PT ;  /* 0x00007f0002007a0c */ /* 0x000fc60003f66270 */
[----:B------:R-:W0:Y:S01]  /*1fa0*/  LDGDEPBAR ;  /* 0x00000000000079af */ /* 0x000e220000000000 */
[----:B-1----:R-:W-:Y:S02]  /*1fb0*/  P2R R4, PR, RZ, 0x8 ;  /* 0x00000008ff047803 */ /* 0x002fe40000000000 */
[----:B------:R-:W-:Y:S01]  /*1fc0*/  ISETP.GE.OR P3, PT, R2, c[0x0][0x1fc], !P0 ;  /* 0x00007f0002007a0c */ /* 0x000fe20004766670 */
[----:B------:R-:W-:Y:S01]  /*1fd0*/  IMAD.IADD R2, R3, 0x1, R0 ;  /* 0x0000000103027824 */ /* 0x000fe200078e0200 */
[----:B------:R-:W-:Y:S01]  /*1fe0*/  SHF.R.S32.HI R0, RZ, 0x1f, R21 ;  /* 0x0000001fff007819 */ /* 0x000fe20000011415 */
[----:B------:R-:W-:Y:S01]  /*1ff0*/  IMAD.MOV.U32 R3, RZ, RZ, 0x40 ;  /* 0x00000040ff037424 */ /* 0x000fe200078e00ff */
[----:B------:R-:W-:Y:S01]  /*2000*/  P2R R20, PR, RZ, 0x8 ;  /* 0x00000008ff147803 */ /* 0x000fe20000000000 */
[----:B------:R-:W-:Y:S01]  /*2010*/  IMAD.SHL.U32 R39, R2, 0x2, RZ ;  /* 0x0000000202277824 */ /* 0x000fe200078e00ff */
[----:B----4-:R-:W-:Y:S02]  /*2020*/  LEA.HI R14, R0, R21, RZ, 0x2 ;  /* 0x00000015000e7211 */ /* 0x010fe400078f10ff */
[----:B------:R-:W-:-:S02]  /*2030*/  SEL R0, R148, 0xffffffe0, !P1 ;  /* 0xffffffe094007807 */ /* 0x000fc40004800000 */
[----:B------:R-:W-:Y:S01]  /*2040*/  SEL R2, R3, 0xffffffc0, !P2 ;  /* 0xffffffc003027807 */ /* 0x000fe20005000000 */
[----:B------:R-:W-:Y:S01]  /*2050*/  IMAD.U32 R3, RZ, RZ, UR13 ;  /* 0x0000000dff037e24 */ /* 0x000fe2000f8e00ff */
[----:B------:R-:W-:Y:S01]  /*2060*/  ISETP.GE.OR P3, PT, R17, c[0x0][0x16c], !P0 ;  /* 0x00005b0011007a0c */ /* 0x000fe20004766670 */
[----:B------:R-:W-:Y:S01]  /*2070*/  IMAD.IADD R26, R39, 0x1, R0 ;  /* 0x00000001271a7824 */ /* 0x000fe200078e0200 */
[----:B------:R-:W-:Y:S01]  /*2080*/  ISETP.GE.OR P2, PT, R18, c[0x0][0x16c], !P0 ;  /* 0x00005b0012007a0c */ /* 0x000fe20004746670 */
[----:B------:R-:W-:-:S04]  /*2090*/  DEPBAR.LE SB0, 0x1 ;  /* 0x000080400000791a */ /* 0x000fc80000000000 */
[----:B------:R-:W-:Y:S01]  /*20a0*/  BAR.SYNC.DEFER_BLOCKING 0x0 ;  /* 0x0000000000007b1d */ /* 0x000fe20000010000 */
[----:B------:R-:W-:Y:S01]  /*20b0*/  IMAD.IADD R16, R39, 0x1, R2 ;  /* 0x0000000127107824 */ /* 0x000fe200078e0202 */
[----:B------:R-:W-:Y:S01]  /*20c0*/  ISETP.GE.OR P1, PT, R19, c[0x0][0x16c], !P0 ;  /* 0x00005b0013007a0c */ /* 0x000fe20004726670 */
[----:B------:R-:W-:Y:S01]  /*20d0*/  IMAD.IADD R15, R2, 0x1, R26 ;  /* 0x00000001020f7824 */ /* 0x000fe200078e021a */
[----:B------:R-:W-:Y:S01]  /*20e0*/  IADD3 R5, R31, UR4, RZ ;  /* 0x000000041f057c10 */ /* 0x000fe2000fffe0ff */
[----:B--2---:R-:W-:Y:S01]  /*20f0*/  IMAD.MOV.U32 R8, RZ, RZ, R28 ;  /* 0x000000ffff087224 */ /* 0x004fe200078e001c */
[----:B------:R-:W-:Y:S01]  /*2100*/  ULDC.64 UR4, c[0x0][0x278] ;  /* 0x00009e0000047ab9 */ /* 0x000fe20000000a00 */
[----:B------:R-:W-:Y:S01]  /*2110*/  IADD3 R9, R29, UR6, RZ ;  /* 0x000000061d097c10 */ /* 0x000fe2000fffe0ff */
[----:B------:R-:W-:Y:S01]  /*2120*/  UIMAD UR4, UR8, UR4, URZ ;  /* 0x00000004080472a4 */ /* 0x000fe2000f8e023f */
[----:B------:R-:W-:Y:S01]  /*2130*/  IMAD.U32 R0, RZ, RZ, UR13 ;  /* 0x0000000dff007e24 */ /* 0x000fe2000f8e00ff */
[----:B------:R-:W-:Y:S01]  /*2140*/  STL [R1+0x28], R39 ;  /* 0x0000282701007387 */ /* 0x000fe20000100800 */
[----:B------:R-:W-:Y:S01]  /*2150*/  USHF.R.S32.HI UR6, URZ, 0x1f, UR19 ;  /* 0x0000001f3f067899 */ /* 0x000fe20008011413 */
[----:B------:R-:W-:Y:S01]  /*2160*/  IMAD.WIDE.U32 R40, R3, c[0x0][0x278], R8 ;  /* 0x00009e0003287a25 */ /* 0x000fe200078e0008 */
[----:B------:R-:W-:Y:S01]  /*2170*/  UIMAD UR5, UR13, UR5, UR4 ;  /* 0x000000050d0572a4 */ /* 0x000fe2000f8e0204 */
[----:B------:R-:W-:Y:S01]  /*2180*/  STL [R1+0x2c], R26 ;  /* 0x00002c1a01007387 */ /* 0x000fe20000100800 */
[----:B------:R-:W-:Y:S01]  /*2190*/  LOP3.LUT R14, R14, 0x1ffffffc, RZ, 0xc0, !PT ;  /* 0x1ffffffc0e0e7812 */ /* 0x000fe200078ec0ff */
[----:B------:R-:W-:Y:S01]  /*21a0*/  IMAD.WIDE.U32 R150, R0, c[0x0][0x240], R24 ;  /* 0x0000900000967a25 */ /* 0x000fe200078e0018 */
[----:B------:R-:W-:Y:S01]  /*21b0*/  LOP3.LUT R0, R33, 0xfffffff0, RZ, 0xc0, !PT ;  /* 0xfffffff021007812 */ /* 0x000fe200078ec0ff */
[----:B------:R-:W-:Y:S02]  /*21c0*/  STL [R1+0x34], R16 ;  /* 0x0000341001007387 */ /* 0x000fe40000100800 */
[----:B------:R-:W-:Y:S01]  /*21d0*/  IMAD.IADD R21, R21, 0x1, -R14 ;  /* 0x0000000115157824 */ /* 0x000fe200078e0a0e */
[----:B------:R-:W-:Y:S01]  /*21e0*/  LOP3.LUT R14, R27, 0xffffffe0, RZ, 0xc0, !PT ;  /* 0xffffffe01b0e7812 */ /* 0x000fe200078ec0ff */
[----:B------:R-:W-:Y:S01]  /*21f0*/  STL [R1+0x30], R15 ;  /* 0x0000300f01007387 */ /* 0x000fe20000100800 */
[----:B------:R-:W-:-:S02]  /*2200*/  IMAD.IADD R0, R84, 0x1, -R0 ;  /* 0x0000000154007824 */ /* 0x000fc400078e0a00 */
[----:B------:R-:W-:Y:S01]  /*2210*/  IMAD.U32 R9, RZ, RZ, UR13 ;  /* 0x0000000dff097e24 */ /* 0x000fe2000f8e00ff */
[----:B------:R-:W1:Y:S02]  /*2220*/  LDSM.16.M88.4 R164, [R39+0x8080] ;  /* 0x0080800027a4783b */ /* 0x000e640000000200 */
[----:B------:R-:W-:Y:S02]  /*2230*/  SHF.R.S32.HI R8, RZ, 0x1f, R0 ;  /* 0x0000001fff087819 */ /* 0x000fe40000011400 */
[----:B------:R-:W2:Y:S02]  /*2240*/  LDSM.16.M88.4 R168, [R26+0x8080] ;  /* 0x008080001aa8783b */ /* 0x000ea40000000200 */
[----:B------:R-:W-:Y:S02]  /*2250*/  LEA.HI R8, R8, R0, RZ, 0x3 ;  /* 0x0000000008087211 */ /* 0x000fe400078f18ff */
[----:B------:R-:W3:Y:S04]  /*2260*/  LDSM.16.M88.4 R172, [R16+0x8080] ;  /* 0x0080800010ac783b */ /* 0x000ee80000000200 */
[----:B------:R-:W4:Y:S04]  /*2270*/  LDSM.16.M88.4 R176, [R15+0x8080] ;  /* 0x008080000fb0783b */ /* 0x000f280000000200 */
        /* <DEDUP_REMOVED lines=11> */
[----:B------:R2:W1:Y:S04]  /*2330*/  LDSM.16.M88.4 R224, [R15+0xe080] ;  /* 0x00e080000fe0783b */ /* 0x0004680000000200 */
[----:B------:R-:W-:Y:S06]  /*2340*/  BAR.SYNC.DEFER_BLOCKING 0x0 ;  /* 0x0000000000007b1d */ /* 0x000fec0000010000 */
[----:B------:R-:W-:Y:S04]  /*2350*/  STL.64 [R1+0xb0], R150 ;  /* 0x0000b09601007387 */ /* 0x000fe80000100a00 */
[----:B------:R1:W-:Y:S01]  /*2360*/  STL.64 [R1+0x90], R40 ;  /* 0x0000902801007387 */ /* 0x0003e20000100a00 */
[----:B-----5:R-:W-:-:S02]  /*2370*/  SEL R26, RZ, 0x1, P6 ;  /* 0x00000001ff1a7807 */ /* 0x020fc40003000000 */
[----:B------:R-:W-:Y:S02]  /*2380*/  ISETP.GE.OR P6, PT, R17, c[0x0][0x1fc], !P0 ;  /* 0x00007f0011007a0c */ /* 0x000fe400047c6670 */
[----:B--2---:R-:W-:Y:S01]  /*2390*/  IADD3 R15, R41, UR5, RZ ;  /* 0x00000005290f7c10 */ /* 0x004fe2000fffe0ff */
[----:B------:R-:W-:Y:S02]  /*23a0*/  ULDC.64 UR4, c[0x0][0x290] ;  /* 0x0000a40000047ab9 */ /* 0x000fe40000000a00 */
[----:B------:R-:W-:Y:S01]  /*23b0*/  UIMAD UR4, UR8, UR4, URZ ;  /* 0x00000004080472a4 */ /* 0x000fe2000f8e023f */
[----:B------:R-:W-:Y:S01]  /*23c0*/  @!PT LDS RZ, [RZ] ;  /* 0x00000000fffff984 */ /* 0x000fe20000000800 */
[----:B------:R-:W-:Y:S01]  /*23d0*/  @!PT LDS RZ, [RZ] ;  /* 0x00000000fffff984 */ /* 0x000fe20000000800 */
[----:B------:R-:W-:Y:S01]  /*23e0*/  @!PT LDS RZ, [RZ] ;  /* 0x00000000fffff984 */ /* 0x000fe20000000800 */
[----:B------:R2:W-:Y:S01]  /*23f0*/  LDGSTS.E.BYPASS.LTC128B.128 [R38+0x8080], [R6.64], !P4 ;  /* 0x0808000006267fae */ /* 0x0005e2000e101d50 */
[----:B------:R-:W-:Y:S01]  /*2400*/  ISETP.NE.AND P4, PT, R4, RZ, PT ;  /* 0x000000ff0400720c */ /* 0x000fe20003f85270 */
[----:B------:R-:W-:Y:S01]  /*2410*/  IMAD.MOV.U32 R4, RZ, RZ, R30 ;  /* 0x000000ffff047224 */ /* 0x000fe200078e001e */
[----:B------:R-:W-:Y:S01]  /*2420*/  UIMAD UR4, UR13, UR5, UR4 ;  /* 0x000000050d0472a4 */ /* 0x000fe2000f8e0204 */
[----:B------:R2:W-:Y:S01]  /*2430*/  LDGSTS.E.BYPASS.LTC128B.128 [R38+0x9080], [R6.64+0x80], !P3 ;  /* 0x0908008006267fae */ /* 0x0005e2000d901d50 */
[----:B------:R-:W-:Y:S01]  /*2440*/  ISETP.GE.AND P3, PT, R17, c[0x0][0x16c], PT ;  /* 0x00005b0011007a0c */ /* 0x000fe20003f66270 */
[----:B------:R-:W-:Y:S01]  /*2450*/  IMAD.WIDE.U32 R28, R9, c[0x0][0x290], R4 ;  /* 0x0000a400091c7a25 */ /* 0x000fe200078e0004 */
[----:B------:R-:W-:Y:S01]  /*2460*/  LOP3.LUT R9, R8, 0xfffffff8, RZ, 0xc0, !PT ;  /* 0xfffffff808097812 */ /* 0x000fe200078ec0ff */
[----:B------:R2:W-:Y:S01]  /*2470*/  LDGSTS.E.BYPASS.LTC128B.128 [R38+0xa080], [R6.64+0x100], !P2 ;  /* 0x0a08010006267fae */ /* 0x0005e2000d101d50 */
[----:B------:R-:W-:Y:S01]  /*2480*/  SEL R23, RZ, 0xffffffff, P3 ;  /* 0xffffffffff177807 */ /* 0x000fe20001800000 */
[----:B------:R-:W-:Y:S01]  /*2490*/  IMAD.SHL.U32 R5, R34, 0x10, RZ ;  /* 0x0000001022057824 */ /* 0x000fe200078e00ff */
[----:B------:R-:W-:Y:S01]  /*24a0*/  ISETP.GE.AND P3, PT, R17, c[0x0][0x1fc], PT ;  /* 0x00007f0011007a0c */ /* 0x000fe20003f66270 */
[----:B------:R2:W-:Y:S01]  /*24b0*/  LDGSTS.E.BYPASS.LTC128B.128 [R38+0xb080], [R6.64+0x180], !P1 ;  /* 0x0b08018006267fae */ /* 0x0005e2000c901d50 */
[----:B------:R-:W-:Y:S01]  /*24c0*/  ISETP.GE.AND P1, PT, R19, c[0x0][0x16c], PT ;  /* 0x00005b0013007a0c */ /* 0x000fe20003f26270 */
[----:B------:R-:W-:Y:S01]  /*24d0*/  IMAD.IADD R0, R0, 0x1, -R9 ;  /* 0x0000000100007824 */ /* 0x000fe200078e0a09 */
[----:B------:R-:W-:Y:S01]  /*24e0*/  LOP3.LUT R12, R12, 0x10, R5, 0xf8, !PT ;  /* 0x000000100c0c7812 */ /* 0x000fe200078ef805 */
[----:B------:R5:W-:Y:S01]  /*24f0*/  STL [R1+0xac], R15 ;  /* 0x0000ac0f01007387 */ /* 0x000be20000100800 */
[----:B------:R-:W-:Y:S01]  /*2500*/  SEL R24, RZ, 0x8, P1 ;  /* 0x00000008ff187807 */ /* 0x000fe20000800000 */
[----:B------:R-:W-:Y:S01]  /*2510*/  CS2R R30, SRZ ;  /* 0x00000000001e7805 */ /* 0x000fe2000001ff00 */
[----:B------:R-:W-:Y:S01]  /*2520*/  @!P5 IADD3 R3, P1, R40, UR19, RZ ;  /* 0x000000132803dc10 */ /* 0x000fe2000ff3e0ff */
[----:B------:R-:W-:Y:S01]  /*2530*/  STL.64 [R1+0x88], R28 ;  /* 0x0000881c01007387 */ /* 0x000fe20000100a00 */
[----:B------:R-:W-:Y:S01]  /*2540*/  ISETP.GE.AND P2, PT, R18, c[0x0][0x16c], PT ;  /* 0x00005b0012007a0c */ /* 0x000fe20003f46270 */
[----:B-1----:R-:W-:Y:S01]  /*2550*/  CS2R R40, SRZ ;  /* 0x0000000000287805 */ /* 0x002fe2000001ff00 */
[----:B------:R-:W-:-:S02]  /*2560*/  SEL R17, RZ, 0xffffffff, P3 ;  /* 0xffffffffff117807 */ /* 0x000fc40001800000 */
[----:B------:R-:W-:Y:S02]  /*2570*/  SEL R16, RZ, 0x1, P4 ;  /* 0x00000001ff107807 */ /* 0x000fe40002000000 */
[C---:B------:R-:W-:Y:S02]  /*2580*/  ISETP.GE.OR P4, PT, R18.reuse, c[0x0][0x1fc], !P0 ;  /* 0x00007f0012007a0c */ /* 0x040fe40004786670 */
[----:B------:R-:W-:Y:S02]  /*2590*/  ISETP.GE.OR P3, PT, R19, c[0x0][0x1fc], !P0 ;  /* 0x00007f0013007a0c */ /* 0x000fe40004766670 */
[----:B------:R-:W-:Y:S02]  /*25a0*/  SEL R25, RZ, 0x4, P2 ;  /* 0x00000004ff197807 */ /* 0x000fe40001000000 */
[----:B------:R-:W-:Y:S02]  /*25b0*/  ISETP.GE.AND P2, PT, R18, c[0x0][0x1fc], PT ;  /* 0x00007f0012007a0c */ /* 0x000fe40003f46270 */
[----:B--2---:R-:W-:-:S02]  /*25c0*/  @!P5 IADD3.X R7, R15, UR6, RZ, P1, !PT ;  /* 0x000000060f07dc10 */ /* 0x004fc40008ffe4ff */
[----:B------:R-:W-:Y:S01]  /*25d0*/  @!P5 LEA R6, P1, R3, c[0x0][0x258], 0x2 ;  /* 0x000096000306da11 */ /* 0x000fe200078210ff */
[----:B-----5:R-:W-:-:S03]  /*25e0*/  IMAD.SHL.U32 R15, R22, 0x20, RZ ;  /* 0x00000020160f7824 */ /* 0x020fc600078e00ff */
[----:B------:R-:W-:Y:S01]  /*25f0*/  @!P5 LEA.HI.X R7, R3, c[0x0][0x25c], R7, 0x2, P1 ;  /* 0x000097000307da11 */ /* 0x000fe200008f1407 */
[----:B------:R-:W-:Y:S01]  /*2600*/  IMAD.IADD R3, R84, 0x1, -R14 ;  /* 0x0000000154037824 */ /* 0x000fe200078e0a0e */
[----:B------:R-:W-:Y:S02]  /*2610*/  ISETP.GE.AND P1, PT, R19, c[0x0][0x1fc], PT ;  /* 0x00007f0013007a0c */ /* 0x000fe40003f26270 */
[----:B------:R-:W-:Y:S01]  /*2620*/  IADD3 R19, R29, UR4, RZ ;  /* 0x000000041d137c10 */ /* 0x000fe2000fffe0ff */
[----:B------:R-:W-:Y:S01]  /*2630*/  ULDC.64 UR4, c[0x0][0x240] ;  /* 0x0000900000047ab9 */ /* 0x000fe20000000a00 */
[----:B------:R-:W-:Y:S01]  /*2640*/  SHF.R.S32.HI R14, RZ, 0x1f, R3 ;  /* 0x0000001fff0e7819 */ /* 0x000fe20000011403 */
[----:B------:R-:W-:Y:S01]  /*2650*/  UIMAD UR4, UR8, UR4, URZ ;  /* 0x00000004080472a4 */ /* 0x000fe2000f8e023f */
[----:B------:R-:W-:Y:S02]  /*2660*/  LOP3.LUT R15, R36, 0x20, R15, 0xf8, !PT ;  /* 0x00000020240f7812 */ /* 0x000fe400078ef80f */
[----:B------:R-:W-:Y:S01]  /*2670*/  LEA.HI R4, R14, R3, RZ, 0x2 ;  /* 0x000000030e047211 */ /* 0x000fe200078f10ff */
[----:B------:R-:W-:Y:S01]  /*2680*/  UIMAD UR5, UR13, UR5, UR4 ;  /* 0x000000050d0572a4 */ /* 0x000fe2000f8e0204 */
[----:B------:R-:W-:Y:S01]  /*2690*/  SEL R14, RZ, 0x4, P2 ;  /* 0x00000004ff0e7807 */ /* 0x000fe20001000000 */
[----:B------:R-:W-:Y:S01]  /*26a0*/  UMOV UR8, 0xffffffe0 ;  /* 0xffffffe000087882 */ /* 0x000fe20000000000 */
[----:B------:R-:W-:-:S02]  /*26b0*/  LOP3.LUT R9, R4, 0x7ffffffc, RZ, 0xc0, !PT ;  /* 0x7ffffffc04097812 */ /* 0x000fc400078ec0ff */
[----:B------:R-:W-:Y:S02]  /*26c0*/  LEA.HI.SX32 R5, R4, R5, 0x1e ;  /* 0x0000000504057211 */ /* 0x000fe400078ff2ff */
[----:B------:R-:W-:Y:S01]  /*26d0*/  LOP3.LUT P2, RZ, R0, 0x4, RZ, 0xc0, !PT ;  /* 0x0000000400ff7812 */ /* 0x000fe2000784c0ff */
[----:B------:R-:W-:Y:S02]  /*26e0*/  IMAD.IADD R4, R3, 0x1, -R9 ;  /* 0x0000000103047824 */ /* 0x000fe400078e0a09 */
[----:B------:R-:W-:Y:S01]  /*26f0*/  @!P5 IMAD.SHL.U32 R3, R84, 0x10, RZ ;  /* 0x000000105403d824 */ /* 0x000fe200078e00ff */
[----:B------:R1:W-:Y:S01]  /*2700*/  STL [R1+0x54], R5 ;  /* 0x0000540501007387 */ /* 0x0003e20000100800 */
[----:B------:R-:W-:-:S03]  /*2710*/  IMAD R18, R21, 0x4, R4 ;  /* 0x0000000415127824 */ /* 0x000fc600078e0204 */
[----:B------:R2:W-:Y:S04]  /*2720*/  @!P5 LDGSTS.E.BYPASS.LTC128B.128 [R3+0x14080], [R6.64] ;  /* 0x140800000603dfae */ /* 0x0005e8000b901d50 */
[----:B------:R-:W0:Y:S04]  /*2730*/  LDGDEPBAR ;  /* 0x00000000000079af */ /* 0x000e280000000000 */
[----:B------:R-:W-:Y:S01]  /*2740*/  STL [R1+0xa8], R19 ;  /* 0x0000a81301007387 */ /* 0x000fe20000100800 */
[----:B-1----:R-:W-:Y:S02]  /*2750*/  LOP3.LUT R5, R12, 0x8, R35, 0xf8, !PT ;  /* 0x000000080c057812 */ /* 0x002fe400078ef823 */
[----:B------:R-:W-:-:S02]  /*2760*/  CS2R R34, SRZ ;  /* 0x0000000000227805 */ /* 0x000fc4000001ff00 */
[----:B------:R-:W-:Y:S01]  /*2770*/  LOP3.LUT R9, R5, R13, RZ, 0x3c, !PT ;  /* 0x0000000d05097212 */ /* 0x000fe200078e3cff */
[----:B------:R-:W-:Y:S01]  /*2780*/  IMAD.SHL.U32 R5, R23, 0x2, RZ ;  /* 0x0000000217057824 */ /* 0x000fe200078e00ff */
[----:B--2---:R-:W-:Y:S01]  /*2790*/  SEL R7, RZ, 0x8, P1 ;  /* 0x00000008ff077807 */ /* 0x004fe20000800000 */
[----:B------:R-:W-:Y:S01]  /*27a0*/  IMAD.SHL.U32 R6, R17, 0x2, RZ ;  /* 0x0000000211067824 */ /* 0x000fe200078e00ff */
[----:B------:R-:W-:Y:S02]  /*27b0*/  ISETP.NE.AND P1, PT, R20, RZ, PT ;  /* 0x000000ff1400720c */ /* 0x000fe40003f25270 */
[----:B------:R-:W-:Y:S01]  /*27c0*/  IADD3 R3, P0, R28, UR19, RZ ;  /* 0x000000131c037c10 */ /* 0x000fe2000ff1e0ff */
[----:B------:R-:W-:Y:S01]  /*27d0*/  CS2R R20, SRZ ;  /* 0x0000000000147805 */ /* 0x000fe2000001ff00 */
[----:B------:R-:W-:Y:S01]  /*27e0*/  LOP3.LUT R5, R5, 0x2, R26, 0xe2, !PT ;  /* 0x0000000205057812 */ /* 0x000fe200078ee21a */
[----:B------:R-:W-:Y:S01]  /*27f0*/  CS2R R28, SRZ ;  /* 0x00000000001c7805 */ /* 0x000fe2000001ff00 */
[----:B------:R-:W-:Y:S01]  /*2800*/  IADD3.X R4, R19, UR6, RZ, P0, !PT ;  /* 0x0000000613047c10 */ /* 0x000fe200087fe4ff */
[----:B------:R-:W-:Y:S01]  /*2810*/  CS2R R26, SRZ ;  /* 0x00000000001a7805 */ /* 0x000fe2000001ff00 */
[----:B------:R-:W-:Y:S01]  /*2820*/  LEA R12, P0, R3, c[0x0][0x280], 0x2 ;  /* 0x0000a000030c7a11 */ /* 0x000fe200078010ff */
[----:B------:R-:W-:Y:S01]  /*2830*/  ULDC UR6, c[0x0][0x168] ;  /* 0x00005a0000067ab9 */ /* 0x000fe20000000800 */
[----:B------:R-:W-:-:S02]  /*2840*/  LOP3.LUT R16, R6, 0x2, R16, 0xe2, !PT ;  /* 0x0000000206107812 */ /* 0x000fc400078ee210 */
[----:B------:R-:W-:Y:S01]  /*2850*/  LEA.HI.X R13, R3, c[0x0][0x284], R4, 0x2, P0 ;  /* 0x0000a100030d7a11 */ /* 0x000fe200000f1404 */
[----:B------:R1:W-:Y:S01]  /*2860*/  LDGSTS.E.BYPASS.LTC128B.128 [R38+0x10080], [R10.64], !P1 ;  /* 0x100800000a267fae */ /* 0x0003e2000c901d50 */
[C---:B------:R-:W-:Y:S01]  /*2870*/  LOP3.LUT P1, RZ, R0.reuse, 0x2, RZ, 0xc0, !PT ;  /* 0x0000000200ff7812 */ /* 0x040fe2000782c0ff */
[----:B------:R-:W-:Y:S01]  /*2880*/  IMAD.SHL.U32 R0, R0, 0x40, RZ ;  /* 0x0000004000007824 */ /* 0x000fe200078e00ff */
[----:B------:R-:W-:Y:S01]  /*2890*/  LOP3.LUT R3, R24, R5, R25, 0xfe, !PT ;  /* 0x0000000518037212 */ /* 0x000fe200078efe19 */
[----:B------:R-:W-:Y:S01]  /*28a0*/  IMAD.SHL.U32 R5, R32, 0x8, RZ ;  /* 0x0000000820057824 */ /* 0x000fe200078e00ff */
[----:B------:R-:W-:Y:S01]  /*28b0*/  LOP3.LUT R6, R7, R16, R14, 0xfe, !PT ;  /* 0x0000001007067212 */ /* 0x000fe200078efe0e */
[----:B------:R-:W-:Y:S01]  /*28c0*/  IMAD.SHL.U32 R4, R22, 0x8, RZ ;  /* 0x0000000816047824 */ /* 0x000fe200078e00ff */
[----:B------:R-:W-:Y:S01]  /*28d0*/  LOP3.LUT R0, R0, 0x1c0, RZ, 0xc0, !PT ;  /* 0x000001c000007812 */ /* 0x000fe200078ec0ff */
[----:B------:R2:W-:Y:S01]  /*28e0*/  STL [R1+0x64], R3 ;  /* 0x0000640301007387 */ /* 0x0005e20000100800 */
[----:B------:R-:W-:Y:S01]  /*28f0*/  ISETP.GE.AND P0, PT, R84, 0x8, PT ;  /* 0x000000085400780c */ /* 0x000fe20003f06270 */
[----:B------:R-:W-:Y:S01]  /*2900*/  CS2R R32, SRZ ;  /* 0x0000000000207805 */ /* 0x000fe2000001ff00 */
[C---:B------:R-:W-:Y:S01]  /*2910*/  LOP3.LUT R5, R0.reuse, 0x38, R5, 0xf8, !PT ;  /* 0x0000003800057812 */ /* 0x040fe200078ef805 */
[----:B------:R5:W-:Y:S01]  /*2920*/  STL [R1+0x60], R6 ;  /* 0x0000600601007387 */ /* 0x000be20000100800 */
[----:B------:R-:W-:Y:S01]  /*2930*/  LOP3.LUT R4, R0, 0x8, R4, 0xf8, !PT ;  /* 0x0000000800047812 */ /* 0x000fe200078ef804 */
[----:B------:R-:W-:-:S02]  /*2940*/  CS2R R24, SRZ ;  /* 0x0000000000187805 */ /* 0x000fc4000001ff00 */
[----:B------:R1:W-:Y:S04]  /*2950*/  LDGSTS.E.BYPASS.LTC128B.128 [R38+0x11080], [R10.64+0x80], !P6 ;  /* 0x110800800a267fae */ /* 0x0003e8000f101d50 */
[----:B------:R1:W-:Y:S04]  /*2960*/  LDGSTS.E.BYPASS.LTC128B.128 [R38+0x12080], [R10.64+0x100], !P4 ;  /* 0x120801000a267fae */ /* 0x0003e8000e101d50 */
[----:B------:R1:W-:Y:S01]  /*2970*/  LDGSTS.E.BYPASS.LTC128B.128 [R38+0x13080], [R10.64+0x180], !P3 ;  /* 0x130801800a267fae */ /* 0x0003e2000d901d50 */
[----:B--2---:R-:W-:Y:S01]  /*2980*/  SHF.R.U32.HI R3, RZ, 0x3, R0 ;  /* 0x00000003ff037819 */ /* 0x004fe20000011600 */
[----:B-----5:R-:W-:-:S03]  /*2990*/  IMAD.SHL.U32 R6, R8, 0x40, RZ ;  /* 0x0000004008067824 */ /* 0x020fc600078e00ff */
[----:B------:R-:W-:Y:S01]  /*29a0*/  LOP3.LUT R7, R3, R15, R0, 0x1e, !PT ;  /* 0x0000000f03077212 */ /* 0x000fe200078e1e00 */
[----:B------:R-:W-:Y:S01]  /*29b0*/  IMAD R0, R22, 0x200, R9 ;  /* 0x0000020016007824 */ /* 0x000fe200078e0209 */
[-C--:B------:R-:W-:Y:S01]  /*29c0*/  LOP3.LUT R5, R5, R3.reuse, RZ, 0x3c, !PT ;  /* 0x0000000305057212 */ /* 0x080fe200078e3cff */
[----:B------:R-:W-:Y:S01]  /*29d0*/  IMAD.SHL.U32 R9, R18, 0x2, RZ ;  /* 0x0000000212097824 */ /* 0x000fe200078e00ff */
[----:B------:R-:W-:Y:S02]  /*29e0*/  LOP3.LUT R6, R6, 0xfffffe00, RZ, 0xc0, !PT ;  /* 0xfffffe0006067812 */ /* 0x000fe400078ec0ff */
[----:B------:R-:W-:Y:S02]  /*29f0*/  LOP3.LUT R4, R4, R3, RZ, 0x3c, !PT ;  /* 0x0000000304047212 */ /* 0x000fe400078e3cff */
[-C--:B------:R-:W-:Y:S01]  /*2a00*/  LOP3.LUT R7, R7, R6.reuse, RZ, 0xfc, !PT ;  /* 0x0000000607077212 */ /* 0x080fe200078efcff */
[----:B------:R-:W-:Y:S01]  /*2a10*/  IMAD R8, R22, 0x1000, R6 ;  /* 0x0000100016087824 */ /* 0x000fe200078e0206 */
[CC--:B------:R-:W-:Y:S01]  /*2a20*/  IADD3 R3, R4.reuse, R6.reuse, R37 ;  /* 0x0000000604037210 */ /* 0x0c0fe20007ffe025 */
[----:B------:R-:W-:Y:S01]  /*2a30*/  CS2R R22, SRZ ;  /* 0x0000000000167805 */ /* 0x000fe2000001ff00 */
[----:B------:R-:W-:Y:S01]  /*2a40*/  LOP3.LUT R6, R4, R6, RZ, 0xfc, !PT ;  /* 0x0000000604067212 */ /* 0x000fe200078efcff */
[----:B------:R-:W-:Y:S01]  /*2a50*/  IMAD.IADD R8, R8, 0x1, R5 ;  /* 0x0000000108087824 */ /* 0x000fe200078e0205 */
[----:B-1----:R-:W-:Y:S01]  /*2a60*/  IADD3 R10, R151, UR5, RZ ;  /* 0x00000005970a7c10 */ /* 0x002fe2000fffe0ff */
[----:B------:R-:W-:Y:S01]  /*2a70*/  IMAD.MOV.U32 R5, RZ, RZ, 0x10 ;  /* 0x00000010ff057424 */ /* 0x000fe200078e00ff */
[----:B------:R-:W-:Y:S01]  /*2a80*/  CS2R R38, SRZ ;  /* 0x0000000000267805 */ /* 0x000fe2000001ff00 */
[----:B------:R-:W-:Y:S01]  /*2a90*/  @!P0 IMAD.SHL.U32 R4, R84, 0x10, RZ ;  /* 0x0000001054048824 */ /* 0x000fe200078e00ff */
[----:B------:R-:W-:Y:S01]  /*2aa0*/  CS2R R36, SRZ ;  /* 0x0000000000247805 */ /* 0x000fe2000001ff00 */
[----:B------:R1:W-:Y:S01]  /*2ab0*/  STL [R1+0xb8], R10 ;  /* 0x0000b80a01007387 */ /* 0x0003e20000100800 */
[----:B------:R-:W-:Y:S01]  /*2ac0*/  SEL R5, R5, 0xfffffff0, !P1 ;  /* 0xfffffff005057807 */ /* 0x000fe20004800000 */
[----:B------:R-:W-:-:S02]  /*2ad0*/  CS2R R84, SRZ ;  /* 0x0000000000547805 */ /* 0x000fc4000001ff00 */
[----:B------:R2:W-:Y:S04]  /*2ae0*/  STL [R1+0x7c], R9 ;  /* 0x00007c0901007387 */ /* 0x0005e80000100800 */
[----:B------:R5:W-:Y:S04]  /*2af0*/  @!P0 LDGSTS.E.BYPASS.LTC128B.128 [R4+0x14100], [R12.64] ;  /* 0x141000000c048fae */ /* 0x000be8000b901d50 */
[----:B------:R-:W0:Y:S01]  /*2b00*/  LDGDEPBAR ;  /* 0x00000000000079af */ /* 0x000e220000000000 */
[----:B-1----:R-:W-:Y:S01]  /*2b10*/  IADD3 R10, -R9, UR15, RZ ;  /* 0x0000000f090a7c10 */ /* 0x002fe2000fffe1ff */
[----:B--2---:R-:W-:-:S04]  /*2b20*/  IMAD R9, R0, 0x2, R2 ;  /* 0x0000000200097824 */ /* 0x004fc800078e0202 */
[----:B------:R-:W-:Y:S01]  /*2b30*/  STL [R1+0x78], R10 ;  /* 0x0000780a01007387 */ /* 0x000fe20000100800 */
[----:B------:R-:W-:Y:S02]  /*2b40*/  IMAD.SHL.U32 R0, R0, 0x2, RZ ;  /* 0x0000000200007824 */ /* 0x000fe400078e00ff */
[----:B------:R-:W-:Y:S01]  /*2b50*/  IMAD.SHL.U32 R2, R3, 0x2, RZ ;  /* 0x0000000203027824 */ /* 0x000fe200078e00ff */
[----:B------:R1:W-:Y:S01]  /*2b60*/  STL [R1+0x38], R9 ;  /* 0x0000380901007387 */ /* 0x0003e20000100800 */
[----:B-----5:R-:W-:Y:S02]  /*2b70*/  SEL R4, R148, 0xffffffe0, !P2 ;  /* 0xffffffe094047807 */ /* 0x020fe40005000000 */
[----:B------:R-:W-:Y:S01]  /*2b80*/  IMAD R3, R5, 0x2, R2 ;  /* 0x0000000205037824 */ /* 0x000fe200078e0202 */
[----:B------:R2:W-:Y:S03]  /*2b90*/  STL [R1+0x3c], R0 ;  /* 0x00003c0001007387 */ /* 0x0005e60000100800 */
[----:B------:R-:W-:Y:S01]  /*2ba0*/  IMAD R252, R4, 0x2, R3 ;  /* 0x0000000204fc7824 */ /* 0x000fe200078e0203 */
[----:B-1----:R-:W-:-:S02]  /*2bb0*/  LEA R9, R6, 0x15180, 0x1 ;  /* 0x0001518006097811 */ /* 0x002fc400078e08ff */
[----:B------:R-:W-:Y:S01]  /*2bc0*/  LEA R6, R8, 0x80, 0x1 ;  /* 0x0000008008067811 */ /* 0x000fe200078e08ff */
[----:B--2---:R-:W-:Y:S02]  /*2bd0*/  IMAD.SHL.U32 R0, R7, 0x2, RZ ;  /* 0x0000000207007824 */ /* 0x004fe400078e00ff */
[----:B------:R-:W-:Y:S01]  /*2be0*/  STL [R1+0x40], R9 ;  /* 0x0000400901007387 */ /* 0x000fe20000100800 */
[----:B------:R-:W-:-:S03]  /*2bf0*/  IMAD R7, R4, 0x2, R2 ;  /* 0x0000000204077824 */ /* 0x000fc600078e0202 */
[----:B------:R1:W-:Y:S04]  /*2c00*/  STL [R1+0x24], R6 ;  /* 0x0000240601007387 */ /* 0x0003e80000100800 */
[----:B------:R2:W-:Y:S01]  /*2c10*/  STL [R1+0x20], R7 ;  /* 0x0000200701007387 */ /* 0x0005e20000100800 */
[--C-:B-1----:R-:W-:Y:S02]  /*2c20*/  IMAD R6, R5, 0x2, R9.reuse ;  /* 0x0000000205067824 */ /* 0x102fe400078e0209 */
[C---:B------:R-:W-:Y:S02]  /*2c30*/  IMAD R5, R4.reuse, 0x2, R9 ;  /* 0x0000000204057824 */ /* 0x040fe400078e0209 */
[----:B------:R-:W-:Y:S01]  /*2c40*/  IMAD R4, R4, 0x2, R6 ;  /* 0x0000000204047824 */ /* 0x000fe200078e0206 */
[----:B------:R2:W-:Y:S04]  /*2c50*/  STL [R1+0x44], R6 ;  /* 0x0000440601007387 */ /* 0x0005e80000100800 */
[----:B------:R2:W-:Y:S04]  /*2c60*/  STL [R1+0x4c], R5 ;  /* 0x00004c0501007387 */ /* 0x0005e80000100800 */
[----:B---34-:R2:W-:Y:S02]  /*2c70*/  STL [R1+0x48], R4 ;  /* 0x0000480401007387 */ /* 0x0185e40000100800 */
.L_x_347:
[----:B-1----:R-:W3:Y:S01]  /*2c80*/  LDL R159, [R1+0x28] ;  /* 0x00002800019f7983 */ /* 0x002ee20000100800 */
[----:B------:R-:W-:Y:S04]  /*2c90*/  DEPBAR.LE SB0, 0x0 ;  /* 0x000080000000791a */ /* 0x000fe80000000000 */
[----:B------:R-:W4:Y:S01]  /*2ca0*/  LDL R158, [R1+0x2c] ;  /* 0x00002c00019e7983 */ /* 0x000f220000100800 */
[----:B------:R-:W-:Y:S02]  /*2cb0*/  USHF.L.U32 UR19, UR18, 0x5, URZ ;  /* 0x0000000512137899 */ /* 0x000fe4000800063f */
[----:B------:R-:W-:Y:S01]  /*2cc0*/  UIADD3 UR15, UR18, 0x1, URZ ;  /* 0x00000001120f7890 */ /* 0x000fe2000fffe03f */
[----:B-----5:R-:W5:Y:S01]  /*2cd0*/  LDL R157, [R1+0x34] ;  /* 0x00003400019d7983 */ /* 0x020f620000100800 */
[----:B------:R-:W-:Y:S02]  /*2ce0*/  UIADD3 UR4, -UR10, 0x1, UR19 ;  /* 0x000000010a047890 */ /* 0x000fe4000fffe113 */
[----:B------:R-:W-:Y:S01]  /*2cf0*/  UISETP.GE.AND UP0, UPT, UR15, UR11, UPT ;  /* 0x0000000b0f00728c */ /* 0x000fe2000bf06270 */
[----:B--2---:R-:W2:Y:S01]  /*2d00*/  LDL R229, [R1+0x20] ;  /* 0x0000200001e57983 */ /* 0x004ea20000100800 */
[----:B------:R-:W-:Y:S03]  /*2d10*/  UIADD3 UR4, UR4, UR7, URZ ;  /* 0x0000000704047290 */ /* 0x000fe6000fffe03f */
[----:B------:R-:W2:Y:S04]  /*2d20*/  LDL R156, [R1+0x30] ;  /* 0x00003000019c7983 */ /* 0x000ea80000100800 */
[----:B------:R-:W-:Y:S01]  /*2d30*/  BAR.SYNC.DEFER_BLOCKING 0x0 ;  /* 0x0000000000007b1d */ /* 0x000fe20000010000 */
[----:B------:R-:W-:Y:S05]  /*2d40*/  PLOP3.LUT P6, PT, PT, PT, UP0, 0x80, 0x0 ;  /* 0x000000000000781c */ /* 0x000fea0003fcf008 */
[----:B------:R-:W-:Y:S04]  /*2d50*/  LDSM.16.M88.4 R8, [R2+0x8080] ;  /* 0x008080000208783b */ /* 0x000fe80000000200 */
[----:B------:R-:W-:Y:S04]  /*2d60*/  LDSM.16.M88.4 R16, [R3+0x8080] ;  /* 0x008080000310783b */ /* 0x000fe80000000200 */
[----:B------:R-:W2:Y:S04]  /*2d70*/  LDL R228, [R1+0x54] ;  /* 0x0000540001e47983 */ /* 0x000ea80000100800 */
[----:B------:R-:W2:Y:S04]  /*2d80*/  LDL R160, [R1+0x7c] ;  /* 0x00007c0001a07983 */ /* 0x000ea80000100800 */
        /* <DEDUP_REMOVED lines=71> */
[----:B------:R-:W2:Y:S07]  /*3200*/  LDSM.16.M88.4 R148, [R229+0x10080] ;  /* 0x01008000e594783b */ /* 0x000eae0000000200 */
[C---:B-1----:R-:W-:Y:S08]  /*3210*/  HMMA.16816.F32.BF16 R12, R156.reuse, R164, RZ ;  /* 0x000000a49c0c723c */ /* 0x042ff000000418ff */
[----:B------:R-:W-:Y:S07]  /*3220*/  HMMA.16816.F32.BF16 R16, R156, R166, RZ ;  /* 0x000000a69c10723c */ /* 0x000fee00000418ff */
[----:B------:R-:W-:Y:S05]  /*3230*/  IMAD.U32 R156, RZ, RZ, UR4 ;  /* 0x00000004ff9c7e24 */ /* 0x000fea000f8e00ff */
[----:B------:R-:W-:Y:S04]  /*3240*/  IADD3 R156, R228, -c[0x0][0x168], R156 ;  /* 0x80005a00e49c7a10 */ /* 0x000fe80007ffe09c */
[C---:B---3--:R-:W-:Y:S05]  /*3250*/  HMMA.16816.F32.BF16 R12, R152.reuse, R168, R12 ;  /* 0x000000a8980c723c */ /* 0x048fea000004180c */
[----:B------:R-:W-:Y:S03]  /*3260*/  IMAD.IADD R156, R156, 0x1, -R160 ;  /* 0x000000019c9c7824 */ /* 0x000fe600078e0aa0 */
[----:B------:R-:W-:Y:S01]  /*3270*/  HMMA.16816.F32.BF16 R16, R152, R170, R16 ;  /* 0x000000aa9810723c */ /* 0x000fe20000041810 */
[----:B------:R-:W1:Y:S03]  /*3280*/  LDSM.16.M88.4 R152, [R252+0x10080] ;  /* 0x01008000fc98783b */ /* 0x000e660000000200 */
[----:B------:R-:W-:Y:S02]  /*3290*/  IMNMX R157, R163, R156, PT ;  /* 0x0000009ca39d7217 */ /* 0x000fe40003800200 */
[----:B------:R-:W-:Y:S02]  /*32a0*/  IADD3 R156, R156, 0x8, RZ ;  /* 0x000000089c9c7810 */ /* 0x000fe40007ffe0ff */
[----:B------:R-:W-:Y:S04]  /*32b0*/  ISETP.GT.AND P0, PT, R157, RZ, PT ;  /* 0x000000ff9d00720c */ /* 0x000fe80003f04270 */
[----:B------:R-:W-:Y:S02]  /*32c0*/  IMNMX R156, R163, R156, PT ;  /* 0x0000009ca39c7217 */ /* 0x000fe40003800200 */
[----:B------:R-:W3:Y:S01]  /*32d0*/  LDL R163, [R1+0x68] ;  /* 0x0000680001a37983 */ /* 0x000ee20000100800 */
[----:B------:R-:W-:Y:S01]  /*32e0*/  FSEL R4, R4, -INF , P0 ;  /* 0xff80000004047808 */ /* 0x000fe20000000000 */
[C---:B--2---:R-:W-:Y:S05]  /*32f0*/  HMMA.16816.F32.BF16 R12, R148.reuse, R172, R12 ;  /* 0x000000ac940c723c */ /* 0x044fea000004180c */
[----:B------:R-:W-:Y:S01]  /*3300*/  ISETP.GT.AND P0, PT, R157, 0x1, PT ;  /* 0x000000019d00780c */ /* 0x000fe20003f04270 */
[--C-:B------:R-:W-:Y:S02]  /*3310*/  FFMA.FTZ R4, R4, c[0x0][0x29c], -R161.reuse ;  /* 0x0000a70004047a23 */ /* 0x100fe400000108a1 */
[----:B------:R-:W-:Y:S01]  /*3320*/  HMMA.16816.F32.BF16 R16, R148, R174, R16 ;  /* 0x000000ae9410723c */ /* 0x000fe20000041810 */
[----:B------:R-:W2:Y:S01]  /*3330*/  LDSM.16.M88.4 R148, [R2+0x11080] ;  /* 0x011080000294783b */ /* 0x000ea20000000200 */
[----:B------:R4:W5:Y:S02]  /*3340*/  MUFU.EX2 R160, R4 ;  /* 0x0000000400a07308 */ /* 0x0009640000000800 */
[----:B------:R-:W-:Y:S02]  /*3350*/  FSEL R5, R5, -INF , P0 ;  /* 0xff80000005057808 */ /* 0x000fe40000000000 */
[----:B------:R-:W-:Y:S03]  /*3360*/  ISETP.GT.AND P0, PT, R156, RZ, PT ;  /* 0x000000ff9c00720c */ /* 0x000fe60003f04270 */
[--C-:B------:R-:W-:Y:S02]  /*3370*/  FFMA.FTZ R159, R5, c[0x0][0x29c], -R161.reuse ;  /* 0x0000a700059f7a23 */ /* 0x100fe400000108a1 */
[----:B------:R-:W-:Y:S01]  /*3380*/  LDS R5, [R228.X4+0x14100] ;  /* 0x01410000e4057984 */ /* 0x000fe20000004800 */
[----:B------:R-:W-:Y:S02]  /*3390*/  FSEL R6, R6, -INF , P0 ;  /* 0xff80000006067808 */ /* 0x000fe40000000000 */
[----:B------:R-:W-:Y:S01]  /*33a0*/  ISETP.GT.AND P0, PT, R156, 0x1, PT ;  /* 0x000000019c00780c */ /* 0x000fe20003f04270 */
[----:B------:R-:W2:Y:S01]  /*33b0*/  MUFU.EX2 R159, R159 ;  /* 0x0000009f009f7308 */ /* 0x000ea20000000800 */
[C---:B-1----:R-:W-:Y:S05]  /*33c0*/  HMMA.16816.F32.BF16 R12, R152.reuse, R176, R12 ;  /* 0x000000b0980c723c */ /* 0x042fea000004180c */
[----:B------:R-:W-:Y:S01]  /*33d0*/  FSEL R7, R7, -INF , P0 ;  /* 0xff80000007077808 */ /* 0x000fe20000000000 */
[--C-:B------:R-:W-:Y:S01]  /*33e0*/  FFMA.FTZ R158, R6, c[0x0][0x29c], -R162.reuse ;  /* 0x0000a700069e7a23 */ /* 0x100fe200000108a2 */
[C---:B------:R-:W-:Y:S01]  /*33f0*/  ISETP.GT.AND P0, PT, R157.reuse, 0x20, PT ;  /* 0x000000209d00780c */ /* 0x040fe20003f04270 */
[----:B------:R-:W-:Y:S01]  /*3400*/  HMMA.16816.F32.BF16 R16, R152, R178, R16 ;  /* 0x000000b29810723c */ /* 0x000fe20000041810 */
[----:B------:R-:W1:Y:S03]  /*3410*/  LDSM.16.M88.4 R152, [R3+0x11080] ;  /* 0x011080000398783b */ /* 0x000e660000000200 */
[----:B------:R-:W-:Y:S01]  /*3420*/  MUFU.EX2 R158, R158 ;  /* 0x0000009e009e7308 */ /* 0x000fe20000000800 */
[----:B----4-:R-:W-:Y:S01]  /*3430*/  LDS R4, [R228.X4+0x14120] ;  /* 0x01412000e4047984 */ /* 0x010fe20000004800 */
[----:B------:R-:W-:Y:S02]  /*3440*/  FSEL R8, R8, -INF , P0 ;  /* 0xff80000008087808 */ /* 0x000fe40000000000 */
[----:B------:R-:W-:Y:S04]  /*3450*/  ISETP.GT.AND P0, PT, R157, 0x21, PT ;  /* 0x000000219d00780c */ /* 0x000fe80003f04270 */
[----:B------:R-:W-:Y:S01]  /*3460*/  FSEL R9, R9, -INF , P0 ;  /* 0xff80000009097808 */ /* 0x000fe20000000000 */
[--C-:B------:R-:W-:Y:S01]  /*3470*/  FFMA.FTZ R8, R8, c[0x0][0x29c], -R161.reuse ;  /* 0x0000a70008087a23 */ /* 0x100fe200000108a1 */
[----:B------:R-:W-:Y:S02]  /*3480*/  ISETP.GT.AND P0, PT, R156, 0x20, PT ;  /* 0x000000209c00780c */ /* 0x000fe40003f04270 */
[C---:B--2---:R-:W-:Y:S03]  /*3490*/  HMMA.16816.F32.BF16 R12, R148.reuse, R180, R12 ;  /* 0x000000b4940c723c */ /* 0x044fe6000004180c */
[----:B------:R-:W-:Y:S02]  /*34a0*/  MUFU.EX2 R8, R8 ;  /* 0x0000000800087308 */ /* 0x000fe40000000800 */
[----:B------:R-:W-:Y:S01]  /*34b0*/  FFMA.FTZ R161, R9, c[0x0][0x29c], -R161 ;  /* 0x0000a70009a17a23 */ /* 0x000fe200000108a1 */
[----:B------:R-:W-:Y:S02]  /*34c0*/  FSEL R6, R10, -INF , P0 ;  /* 0xff8000000a067808 */ /* 0x000fe40000000000 */
[----:B------:R-:W-:Y:S01]  /*34d0*/  HMMA.16816.F32.BF16 R16, R148, R182, R16 ;  /* 0x000000b69410723c */ /* 0x000fe20000041810 */
[----:B------:R-:W2:Y:S02]  /*34e0*/  LDSM.16.M88.4 R148, [R229+0x11080] ;  /* 0x01108000e594783b */ /* 0x000ea40000000200 */
[----:B------:R-:W-:Y:S01]  /*34f0*/  ISETP.GT.AND P0, PT, R156, 0x21, PT ;  /* 0x000000219c00780c */ /* 0x000fe20003f04270 */
[----:B------:R-:W-:Y:S03]  /*3500*/  FFMA.FTZ R6, R6, c[0x0][0x29c], -R162 ;  /* 0x0000a70006067a23 */ /* 0x000fe600000108a2 */
[----:B------:R-:W-:Y:S03]  /*3510*/  FSEL R11, R11, -INF , P0 ;  /* 0xff8000000b0b7808 */ /* 0x000fe60000000000 */
[----:B------:R-:W-:Y:S06]  /*3520*/  MUFU.EX2 R6, R6 ;  /* 0x0000000600067308 */ /* 0x000fec0000000800 */
[C---:B-1----:R-:W-:Y:S08]  /*3530*/  HMMA.16816.F32.BF16 R12, R152.reuse, R184, R12 ;  /* 0x000000b8980c723c */ /* 0x042ff0000004180c */
[----:B------:R-:W-:Y:S01]  /*3540*/  HMMA.16816.F32.BF16 R16, R152, R186, R16 ;  /* 0x000000ba9810723c */ /* 0x000fe20000041810 */
[----:B------:R-:W1:-:S15]  /*3550*/  LDSM.16.M88.4 R152, [R252+0x11080] ;  /* 0x01108000fc98783b */ /* 0x000e5e0000000200 */
[C---:B--2---:R-:W-:Y:S08]  /*3560*/  HMMA.16816.F32.BF16 R12, R148.reuse, R188, R12 ;  /* 0x000000bc940c723c */ /* 0x044ff0000004180c */
[----:B------:R-:W-:Y:S01]  /*3570*/  HMMA.16816.F32.BF16 R16, R148, R190, R16 ;  /* 0x000000be9410723c */ /* 0x000fe20000041810 */
[----:B------:R-:W2:-:S15]  /*3580*/  LDSM.16.M88.4 R148, [R2+0x12080] ;  /* 0x012080000294783b */ /* 0x000e9e0000000200 */
        /* <DEDUP_REMOVED lines=23> */
[----:B------:R-:W2:Y:S06]  /*3700*/  LDL R149, [R1+0x6c] ;  /* 0x00006c0001957983 */ /* 0x000eac0000100800 */
[--C-:B------:R-:W-:Y:S02]  /*3710*/  FFMA.FTZ R148, R7, c[0x0][0x29c], -R162.reuse ;  /* 0x0000a70007947a23 */ /* 0x100fe400000108a2 */
[----:B------:R-:W4:Y:S03]  /*3720*/  MUFU.EX2 R7, R161 ;  /* 0x000000a100077308 */ /* 0x000f260000000800 */
[----:B------:R-:W-:Y:S04]  /*3730*/  FFMA.FTZ R162, R11, c[0x0][0x29c], -R162 ;  /* 0x0000a7000ba27a23 */ /* 0x000fe800000108a2 */
[C---:B-1----:R-:W-:Y:S03]  /*3740*/  HMMA.16816.F32.BF16 R12, R152.reuse, R224, R12 ;  /* 0x000000e0980c723c */ /* 0x042fe6000004180c */
[----:B------:R-:W-:Y:S05]  /*3750*/  MUFU.EX2 R148, R148 ;  /* 0x0000009400947308 */ /* 0x000fea0000000800 */
[----:B------:R-:W-:Y:S05]  /*3760*/  HMMA.16816.F32.BF16 R16, R152, R226, R16 ;  /* 0x000000e29810723c */ /* 0x000fea0000041810 */
[----:B------:R-:W1:Y:S11]  /*3770*/  MUFU.EX2 R10, R162 ;  /* 0x000000a2000a7308 */ /* 0x000e760000000800 */
[--C-:B------:R-:W-:Y:S02]  /*3780*/  FADD.FTZ R13, R13, -R5.reuse ;  /* 0x800000050d0d7221 */ /* 0x100fe40000010000 */
[--C-:B------:R-:W-:Y:S02]  /*3790*/  FADD.FTZ R12, R12, -R5.reuse ;  /* 0x800000050c0c7221 */ /* 0x100fe40000010000 */
[--C-:B------:R-:W-:Y:S02]  /*37a0*/  FADD.FTZ R14, R14, -R4.reuse ;  /* 0x800000040e0e7221 */ /* 0x100fe40000010000 */
[----:B-----5:R-:W-:Y:S02]  /*37b0*/  FMUL.FTZ R12, R160, R12 ;  /* 0x0000000ca00c7220 */ /* 0x020fe40000410000 */
[--C-:B------:R-:W-:Y:S02]  /*37c0*/  FADD.FTZ R16, R16, -R5.reuse ;  /* 0x8000000510107221 */ /* 0x100fe40000010000 */
[----:B------:R-:W-:Y:S01]  /*37d0*/  FADD.FTZ R17, R17, -R5 ;  /* 0x8000000511117221 */ /* 0x000fe20000010000 */
[----:B------:R-:W-:Y:S01]  /*37e0*/  F2FP.BF16.PACK_AB R5, R159, R160 ;  /* 0x000000a09f05723e */ /* 0x000fe200000010ff */
[--C-:B------:R-:W-:Y:S02]  /*37f0*/  FADD.FTZ R11, R18, -R4.reuse ;  /* 0x80000004120b7221 */ /* 0x100fe40000010000 */
[--C-:B------:R-:W-:Y:S02]  /*3800*/  FADD.FTZ R19, R19, -R4.reuse ;  /* 0x8000000413137221 */ /* 0x100fe40000010000 */
[----:B---3--:R3:W-:Y:S01]  /*3810*/  STS [R163+0x14180], R5 ;  /* 0x01418005a3007388 */ /* 0x0087e20000000800 */
[C---:B----4-:R-:W-:Y:S01]  /*3820*/  FMUL.FTZ R17, R7.reuse, R17 ;  /* 0x0000001107117220 */ /* 0x050fe20000410000 */
[----:B------:R-:W-:Y:S01]  /*3830*/  F2FP.BF16.PACK_AB R7, R7, R8 ;  /* 0x000000080707723e */ /* 0x000fe200000010ff */
[----:B------:R-:W-:Y:S01]  /*3840*/  FMUL.FTZ R11, R6, R11 ;  /* 0x0000000b060b7220 */ /* 0x000fe20000410000 */
[----:B-1----:R-:W-:Y:S01]  /*3850*/  F2FP.BF16.PACK_AB R6, R10, R6 ;  /* 0x000000060a06723e */ /* 0x002fe200000010ff */
[----:B------:R-:W-:Y:S02]  /*3860*/  FMUL.FTZ R9, R159, R13 ;  /* 0x0000000d9f097220 */ /* 0x000fe40000410000 */
[----:B------:R-:W-:Y:S02]  /*3870*/  FMUL.FTZ R14, R158, R14 ;  /* 0x0000000e9e0e7220 */ /* 0x000fe40000410000 */
[----:B------:R-:W-:Y:S01]  /*3880*/  FMUL.FTZ R16, R8, R16 ;  /* 0x0000001008107220 */ /* 0x000fe20000410000 */
[----:B------:R-:W-:Y:S01]  /*3890*/  F2FP.BF16.PACK_AB R9, R9, R12 ;  /* 0x0000000c0909723e */ /* 0x000fe200000010ff */
[----:B------:R-:W-:Y:S03]  /*38a0*/  FMUL.FTZ R10, R10, R19 ;  /* 0x000000130a0a7220 */ /* 0x000fe60000410000 */
[----:B------:R-:W-:Y:S01]  /*38b0*/  F2FP.BF16.PACK_AB R8, R17, R16 ;  /* 0x000000101108723e */ /* 0x000fe200000010ff */
[----:B---3--:R-:W-:Y:S01]  /*38c0*/  FADD.FTZ R5, R15, -R4 ;  /* 0x800000040f057221 */ /* 0x008fe20000010000 */
[C---:B------:R-:W-:Y:S03]  /*38d0*/  F2FP.BF16.PACK_AB R4, R148.reuse, R158 ;  /* 0x0000009e9404723e */ /* 0x040fe600000010ff */
[----:B------:R-:W-:Y:S02]  /*38e0*/  FMUL.FTZ R5, R148, R5 ;  /* 0x0000000594057220 */ /* 0x000fe40000410000 */
[----:B------:R1:W-:Y:S03]  /*38f0*/  STS [R163+0x14580], R4 ;  /* 0x01458004a3007388 */ /* 0x0003e60000000800 */
[----:B------:R-:W-:Y:S02]  /*3900*/  F2FP.BF16.PACK_AB R5, R5, R14 ;  /* 0x0000000e0505723e */ /* 0x000fe400000010ff */
[----:B-1----:R-:W-:Y:S01]  /*3910*/  F2FP.BF16.PACK_AB R4, R10, R11 ;  /* 0x0000000b0a04723e */ /* 0x002fe200000010ff */
        /* <DEDUP_REMOVED lines=70> */
[----:B------:R4:W-:Y:S01]  /*3d80*/  STL [R1+0xc8], R0 ;  /* 0x0000c80001007387 */ /* 0x0009e20000100800 */
[----:B------:R-:W-:Y:S01]  /*3d90*/  IMAD.U32 R244, RZ, RZ, UR22 ;  /* 0x00000016fff47e24 */ /* 0x000fe2000f8e00ff */
[----:B------:R-:W-:Y:S01]  /*3da0*/  UIMAD UR20, UR20, UR4, URZ ;  /* 0x00000004141472a4 */ /* 0x000fe2000f8e023f */
[----:B------:R-:W-:Y:S01]  /*3db0*/  IMAD.U32 R245, RZ, RZ, UR22 ;  /* 0x00000016fff57e24 */ /* 0x000fe2000f8e00ff */
[----:B------:R-:W-:Y:S02]  /*3dc0*/  UIMAD UR4, UR15, UR8, UR6 ;  /* 0x000000080f0472a4 */ /* 0x000fe4000f8e0206 */
[----:B------:R-:W-:Y:S04]  /*3dd0*/  UIMAD UR20, UR15, UR5, UR20 ;  /* 0x000000050f1472a4 */ /* 0x000fe8000f8e0214 */
[----:B------:R-:W-:Y:S01]  /*3de0*/  UIADD3 UR20, UR23, UR20, URZ ;  /* 0x0000001417147290 */ /* 0x000fe2000fffe03f */
[----:B-1--4-:R-:W4:Y:S04]  /*3df0*/  LDL R0, [R1+0x60] ;  /* 0x0000600001007983 */ /* 0x012f280000100800 */
[----:B------:R1:W-:Y:S04]  /*3e00*/  STL.64 [R1+0xc0], R2 ;  /* 0x0000c00201007387 */ /* 0x0003e80000100a00 */
[----:B------:R-:W4:Y:S04]  /*3e10*/  LDL.64 R250, [R1+0x88] ;  /* 0x0000880001fa7983 */ /* 0x000f280000100a00 */
[----:B-1----:R-:W4:Y:S04]  /*3e20*/  LDL.64 R2, [R1+0x58] ;  /* 0x0000580001027983 */ /* 0x002f280000100a00 */
[----:B--2---:R-:W2:Y:S01]  /*3e30*/  LDL R247, [R1+0xa8] ;  /* 0x0000a80001f77983 */ /* 0x004ea20000100800 */
[----:B------:R-:W-:Y:S01]  /*3e40*/  LEA R245, P0, R245, R246, 0x5 ;  /* 0x000000f6f5f57211 */ /* 0x000fe200078028ff */
[----:B------:R-:W-:Y:S05]  /*3e50*/  IMAD.U32 R246, RZ, RZ, UR20 ;  /* 0x00000014fff67e24 */ /* 0x000fea000f8e00ff */
[----:B---3--:R-:W-:Y:S02]  /*3e60*/  LEA.HI.X R246, R244, R249, R246, 0x5, P0 ;  /* 0x000000f9f4f67211 */ /* 0x008fe400000f2cf6 */
[----:B------:R-:W3:Y:S01]  /*3e70*/  LDL.64 R248, [R1+0x70] ;  /* 0x0000700001f87983 */ /* 0x000ee20000100a00 */
[C---:B------:R-:W-:Y:S04]  /*3e80*/  LEA R244, P0, R245.reuse, c[0x0][0x1f0], 0x1 ;  /* 0x00007c00f5f47a11 */ /* 0x040fe800078008ff */
[----:B------:R-:W-:Y:S02]  /*3e90*/  LEA.HI.X R245, R245, c[0x0][0x1f4], R246, 0x1, P0 ;  /* 0x00007d00f5f57a11 */ /* 0x000fe400000f0cf6 */
[----:B------:R-:W2:Y:S01]  /*3ea0*/  LDL R246, [R1+0x50] ;  /* 0x0000500001f67983 */ /* 0x000ea20000100800 */
[C---:B----4-:R-:W-:Y:S02]  /*3eb0*/  LOP3.LUT P2, RZ, R0.reuse, 0x1, RZ, 0xc0, !PT ;  /* 0x0000000100ff7812 */ /* 0x050fe4000784c0ff */
[C---:B------:R-:W-:Y:S02]  /*3ec0*/  LOP3.LUT P1, RZ, R0.reuse, 0x2, RZ, 0xc0, !PT ;  /* 0x0000000200ff7812 */ /* 0x040fe4000782c0ff */
[C---:B------:R-:W-:Y:S02]  /*3ed0*/  LOP3.LUT P0, RZ, R0.reuse, 0x4, RZ, 0xc0, !PT ;  /* 0x0000000400ff7812 */ /* 0x040fe4000780c0ff */
[----:B------:R-:W-:Y:S02]  /*3ee0*/  LOP3.LUT P3, RZ, R0, 0x8, RZ, 0xc0, !PT ;  /* 0x0000000800ff7812 */ /* 0x000fe4000786c0ff */
[----:B------:R1:W5:Y:S01]  /*3ef0*/  LDL.LU R0, [R1+0xc8] ;  /* 0x0000c80001007983 */ /* 0x0003620000300800 */
        /* <DEDUP_REMOVED lines=8> */
[----:B--2---:R2:W-:Y:S04]  /*3f80*/  LDGSTS.E.BYPASS.LTC128B.128 [R246+0x10080], [R244.64], !P4 ;  /* 0x10080000f4f67fae */ /* 0x0045e8000e101d50 */
[----:B------:R2:W-:Y:S04]  /*3f90*/  LDGSTS.E.BYPASS.LTC128B.128 [R246+0x11080], [R244.64+0x80], !P2 ;  /* 0x11080080f4f67fae */ /* 0x0005e8000d101d50 */
[----:B------:R2:W-:Y:S04]  /*3fa0*/  LDGSTS.E.BYPASS.LTC128B.128 [R246+0x12080], [R244.64+0x100], !P1 ;  /* 0x12080100f4f67fae */ /* 0x0005e8000c901d50 */
[----:B------:R2:W-:Y:S02]  /*3fb0*/  LDGSTS.E.BYPASS.LTC128B.128 [R246+0x13080], [R244.64+0x180], !P0 ;  /* 0x13080180f4f67fae */ /* 0x0005e4000c101d50 */
[----:B--2---:R-:W-:Y:S05]  /*3fc0*/  IMAD.U32 R244, RZ, RZ, UR19 ;  /* 0x00000013fff47e24 */ /* 0x004fea000f8e00ff */
[----:B------:R-:W-:Y:S04]  /*3fd0*/  @!P5 IADD3 R244, R244, 0x20, RZ ;  /* 0x00000020f4f4d810 */ /* 0x000fe80007ffe0ff */
[C---:B------:R-:W-:Y:S04]  /*3fe0*/  @!P5 IADD3 R245, P0, R244.reuse, R250, RZ ;  /* 0x000000faf4f5d210 */ /* 0x040fe80007f1e0ff */
[----:B------:R-:W-:Y:S02]  /*3ff0*/  @!P5 LEA.HI.X.SX32 R246, R244, R247, 0x1, P0 ;  /* 0x000000f7f4f6d211 */ /* 0x000fe400000f0eff */
[C---:B------:R-:W-:Y:S04]  /*4000*/  @!P5 LEA R244, P0, R245.reuse, c[0x0][0x280], 0x2 ;  /* 0x0000a000f5f4da11 */ /* 0x040fe800078010ff */
[----:B------:R-:W-:Y:S01]  /*4010*/  @!P5 LEA.HI.X R245, R245, c[0x0][0x284], R246, 0x2, P0 ;  /* 0x0000a100f5f5da11 */ /* 0x000fe200000f14f6 */
[----:B---3--:R-:W-:Y:S05]  /*4020*/  @!P5 IMAD.SHL.U32 R246, R248, 0x10, RZ ;  /* 0x00000010f8f6d824 */ /* 0x008fea00078e00ff */
[----:B------:R1:W-:Y:S03]  /*4030*/  @!P5 LDGSTS.E.BYPASS.LTC128B.128 [R246+0x14100], [R244.64] ;  /* 0x14100000f4f6dfae */ /* 0x0003e6000b901d50 */
.L_x_345:
        /* <DEDUP_REMOVED lines=59> */
[----:B------:R-:W3:Y:S02]  /*43f0*/  LDL.64 R150, [R1+0x58] ;  /* 0x0000580001967983 */ /* 0x000ee40000100a00 */
[----:B------:R-:W-:Y:S02]  /*4400*/  UIMAD UR19, UR15, UR5, UR19 ;  /* 0x000000050f1372a4 */ /* 0x000fe4000f8e0213 */
[----:B------:R-:W3:Y:S01]  /*4410*/  LDL R149, [R1+0x50] ;  /* 0x0000500001957983 */ /* 0x000ee20000100800 */
[----:B------:R-:W-:Y:S02]  /*4420*/  USHF.L.U32 UR5, UR15, 0x5, URZ ;  /* 0x000000050f057899 */ /* 0x000fe4000800063f */
[----:B------:R-:W-:Y:S01]  /*4430*/  UIADD3 UR19, UR21, UR19, URZ ;  /* 0x0000001315137290 */ /* 0x000fe2000fffe03f */
[----:B------:R-:W3:Y:S01]  /*4440*/  LDL.64 R10, [R1+0x90] ;  /* 0x00009000010a7983 */ /* 0x000ee20000100a00 */
[----:B------:R-:W-:Y:S03]  /*4450*/  UIADD3 UR4, -UR5, UR9, URZ ;  /* 0x0000000905047290 */ /* 0x000fe6000fffe13f */
[----:B------:R-:W3:Y:S01]  /*4460*/  LDL R7, [R1+0xac] ;  /* 0x0000ac0001077983 */ /* 0x000ee20000100800 */
[----:B------:R-:W-:Y:S03]  /*4470*/  IMAD.U32 R6, RZ, RZ, UR19 ;  /* 0x00000013ff067e24 */ /* 0x000fe6000f8e00ff */
[----:B------:R-:W3:Y:S01]  /*4480*/  LDL.64 R8, [R1+0x70] ;  /* 0x0000700001087983 */ /* 0x000ee20000100a00 */
[----:B--2---:R-:W-:Y:S02]  /*4490*/  LEA R5, P0, R5, R14, 0x5 ;  /* 0x0000000e05057211 */ /* 0x004fe400078028ff */
[C---:B----4-:R-:W-:Y:S02]  /*44a0*/  LOP3.LUT P2, RZ, R12.reuse, 0x1, RZ, 0xc0, !PT ;  /* 0x000000010cff7812 */ /* 0x050fe4000784c0ff */
[----:B------:R-:W-:Y:S02]  /*44b0*/  LOP3.LUT P1, RZ, R12, 0x2, RZ, 0xc0, !PT ;  /* 0x000000020cff7812 */ /* 0x000fe4000782c0ff */
[----:B---3--:R-:W-:Y:S02]  /*44c0*/  LEA.HI.X R6, R4, R13, R6, 0x5, P0 ;  /* 0x0000000d04067211 */ /* 0x008fe400000f2c06 */
[C---:B------:R-:W-:Y:S02]  /*44d0*/  LEA R4, P0, R5.reuse, c[0x0][0x160], 0x1 ;  /* 0x0000580005047a11 */ /* 0x040fe400078008ff */
        /* <DEDUP_REMOVED lines=15> */
[----:B-1----:R-:W-:Y:S04]  /*45d0*/  IADD3 R5, P0, R10, UR5, RZ ;  /* 0x000000050a057c10 */ /* 0x002fe8000ff1e0ff */
[----:B------:R-:W-:Y:S02]  /*45e0*/  LEA.HI.X.SX32 R6, R6, R7, 0x1, P0 ;  /* 0x0000000706067211 */ /* 0x000fe400000f0eff */
[C---:B------:R-:W-:Y:S04]  /*45f0*/  LEA R4, P0, R5.reuse, c[0x0][0x258], 0x2 ;  /* 0x0000960005047a11 */ /* 0x040fe800078010ff */
[----:B------:R-:W-:Y:S01]  /*4600*/  LEA.HI.X R5, R5, c[0x0][0x25c], R6, 0x2, P0 ;  /* 0x0000970005057a11 */ /* 0x000fe200000f1406 */
[----:B------:R-:W-:Y:S05]  /*4610*/  @!P5 IMAD.SHL.U32 R6, R8, 0x10, RZ ;  /* 0x000000100806d824 */ /* 0x000fea00078e00ff */
[----:B------:R1:W-:Y:S03]  /*4620*/  @!P5 LDGSTS.E.BYPASS.LTC128B.128 [R6+0x14080], [R4.64] ;  /* 0x140800000406dfae */ /* 0x0003e6000b901d50 */
.L_x_346:
        /* <DEDUP_REMOVED lines=167> */
.L_x_344:
[----:B------:R-:W-:Y:S05]  /*50a0*/  @P0 BRA `(.L_x_348) ;  /* 0x00001d8000000947 */ /* 0x000fea0003800000 */
[----:B------:R-:W2:Y:S01]  /*50b0*/  LDL.LU.64 R148, [R1+0x70] ;  /* 0x0000700001947983 */ /* 0x000ea20000300a00 */
[----:B------:R-:W-:Y:S01]  /*50c0*/  F2FP.BF16.PACK_AB R39, R39, R38 ;  /* 0x000000262727723e */ /* 0x000fe200000010ff */
[----:B------:R-:W-:Y:S01]  /*50d0*/  ULDC UR7, c[0x0][0x2f0] ;  /* 0x0000bc0000077ab9 */ /* 0x000fe20000000800 */
[----:B------:R-:W-:Y:S01]  /*50e0*/  F2FP.BF16.PACK_AB R38, R3, R5 ;  /* 0x000000050326723e */ /* 0x000fe200000010ff */
[----:B------:R-:W-:Y:S01]  /*50f0*/  UIADD3 UR8, -UR10, UR7, URZ ;  /* 0x000000070a087290 */ /* 0x000fe2000fffe13f */
[----:B------:R-:W-:Y:S01]  /*5100*/  F2FP.BF16.PACK_AB R84, R37, R36 ;  /* 0x000000242554723e */ /* 0x000fe200000010ff */
[----:B------:R-:W-:Y:S01]  /*5110*/  USHF.R.S32.HI UR6, URZ, 0x1f, UR12 ;  /* 0x0000001f3f067899 */ /* 0x000fe2000801140c */
[----:B------:R-:W-:Y:S01]  /*5120*/  F2FP.BF16.PACK_AB R37, R0, R4 ;  /* 0x000000040025723e */ /* 0x000fe200000010ff */
[----:B------:R-:W-:Y:S01]  /*5130*/  UISETP.LT.AND UP0, UPT, UR8, 0x40, UPT ;  /* 0x000000400800788c */ /* 0x000fe2000bf01270 */
[----:B------:R-:W-:Y:S01]  /*5140*/  F2FP.BF16.PACK_AB R36, R89, R2 ;  /* 0x000000025924723e */ /* 0x000fe200000010ff */
[----:B------:R-:W-:Y:S01]  /*5150*/  ULDC.64 UR4, c[0x0][0x338] ;  /* 0x0000ce0000047ab9 */ /* 0x000fe20000000a00 */
[----:B------:R-:W-:Y:S01]  /*5160*/  F2FP.BF16.PACK_AB R129, R21, R20 ;  /* 0x000000141581723e */ /* 0x000fe200000010ff */
[----:B------:R-:W-:Y:S01]  /*5170*/  UIMAD UR4, UR6, UR4, URZ ;  /* 0x00000004060472a4 */ /* 0x000fe2000f8e023f */
[----:B------:R-:W-:Y:S01]  /*5180*/  F2FP.BF16.PACK_AB R127, R23, R22 ;  /* 0x00000016177f723e */ /* 0x000fe200000010ff */
[----:B------:R-:W-:Y:S01]  /*5190*/  USEL UR8, UR8, 0x40, UP0 ;  /* 0x0000004008087887 */ /* 0x000fe20008000000 */
[----:B------:R-:W-:Y:S01]  /*51a0*/  F2FP.BF16.PACK_AB R88, R33, R32 ;  /* 0x000000202158723e */ /* 0x000fe200000010ff */
[----:B------:R-:W-:Y:S01]  /*51b0*/  UIMAD UR5, UR12, UR5, UR4 ;  /* 0x000000050c0572a4 */ /* 0x000fe2000f8e0204 */
[----:B------:R-:W-:Y:S01]  /*51c0*/  F2FP.BF16.PACK_AB R87, R35, R34 ;  /* 0x000000222357723e */ /* 0x000fe200000010ff */
[----:B------:R-:W-:Y:S01]  /*51d0*/  USHF.R.S32.HI UR7, URZ, 0x1f, UR13 ;  /* 0x0000001f3f077899 */ /* 0x000fe2000801140d */
[----:B------:R-:W-:Y:S01]  /*51e0*/  F2FP.BF16.PACK_AB R125, R25, R24 ;  /* 0x00000018197d723e */ /* 0x000fe200000010ff */
[----:B------:R-:W-:Y:S01]  /*51f0*/  BSSY B0, `(.L_x_349) ;  /* 0x00000c9000007945 */ /* 0x000fe20003800000 */
        /* <DEDUP_REMOVED lines=55> */
[----:B------:R-:W-:Y:S02]  /*5570*/  LOP3.LUT R6, R3, 0x3ffffffc, RZ, 0xc0, !PT ;  /* 0x3ffffffc03067812 */ /* 0x000fe400078ec0ff */
        /* <DEDUP_REMOVED lines=104> */
[----:B------:R3:W-:Y:S01]  /*5c00*/  STS [R2+0x7480], R4 ;  /* 0x0074800402007388 */ /* 0x0007e20000000800 */
[----:B-1----:R-:W-:-:S03]  /*5c10*/  IMAD.SHL.U32 R0, R7, 0x2, RZ ;  /* 0x0000000207007824 */ /* 0x002fc600078e00ff */
[----:B------:R-:W-:Y:S01]  /*5c20*/  BAR.SYNC.DEFER_BLOCKING 0x1, 0x100 ;  /* 0x0044000000007b1d */ /* 0x000fe20000010000 */
[--C-:B------:R-:W-:Y:S01]  /*5c30*/  SHF.R.S32.HI R7, RZ, 0x1f, R6.reuse ;  /* 0x0000001fff077819 */ /* 0x100fe20000011406 */
[----:B--2---:R-:W-:Y:S02]  /*5c40*/  IMAD.U32 R5, RZ, RZ, UR14 ;  /* 0x0000000eff057e24 */ /* 0x004fe4000f8e00ff */
[----:B---3--:R-:W-:Y:S02]  /*5c50*/  IMAD.U32 R2, RZ, RZ, UR12 ;  /* 0x0000000cff027e24 */ /* 0x008fe4000f8e00ff */
[----:B------:R-:W-:Y:S02]  /*5c60*/  IMAD.U32 R4, RZ, RZ, UR13 ;  /* 0x0000000dff047e24 */ /* 0x000fe4000f8e00ff */
[----:B------:R-:W-:-:S05]  /*5c70*/  IMAD.WIDE.U32 R2, R2, c[0x0][0x338], R6 ;  /* 0x0000ce0002027a25 */ /* 0x000fca00078e0006 */
[----:B------:R-:W-:Y:S01]  /*5c80*/  IADD3 R3, R3, UR5, RZ ;  /* 0x0000000503037c10 */ /* 0x000fe2000fffe0ff */
[----:B------:R-:W-:Y:S02]  /*5c90*/  ULDC.64 UR4, c[0x0][0x340] ;  /* 0x0000d00000047ab9 */ /* 0x000fe40000000a00 */
[----:B------:R-:W-:Y:S02]  /*5ca0*/  UIMAD UR4, UR7, UR4, URZ ;  /* 0x00000004070472a4 */ /* 0x000fe4000f8e023f */
[----:B------:R-:W-:Y:S02]  /*5cb0*/  IMAD.WIDE.U32 R10, R4, c[0x0][0x340], R2 ;  /* 0x0000d000040a7a25 */ /* 0x000fe400078e0002 */
[----:B------:R-:W-:Y:S01]  /*5cc0*/  UIMAD UR4, UR13, UR5, UR4 ;  /* 0x000000050d0472a4 */ /* 0x000fe2000f8e0204 */
[----:B------:R1:W2:Y:S01]  /*5cd0*/  LDS.128 R20, [R0+0x8480] ;  /* 0x0084800000147984 */ /* 0x0002a20000000c00 */
[----:B------:R-:W-:-:S03]  /*5ce0*/  IMAD.WIDE R2, R5, 0x40, R8 ;  /* 0x0000004005027825 */ /* 0x000fc600078e0208 */
[----:B------:R1:W3:Y:S01]  /*5cf0*/  LDS.128 R24, [R0+0x8880] ;  /* 0x0088800000187984 */ /* 0x0002e20000000c00 */
[----:B------:R-:W-:-:S03]  /*5d00*/  IADD3 R5, R11, UR4, RZ ;  /* 0x000000040b057c10 */ /* 0x000fc6000fffe0ff */
[----:B------:R1:W4:Y:S04]  /*5d10*/  LDS.128 R28, [R0+0x8c80] ;  /* 0x008c8000001c7984 */ /* 0x0003280000000c00 */
        /* <DEDUP_REMOVED lines=22> */
.L_x_350:
[----:B--234-:R-:W-:Y:S05]  /*5e80*/  BSYNC B0 ;  /* 0x0000000000007941 */ /* 0x01cfea0003800000 */
.L_x_349:
        /* <DEDUP_REMOVED lines=17> */
.L_x_352:
[----:B------:R-:W-:Y:S05]  /*5fa0*/  BSYNC B0 ;  /* 0x0000000000007941 */ /* 0x000fea0003800000 */
.L_x_351:
        /* <DEDUP_REMOVED lines=17> */
.L_x_354:
[----:B------:R-:W-:Y:S05]  /*60c0*/  BSYNC B0 ;  /* 0x0000000000007941 */ /* 0x000fea0003800000 */
.L_x_353:
        /* <DEDUP_REMOVED lines=16> */
.L_x_356:
[----:B------:R-:W-:Y:S05]  /*61d0*/  BSYNC B0 ;  /* 0x0000000000007941 */ /* 0x000fea0003800000 */
.L_x_355:
        /* <DEDUP_REMOVED lines=16> */
.L_x_358:
[----:B------:R-:W-:Y:S05]  /*62e0*/  BSYNC B0 ;  /* 0x0000000000007941 */ /* 0x000fea0003800000 */
.L_x_357:
        /* <DEDUP_REMOVED lines=16> */
.L_x_360:
[----:B------:R-:W-:Y:S05]  /*63f0*/  BSYNC B0 ;  /* 0x0000000000007941 */ /* 0x000fea0003800000 */
.L_x_359:
        /* <DEDUP_REMOVED lines=16> */
.L_x_362:
[----:B------:R-:W-:Y:S05]  /*6500*/  BSYNC B0 ;  /* 0x0000000000007941 */ /* 0x000fea0003800000 */
.L_x_361:
        /* <DEDUP_REMOVED lines=15> */
.L_x_364:
[----:B------:R-:W-:Y:S05]  /*6600*/  BSYNC B0 ;  /* 0x0000000000007941 */ /* 0x000fea0003800000 */
.L_x_363:
[----:B------:R-:W-:Y:S01]  /*6610*/  ULDC.64 UR4, c[0x0][0x308] ;  /* 0x0000c20000047ab9 */ /* 0x000fe20000000a00 */
[----:B------:R-:W-:Y:S01]  /*6620*/  IMAD.U32 R0, RZ, RZ, UR12 ;  /* 0x0000000cff007e24 */ /* 0x000fe2000f8e00ff */
[----:B------:R-:W-:Y:S01]  /*6630*/  UIMAD UR4, UR6, UR4, URZ ;  /* 0x00000004060472a4 */ /* 0x000fe2000f8e023f */
[----:B------:R-:W-:Y:S01]  /*6640*/  ISETP.GE.OR P0, PT, R6, c[0x0][0x2f4], P2 ;  /* 0x0000bd0006007a0c */ /* 0x000fe20001706670 */
[----:B------:R-:W-:Y:S01]  /*6650*/  BSSY B0, `(.L_x_365) ;  /* 0x0000013000007945 */ /* 0x000fe20003800000 */
[----:B--2---:R-:W-:Y:S01]  /*6660*/  IMAD.WIDE.U32 R4, R0, c[0x0][0x308], R6 ;  /* 0x0000c20000047a25 */ /* 0x004fe200078e0006 */
[----:B------:R-:W-:Y:S01]  /*6670*/  UIMAD UR12, UR12, UR5, UR4 ;  /* 0x000000050c0c72a4 */ /* 0x000fe2000f8e0204 */
[----:B------:R-:W-:Y:S02]  /*6680*/  MOV R0, UR13 ;  /* 0x0000000d00007c02 */ /* 0x000fe40008000f00 */
[----:B------:R-:W-:Y:S02]  /*6690*/  ULDC.64 UR4, c[0x0][0x310] ;  /* 0x0000c40000047ab9 */ /* 0x000fe40000000a00 */
[----:B------:R-:W-:Y:S01]  /*66a0*/  UIMAD UR4, UR7, UR4, URZ ;  /* 0x00000004070472a4 */ /* 0x000fe2000f8e023f */
[----:B------:R-:W-:-:S03]  /*66b0*/  IADD3 R5, R5, UR12, RZ ;  /* 0x0000000c05057c10 */ /* 0x000fc6000fffe0ff */
[----:B------:R-:W-:Y:S02]  /*66c0*/  UIMAD UR4, UR13, UR5, UR4 ;  /* 0x000000050d0472a4 */ /* 0x000fe4000f8e0204 */
        /* <DEDUP_REMOVED lines=11> */
.L_x_366:
[----:B------:R-:W-:Y:S05]  /*6780*/  BSYNC B0 ;  /* 0x0000000000007941 */ /* 0x000fea0003800000 */
.L_x_365:
        /* <DEDUP_REMOVED lines=15> */
.L_x_368:
[----:B------:R-:W-:Y:S05]  /*6880*/  BSYNC B0 ;  /* 0x0000000000007941 */ /* 0x000fea0003800000 */
.L_x_367:
        /* <DEDUP_REMOVED lines=15> */
.L_x_370:
[----:B------:R-:W-:Y:S05]  /*6980*/  BSYNC B0 ;  /* 0x0000000000007941 */ /* 0x000fea0003800000 */
.L_x_369:
        /* <DEDUP_REMOVED lines=14> */
.L_x_372:
[----:B------:R-:W-:Y:S05]  /*6a70*/  BSYNC B0 ;  /* 0x0000000000007941 */ /* 0x000fea0003800000 */
.L_x_371:
        /* <DEDUP_REMOVED lines=14> */
.L_x_374:
[----:B------:R-:W-:Y:S05]  /*6b60*/  BSYNC B0 ;  /* 0x0000000000007941 */ /* 0x000fea0003800000 */
.L_x_373:
        /* <DEDUP_REMOVED lines=14> */
.L_x_376:
[----:B------:R-:W-:Y:S05]  /*6c50*/  BSYNC B0 ;  /* 0x0000000000007941 */ /* 0x000fea0003800000 */
.L_x_375:
        /* <DEDUP_REMOVED lines=14> */
.L_x_378:
[----:B------:R-:W-:Y:S05]  /*6d40*/  BSYNC B0 ;  /* 0x0000000000007941 */ /* 0x000fea0003800000 */
.L_x_377:
        /* <DEDUP_REMOVED lines=14> */
.L_x_348:
[----:B------:R-:W2:Y:S01]  /*6e30*/  LDL.LU.64 R2, [R1+0x70] ;  /* 0x0000700001027983 */ /* 0x000ea20000300a00 */
[----:B------:R-:W-:Y:S01]  /*6e40*/  USHF.R.S32.HI UR6, URZ, 0x1f, UR12 ;  /* 0x0000001f3f067899 */ /* 0x000fe2000801140c */
[----:B------:R-:W-:Y:S01]  /*6e50*/  IMAD.U32 R10, RZ, RZ, UR12 ;  /* 0x0000000cff0a7e24 */ /* 0x000fe2000f8e00ff */
[----:B------:R-:W-:Y:S01]  /*6e60*/  ULDC.64 UR4, c[0x0][0x308] ;  /* 0x0000c20000047ab9 */ /* 0x000fe20000000a00 */
[----:B------:R-:W-:Y:S01]  /*6e70*/  BSSY B0, `(.L_x_379) ;  /* 0x0000023000007945 */ /* 0x000fe20003800000 */
[----:B------:R-:W-:Y:S02]  /*6e80*/  UIMAD UR4, UR6, UR4, URZ ;  /* 0x00000004060472a4 */ /* 0x000fe4000f8e023f */
[----:B------:R-:W-:Y:S02]  /*6e90*/  USHF.R.S32.HI UR7, URZ, 0x1f, UR13 ;  /* 0x0000001f3f077899 */ /* 0x000fe4000801140d */
[----:B------:R-:W-:-:S03]  /*6ea0*/  UIMAD UR5, UR12, UR5, UR4 ;  /* 0x000000050c0572a4 */ /* 0x000fc6000f8e0204 */
[----:B------:R-:W-:Y:S02]  /*6eb0*/  ULDC UR4, c[0x0][0x2f0] ;  /* 0x0000bc0000047ab9 */ /* 0x000fe40000000800 */
[----:B------:R-:W-:Y:S01]  /*6ec0*/  UIADD3 UR10, -UR10, UR4, URZ ;  /* 0x000000040a0a7290 */ /* 0x000fe2000fffe13f */
[----:B--2---:R-:W-:-:S04]  /*6ed0*/  SHF.R.S32.HI R0, RZ, 0x1f, R2 ;  /* 0x0000001fff007819 */ /* 0x004fc80000011402 */
[----:B------:R-:W-:-:S04]  /*6ee0*/  LEA.HI R0, R0, R2, RZ, 0x5 ;  /* 0x0000000200007211 */ /* 0x000fc800078f28ff */
[----:B------:R-:W-:Y:S02]  /*6ef0*/  LOP3.LUT R4, R0, 0x1fffffe0, RZ, 0xc0, !PT ;  /* 0x1fffffe000047812 */ /* 0x000fe400078ec0ff */
[----:B------:R-:W-:Y:S01]  /*6f00*/  SHF.R.S32.HI R6, RZ, 0x5, R0 ;  /* 0x00000005ff067819 */ /* 0x000fe20000011400 */
[----:B------:R-:W-:Y:S02]  /*6f10*/  IMAD.U32 R0, RZ, RZ, UR13 ;  /* 0x0000000dff007e24 */ /* 0x000fe4000f8e00ff */
[----:B------:R-:W-:Y:S01]  /*6f20*/  IMAD.IADD R4, R2, 0x1, -R4 ;  /* 0x0000000102047824 */ /* 0x000fe200078e0a04 */
[----:B------:R-:W-:Y:S01]  /*6f30*/  ISETP.GE.AND P2, PT, R6, UR10, PT ;  /* 0x0000000a06007c0c */ /* 0x000fe2000bf46270 */
[----:B------:R-:W-:Y:S01]  /*6f40*/  IMAD.U32 R2, RZ, RZ, UR14 ;  /* 0x0000000eff027e24 */ /* 0x000fe2000f8e00ff */
[----:B------:R-:W-:Y:S01]  /*6f50*/  SHF.R.S32.HI R7, RZ, 0x1f, R6 ;  /* 0x0000001fff077819 */ /* 0x000fe20000011406 */
[----:B------:R-:W-:-:S04]  /*6f60*/  IMAD.SHL.U32 R4, R4, 0x8, RZ ;  /* 0x0000000804047824 */ /* 0x000fc800078e00ff */
[----:B------:R-:W-:Y:S01]  /*6f70*/  IMAD.WIDE R2, R2, 0x40, R6 ;  /* 0x0000004002027825 */ /* 0x000fe200078e0206 */
[----:B------:R-:W-:Y:S02]  /*6f80*/  SHF.R.S32.HI R5, RZ, 0x1f, R4 ;  /* 0x0000001fff057819 */ /* 0x000fe40000011404 */
[----:B------:R-:W-:-:S03]  /*6f90*/  ISETP.GE.OR P0, PT, R4, c[0x0][0x2f4], P2 ;  /* 0x0000bd0004007a0c */ /* 0x000fc60001706670 */
[----:B------:R-:W-:-:S05]  /*6fa0*/  IMAD.WIDE.U32 R10, R10, c[0x0][0x308], R4 ;  /* 0x0000c2000a0a7a25 */ /* 0x000fca00078e0004 */
[----:B------:R-:W-:Y:S01]  /*6fb0*/  IADD3 R11, R11, UR5, RZ ;  /* 0x000000050b0b7c10 */ /* 0x000fe2000fffe0ff */
[----:B------:R-:W-:Y:S02]  /*6fc0*/  ULDC.64 UR4, c[0x0][0x310] ;  /* 0x0000c40000047ab9 */ /* 0x000fe40000000a00 */
[----:B------:R-:W-:Y:S02]  /*6fd0*/  UIMAD UR4, UR7, UR4, URZ ;  /* 0x00000004070472a4 */ /* 0x000fe4000f8e023f */
[----:B------:R-:W-:Y:S02]  /*6fe0*/  IMAD.WIDE.U32 R10, R0, c[0x0][0x310], R10 ;  /* 0x0000c400000a7a25 */ /* 0x000fe400078e000a */
[----:B------:R-:W-:-:S06]  /*6ff0*/  UIMAD UR4, UR13, UR5, UR4 ;  /* 0x000000050d0472a4 */ /* 0x000fcc000f8e0204 */
        /* <DEDUP_REMOVED lines=10> */
.L_x_380:
[----:B------:R-:W-:Y:S05]  /*70a0*/  BSYNC B0 ;  /* 0x0000000000007941 */ /* 0x000fea0003800000 */
.L_x_379:
        /* <DEDUP_REMOVED lines=17> */
.L_x_382:
[----:B------:R-:W-:Y:S05]  /*71c0*/  BSYNC B0 ;  /* 0x0000000000007941 */ /* 0x000fea0003800000 */
.L_x_381:
        /* <DEDUP_REMOVED lines=17> */
.L_x_384:
[----:B------:R-:W-:Y:S05]  /*72e0*/  BSYNC B0 ;  /* 0x0000000000007941 */ /* 0x000fea0003800000 */
.L_x_383:
        /* <DEDUP_REMOVED lines=16> */
.L_x_386:
[----:B------:R-:W-:Y:S05]  /*73f0*/  BSYNC B0 ;  /* 0x0000000000007941 */ /* 0x000fea0003800000 */
.L_x_385:
        /* <DEDUP_REMOVED lines=16> */
.L_x_388:
[----:B------:R-:W-:Y:S05]  /*7500*/  BSYNC B0 ;  /* 0x0000000000007941 */ /* 0x000fea0003800000 */
.L_x_387:
        /* <DEDUP_REMOVED lines=16> */
.L_x_390:
[----:B------:R-:W-:Y:S05]  /*7610*/  BSYNC B0 ;  /* 0x0000000000007941 */ /* 0x000fea0003800000 */
.L_x_389:
        /* <DEDUP_REMOVED lines=16> */
.L_x_392:
[----:B------:R-:W-:Y:S05]  /*7720*/  BSYNC B0 ;  /* 0x0000000000007941 */ /* 0x000fea0003800000 */
.L_x_391:
        /* <DEDUP_REMOVED lines=15> */
.L_x_394:
[----:B------:R-:W-:Y:S05]  /*7820*/  BSYNC B0 ;  /* 0x0000000000007941 */ /* 0x000fea0003800000 */
.L_x_393:
[----:B------:R-:W-:Y:S01]  /*7830*/  ULDC.64 UR4, c[0x0][0x338] ;  /* 0x0000ce0000047ab9 */ /* 0x000fe20000000a00 */
[----:B------:R-:W-:Y:S01]  /*7840*/  IMAD.U32 R8, RZ, RZ, UR12 ;  /* 0x0000000cff087e24 */ /* 0x000fe2000f8e00ff */
[----:B------:R-:W-:Y:S01]  /*7850*/  UIMAD UR4, UR6, UR4, URZ ;  /* 0x00000004060472a4 */ /* 0x000fe2000f8e023f */
[----:B------:R-:W-:Y:S01]  /*7860*/  ISETP.GE.OR P0, PT, R4, c[0x0][0x324], P2 ;  /* 0x0000c90004007a0c */ /* 0x000fe20001706670 */
[----:B------:R-:W-:Y:S01]  /*7870*/  BSSY B0, `(.L_x_395) ;  /* 0x0000013000007945 */ /* 0x000fe20003800000 */
[----:B------:R-:W-:Y:S01]  /*7880*/  IMAD.WIDE.U32 R8, R8, c[0x0][0x338], R4 ;  /* 0x0000ce0008087a25 */ /* 0x000fe200078e0004 */
[----:B------:R-:W-:Y:S01]  /*7890*/  UIMAD UR12, UR12, UR5, UR4 ;  /* 0x000000050c0c72a4 */ /* 0x000fe2000f8e0204 */
[----:B------:R-:W-:Y:S02]  /*78a0*/  MOV R0, UR13 ;  /* 0x0000000d00007c02 */ /* 0x000fe40008000f00 */
[----:B------:R-:W-:Y:S02]  /*78b0*/  ULDC.64 UR4, c[0x0][0x340] ;  /* 0x0000d00000047ab9 */ /* 0x000fe40000000a00 */
[----:B------:R-:W-:Y:S01]  /*78c0*/  UIMAD UR4, UR7, UR4, URZ ;  /* 0x00000004070472a4 */ /* 0x000fe2000f8e023f */
[----:B------:R-:W-:-:S03]  /*78d0*/  IADD3 R9, R9, UR12, RZ ;  /* 0x0000000c09097c10 */ /* 0x000fc6000fffe0ff */
[----:B------:R-:W-:Y:S02]  /*78e0*/  UIMAD UR4, UR13, UR5, UR4 ;  /* 0x000000050d0472a4 */ /* 0x000fe4000f8e0204 */
[----:B------:R-:W-:-:S05]  /*78f0*/  IMAD.WIDE.U32 R8, R0, c[0x0][0x340], R8 ;  /* 0x0000d00000087a25 */ /* 0x000fca00078e0008 */
[----:B--2---:R-:W-:Y:S01]  /*7900*/  IADD3 R7, R9, UR4, RZ ;  /* 0x0000000409077c10 */ /* 0x004fe2000fffe0ff */
        /* <DEDUP_REMOVED lines=9> */
.L_x_396:
[----:B------:R-:W-:Y:S05]  /*79a0*/  BSYNC B0 ;  /* 0x0000000000007941 */ /* 0x000fea0003800000 */
.L_x_395:
        /* <DEDUP_REMOVED lines=15> */
.L_x_398:
[----:B------:R-:W-:Y:S05]  /*7aa0*/  BSYNC B0 ;  /* 0x0000000000007941 */ /* 0x000fea0003800000 */
.L_x_397:
        /* <DEDUP_REMOVED lines=15> */
.L_x_400:
[----:B------:R-:W-:Y:S05]  /*7ba0*/  BSYNC B0 ;  /* 0x0000000000007941 */ /* 0x000fea0003800000 */
.L_x_399:
        /* <DEDUP_REMOVED lines=14> */
.L_x_402:
[----:B------:R-:W-:Y:S05]  /*7c90*/  BSYNC B0 ;  /* 0x0000000000007941 */ /* 0x000fea0003800000 */
.L_x_401:
        /* <DEDUP_REMOVED lines=14> */
.L_x_404:
[----:B------:R-:W-:Y:S05]  /*7d80*/  BSYNC B0 ;  /* 0x0000000000007941 */ /* 0x000fea0003800000 */
.L_x_403:
        /* <DEDUP_REMOVED lines=14> */
.L_x_406:
[----:B------:R-:W-:Y:S05]  /*7e70*/  BSYNC B0 ;  /* 0x0000000000007941 */ /* 0x000fea0003800000 */
.L_x_405:
        /* <DEDUP_REMOVED lines=14> */
.L_x_408:
[----:B------:R-:W-:Y:S05]  /*7f60*/  BSYNC B0 ;  /* 0x0000000000007941 */ /* 0x000fea0003800000 */
.L_x_407:
        /* <DEDUP_REMOVED lines=13> */
.L_x_409:
        /* <DEDUP_REMOVED lines=12> */
.L_x_1154:


//--------------------- .text._ZN7cutlass13device_kernelIN5flash19enable_sm80_to_sm89INS1_16FlashAttnBwdSm80INS1_25CollectiveMainloopBwdSm80ILi1ELi1EN4cute5tupleIJNS5_1CILi32EEENS7_ILi64EEENS7_ILi256EEEEEENS_10bfloat16_tEfNS_4arch4Sm80ELb1ELb0ELb0ELb0ELb0ELb0ELb0ELb0ELi2ELi2ELi2ELi1ELb1EEENS1_24CollectiveEpilogueBwdGQAISB_fSE_Li256ELb0ELb0EEENS1_25SingleTileBwdLPTSchedulerILb0ELi64ELb0EEEEEEEEEvNT_6ParamsE --------------------------
	.section	.text._ZN7cutlass13device_kernelIN5flash19enable_sm80_to_sm89INS1_16FlashAttnBwdSm80INS1_25CollectiveMainloopBwdSm80ILi1ELi1EN4cute5tupleIJNS5_1CILi32EEENS7_ILi64EEENS7_ILi256EEEEEENS_10bfloat16_tEfNS_4arch4Sm80ELb1ELb0ELb0ELb0ELb0ELb0ELb0ELb0ELi2ELi2ELi2ELi1ELb1EEENS1_24CollectiveEpilogueBwdGQAISB_fSE_Li256ELb0ELb0EEENS1_25SingleTileBwdLPTSchedulerILb0ELi64ELb0EEEEEEEEEvNT_6ParamsE,"ax",@progbits
	.sectioninfo	@"SHI_REGISTERS=255"
	.align	128
.text._ZN7cutlass13device_kernelIN5flash19enable_sm80_to_sm89INS1_16FlashAttnBwdSm80INS1_25CollectiveMainloopBwdSm80ILi1ELi1EN4cute5tupleIJNS5_1CILi32EEENS7_ILi64EEENS7_ILi256EEEEEENS_10bfloat16_tEfNS_4arch4Sm80ELb1ELb0ELb0ELb0ELb0ELb0ELb0ELb0ELi2ELi2ELi2ELi1ELb1EEENS1_24CollectiveEpilogueBwdGQAISB_fSE_Li256ELb0ELb0EEENS1_25SingleTileBwdLPTSchedulerILb0ELi64ELb0EEEEEEEEEvNT_6ParamsE:
        .type           _ZN7cutlass13device_kernelIN5flash19enable_sm80_to_sm89INS1_16FlashAttnBwdSm80INS1_25CollectiveMainloopBwdSm80ILi1ELi1EN4cute5tupleIJNS5_1CILi32EEENS7_ILi64EEENS7_ILi256EEEEEENS_10bfloat16_tEfNS_4arch4Sm80ELb1ELb0ELb0ELb0ELb0ELb0ELb0ELb0ELi2ELi2ELi2ELi1ELb1EEENS1_24CollectiveEpilogueBwdGQAISB_fSE_Li256ELb0ELb0EEENS1_25SingleTileBwdLPTSchedulerILb0ELi64ELb0EEEEEEEEEvNT_6ParamsE,@function
        .size           _ZN7cutlass13device_kernelIN5flash19enable_sm80_to_sm89INS1_16FlashAttnBwdSm80INS1_25CollectiveMainloopBwdSm80ILi1ELi1EN4cute5tupleIJNS5_1CILi32EEENS7_ILi64EEENS7_ILi256EEEEEENS_10bfloat16_tEfNS_4arch4Sm80ELb1ELb0ELb0ELb0ELb0ELb0ELb0ELb0ELi2ELi2ELi2ELi1ELb1EEENS1_24CollectiveEpilogueBwdGQAISB_fSE_Li256ELb0ELb0EEENS1_25SingleTileBwdLPTSchedulerILb0ELi64ELb0EEEEEEEEEvNT_6ParamsE,(.L_x_1155 - _ZN7cutlass13device_kernelIN5flash19enable_sm80_to_sm89INS1_16FlashAttnBwdSm80INS1_25CollectiveMainloopBwdSm80ILi1ELi1EN4cute5tupleIJNS5_1CILi32EEENS7_ILi64EEENS7_ILi256EEEEEENS_10bfloat16_tEfNS_4arch4Sm80ELb1ELb0ELb0ELb0ELb0ELb0ELb0ELb0ELi2ELi2ELi2ELi1ELb1EEENS1_24CollectiveEpilogueBwdGQAISB_fSE_Li256ELb0ELb0EEENS1_25SingleTileBwdLPTSchedulerILb0ELi64ELb0EEEEEEEEEvNT_6ParamsE)
        .other          _ZN7cutlass13device_kernelIN5flash19enable_sm80_to_sm89INS1_16FlashAttnBwdSm80INS1_25CollectiveMainloopBwdSm80ILi1ELi1EN4cute5tupleIJNS5_1CILi32EEENS7_ILi64EEENS7_ILi256EEEEEENS_10bfloat16_tEfNS_4arch4Sm80ELb1ELb0ELb0ELb0ELb0ELb0ELb0ELb0ELi2ELi2ELi2ELi1ELb1EEENS1_24CollectiveEpilogueBwdGQAISB_fSE_Li256ELb0ELb0EEENS1_25SingleTileBwdLPTSchedulerILb0ELi64ELb0EEEEEEEEEvNT_6ParamsE,@"STO_CUDA_ENTRY STV_DEFAULT"
_ZN7cutlass13device_kernelIN5flash19enable_sm80_to_sm89INS1_16FlashAttnBwdSm80INS1_25CollectiveMainloopBwdSm80ILi1ELi1EN4cute5tupleIJNS5_1CILi32EEENS7_ILi64EEENS7_ILi256EEEEEENS_10bfloat16_tEfNS_4arch4Sm80ELb1ELb0ELb0ELb0ELb0ELb0ELb0ELb0ELi2ELi2ELi2ELi1ELb1EEENS1_24CollectiveEpilogueBwdGQAISB_fSE_Li256ELb0ELb0EEENS1_25SingleTileBwdLPTSchedulerILb0ELi64ELb0EEEEEEEEEvNT_6ParamsE:
        /* <DEDUP_REMOVED lines=32> */
.L_x_411:
[----:B------:R-:W-:Y:S02]  /*0200*/  ULDC UR8, c[0x0][0x3b4] ;  /* 0x0000ed0000087ab9 */ /* 0x000fe40000000800 */
[----:B------:R-:W-:Y:S02]  /*0210*/  UISETP.NE.AND UP0, UPT, UR8, 0x1, UPT ;  /* 0x000000010800788c */ /* 0x000fe4000bf05270 */
[----:B------:R-:W-:Y:S02]  /*0220*/  ULDC.64 UR4, c[0x0][0x3b8] ;  /* 0x0000ee0000047ab9 */ /* 0x000fe40000000a00 */
[----:B------:R-:W-:Y:S02]  /*0230*/  UIMAD.WIDE.U32 UR10, UR7, UR4, URZ ;  /* 0x00000004070a72a5 */ /* 0x000fe4000f8e003f */
[----:B------:R-:W-:-:S05]  /*0240*/  UMOV UR14, UR7 ;  /* 0x00000007000e7c82 */ /* 0x000fca0008000000 */
[----:B------:R-:W-:-:S04]  /*0250*/  @UP0 USHF.R.U32.HI UR14, URZ, UR5, UR11 ;  /* 0x000000053f0e0299 */ /* 0x000fc8000801160b */
[----:B------:R-:W-:Y:S02]  /*0260*/  UIMAD UR8, UR14, UR8, URZ ;  /* 0x000000080e0872a4 */ /* 0x000fe4000f8e023f */
.L_x_412:
        /* <DEDUP_REMOVED lines=11> */
.L_x_410:
        /* <DEDUP_REMOVED lines=20> */
.L_x_414:
[----:B------:R-:W-:Y:S02]  /*0460*/  ULDC UR8, c[0x0][0x3b4] ;  /* 0x0000ed0000087ab9 */ /* 0x000fe40000000800 */
[----:B------:R-:W-:Y:S02]  /*0470*/  UISETP.NE.AND UP0, UPT, UR8, 0x1, UPT ;  /* 0x000000010800788c */ /* 0x000fe4000bf05270 */
[----:B------:R-:W-:Y:S02]  /*0480*/  ULDC.64 UR4, c[0x0][0x3b8] ;  /* 0x0000ee0000047ab9 */ /* 0x000fe40000000a00 */
[----:B------:R-:W-:Y:S02]  /*0490*/  UIMAD.WIDE.U32 UR10, UR7, UR4, URZ ;  /* 0x00000004070a72a5 */ /* 0x000fe4000f8e003f */
[----:B------:R-:W-:-:S05]  /*04a0*/  UMOV UR14, UR7 ;  /* 0x00000007000e7c82 */ /* 0x000fca0008000000 */
[----:B------:R-:W-:-:S04]  /*04b0*/  @UP0 USHF.R.U32.HI UR14, URZ, UR5, UR11 ;  /* 0x000000053f0e0299 */ /* 0x000fc8000801160b */
[----:B------:R-:W-:Y:S02]  /*04c0*/  UIMAD UR8, UR14, UR8, URZ ;  /* 0x000000080e0872a4 */ /* 0x000fe4000f8e023f */
.L_x_415:
        /* <DEDUP_REMOVED lines=10> */
.L_x_413:
        /* <DEDUP_REMOVED lines=16> */
[----:B------:R-:W-:Y:S01]  /*0670*/  UMOV UR7, 0x1f ;  /* 0x0000001f00077882 */ /* 0x000fe20000000000 */
[----:B------:R-:W-:Y:S01]  /*0680*/  CS2R R134, SRZ ;  /* 0x0000000000867805 */ /* 0x000fe2000001ff00 */
[----:B------:R-:W-:Y:S01]  /*0690*/  USHF.R.S32.HI UR4, URZ, 0x1f, UR5 ;  /* 0x0000001f3f047899 */ /* 0x000fe20008011405 */
[----:B------:R-:W-:Y:S01]  /*06a0*/  CS2R R132, SRZ ;  /* 0x0000000000847805 */ /* 0x000fe2000001ff00 */
[----:B------:R-:W-:Y:S01]  /*06b0*/  UIADD3 UR7, UR7, UR6, URZ ;  /* 0x0000000607077290 */ /* 0x000fe2000fffe03f */
[----:B------:R-:W-:Y:S01]  /*06c0*/  CS2R R126, SRZ ;  /* 0x00000000007e7805 */ /* 0x000fe2000001ff00 */
[----:B------:R-:W-:Y:S01]  /*06d0*/  ULEA.HI UR18, UR4, UR5, URZ, 0x5 ;  /* 0x0000000504127291 */ /* 0x000fe2000f8f283f */
[----:B------:R-:W-:Y:S01]  /*06e0*/  CS2R R124, SRZ ;  /* 0x00000000007c7805 */ /* 0x000fe2000001ff00 */
[----:B------:R-:W-:Y:S01]  /*06f0*/  USHF.R.S32.HI UR4, URZ, 0x1f, UR7 ;  /* 0x0000001f3f047899 */ /* 0x000fe20008011407 */
[----:B------:R-:W-:Y:S01]  /*0700*/  CS2R R130, SRZ ;  /* 0x0000000000827805 */ /* 0x000fe2000001ff00 */
[----:B------:R-:W-:Y:S01]  /*0710*/  USHF.R.S32.HI UR18, URZ, 0x5, UR18 ;  /* 0x000000053f127899 */ /* 0x000fe20008011412 */
[----:B------:R-:W-:Y:S01]  /*0720*/  CS2R R128, SRZ ;  /* 0x0000000000807805 */ /* 0x000fe2000001ff00 */
[----:B------:R-:W-:Y:S01]  /*0730*/  ULEA.HI UR4, UR4, UR7, URZ, 0x5 ;  /* 0x0000000704047291 */ /* 0x000fe2000f8f283f */
[----:B------:R-:W-:Y:S01]  /*0740*/  CS2R R122, SRZ ;  /* 0x00000000007a7805 */ /* 0x000fe2000001ff00 */
[----:B------:R-:W-:Y:S01]  /*0750*/  UISETP.LT.AND UP0, UPT, URZ, UR18, UPT ;  /* 0x000000123f00728c */ /* 0x000fe2000bf01270 */
[----:B------:R-:W-:Y:S01]  /*0760*/  CS2R R120, SRZ ;  /* 0x0000000000787805 */ /* 0x000fe2000001ff00 */
[----:B------:R-:W-:Y:S01]  /*0770*/  USHF.R.S32.HI UR11, URZ, 0x5, UR4 ;  /* 0x000000053f0b7899 */ /* 0x000fe20008011404 */
[----:B------:R-:W-:Y:S01]  /*0780*/  CS2R R118, SRZ ;  /* 0x0000000000767805 */ /* 0x000fe2000001ff00 */
[----:B------:R-:W-:Y:S01]  /*0790*/  USEL UR18, URZ, UR18, !UP0 ;  /* 0x000000123f127287 */ /* 0x000fe2000c000000 */
[----:B------:R-:W-:Y:S01]  /*07a0*/  CS2R R116, SRZ ;  /* 0x0000000000747805 */ /* 0x000fe2000001ff00 */
[----:B------:R-:W-:Y:S01]  /*07b0*/  ULDC.64 UR16, c[0x0][0x118] ;  /* 0x0000460000107ab9 */ /* 0x000fe20000000a00 */
        /* <DEDUP_REMOVED lines=111> */
[----:B------:R-:W-:Y:S01]  /*0eb0*/  USHF.R.S32.HI UR20, URZ, 0x1f, UR18 ;  /* 0x0000001f3f147899 */ /* 0x000fe20008011412 */
        /* <DEDUP_REMOVED lines=12> */
[----:B------:R-:W-:Y:S01]  /*0f80*/  UMOV UR21, 0x5 ;  /* 0x0000000500157882 */ /* 0x000fe20000000000 */
[----:B------:R-:W-:Y:S01]  /*0f90*/  IMAD.IADD R11, R7, 0x1, R0 ;  /* 0x00000001070b7824 */ /* 0x000fe200078e0200 */
[----:B------:R-:W-:Y:S01]  /*0fa0*/  ULDC.64 UR4, c[0x0][0x1e8] ;  /* 0x00007a0000047ab9 */ /* 0x000fe20000000a00 */
[----:B------:R-:W-:Y:S01]  /*0fb0*/  IMAD.SHL.U32 R0, R10, 0x40, RZ ;  /* 0x000000400a007824 */ /* 0x000fe200078e00ff */
[----:B------:R-:W-:Y:S01]  /*0fc0*/  UIMAD UR4, UR8, UR4, URZ ;  /* 0x00000004080472a4 */ /* 0x000fe2000f8e023f */
[----:B------:R-:W-:Y:S01]  /*0fd0*/  IMAD.MOV.U32 R8, RZ, RZ, R4 ;  /* 0x000000ffff087224 */ /* 0x000fe200078e0004 */
[----:B------:R-:W-:Y:S01]  /*0fe0*/  CS2R R146, SRZ ;  /* 0x0000000000927805 */ /* 0x000fe2000001ff00 */
        /* <DEDUP_REMOVED lines=59> */
[----:B------:R-:W-:Y:S01]  /*13a0*/  ULDC.64 UR4, c[0x0][0x188] ;  /* 0x0000620000047ab9 */ /* 0x000fe20000000a00 */
[----:B------:R-:W-:Y:S01]  /*13b0*/  IMAD.SHL.U32 R19, R0, 0x2, RZ ;  /* 0x0000000200137824 */ /* 0x000fe200078e00ff */
[----:B------:R-:W-:Y:S01]  /*13c0*/  UIADD3 UR15, -UR10, UR15, URZ ;  /* 0x0000000f0a0f7290 */ /* 0x000fe2000fffe13f */
        /* <DEDUP_REMOVED lines=16> */
[----:B------:R2:W-:Y:S01]  /*14d0*/  STL [R1+0x6c], R40 ;  /* 0x00006c2801007387 */ /* 0x0005e20000100800 */
[----:B------:R-:W-:Y:S01]  /*14e0*/  ISETP.GE.AND P4, PT, R17, c[0x0][0x1cc], PT ;  /* 0x0000730011007a0c */ /* 0x000fe20003f86270 */
[----:B------:R-:W-:Y:S01]  /*14f0*/  UIMAD UR22, UR20, UR4, URZ ;  /* 0x00000004141672a4 */ /* 0x000fe2000f8e023f */
[----:B------:R-:W-:Y:S01]  /*1500*/  IMAD.SHL.U32 R26, R26, 0x2, RZ ;  /* 0x000000021a1a7824 */ /* 0x000fe200078e00ff */
[----:B------:R-:W-:Y:S01]  /*1510*/  UIMAD.WIDE.U32 UR24, UR18, UR4, URZ ;  /* 0x00000004121872a5 */ /* 0x000fe2000f8e003f */
[----:B------:R-:W-:Y:S01]  /*1520*/  IMAD.MOV.U32 R148, RZ, RZ, 0x20 ;  /* 0x00000020ff947424 */ /* 0x000fe200078e00ff */
[----:B------:R-:W-:Y:S01]  /*1530*/  UIMAD UR22, UR18, UR5, UR22 ;  /* 0x00000005121672a4 */ /* 0x000fe2000f8e0216 */
[----:B------:R-:W-:Y:S01]  /*1540*/  CS2R R118, SRZ ;  /* 0x0000000000767805 */ /* 0x000fe2000001ff00 */
[----:B------:R-:W-:Y:S01]  /*1550*/  ULDC.64 UR6, c[0x0][0x208] ;  /* 0x0000820000067ab9 */ /* 0x000fe20000000a00 */
[----:B------:R-:W-:Y:S01]  /*1560*/  CS2R R116, SRZ ;  /* 0x0000000000747805 */ /* 0x000fe2000001ff00 */
[----:B------:R-:W-:Y:S01]  /*1570*/  UIADD3 UR22, UR25, UR22, URZ ;  /* 0x0000001619167290 */ /* 0x000fe2000fffe03f */
[----:B------:R-:W-:Y:S01]  /*1580*/  CS2R R114, SRZ ;  /* 0x0000000000727805 */ /* 0x000fe2000001ff00 */
        /* <DEDUP_REMOVED lines=13> */
[----:B------:R-:W-:Y:S01]  /*1660*/  LEA R8, P0, R0, R4, 0x6 ;  /* 0x0000000400087211 */ /* 0x000fe200078030ff */
[----:B--2---:R-:W-:Y:S01]  /*1670*/  IMAD.WIDE.U32 R40, R18, c[0x0][0x188], R10 ;  /* 0x0000620012287a25 */ /* 0x004fe200078e000a */
[C---:B------:R-:W-:Y:S01]  /*1680*/  LEA R10, P1, R3.reuse, R6, 0x6 ;  /* 0x00000006030a7211 */ /* 0x040fe200078230ff */
[----:B------:R-:W-:Y:S01]  /*1690*/  USHF.L.U64.HI UR7, UR6, UR21, UR7 ;  /* 0x0000001506077299 */ /* 0x000fe20008010207 */
[----:B------:R-:W-:Y:S01]  /*16a0*/  LEA.HI.X R9, R0, R5, R9, 0x6, P0 ;  /* 0x0000000500097211 */ /* 0x000fe200000f3409 */
[----:B------:R-:W-:Y:S01]  /*16b0*/  IMAD.MOV.U32 R11, RZ, RZ, c[0x0][0x1dc] ;  /* 0x00007700ff0b7624 */ /* 0x000fe200078e00ff */
[----:B------:R-:W-:Y:S01]  /*16c0*/  IADD3 R0, -R38, UR15, RZ ;  /* 0x0000000f26007c10 */ /* 0x000fe2000fffe1ff */
[----:B------:R-:W-:Y:S01]  /*16d0*/  IMAD.U32 R13, RZ, RZ, UR25 ;  /* 0x00000019ff0d7e24 */ /* 0x000fe2000f8e00ff */
[----:B------:R-:W-:Y:S01]  /*16e0*/  IADD3 R18, R2, 0x80, RZ ;  /* 0x0000008002127810 */ /* 0x000fe20007ffe0ff */
[----:B------:R-:W-:Y:S01]  /*16f0*/  IMAD.U32 R16, RZ, RZ, UR22 ;  /* 0x00000016ff107e24 */ /* 0x000fe2000f8e00ff */
[----:B------:R-:W-:Y:S01]  /*1700*/  LEA.HI.X R11, R3, R7, R11, 0x6, P1 ;  /* 0x00000007030b7211 */ /* 0x000fe200008f340b */
[----:B------:R-:W-:Y:S01]  /*1710*/  IMAD.U32 R3, RZ, RZ, UR13 ;  /* 0x0000000dff037e24 */ /* 0x000fe2000f8e00ff */
[C---:B------:R-:W-:Y:S01]  /*1720*/  ISETP.LT.OR P1, PT, R0.reuse, 0x1, P6 ;  /* 0x000000010000780c */ /* 0x040fe20003721670 */
[----:B------:R1:W-:Y:S01]  /*1730*/  STL.64 [R1+0xa0], R40 ;  /* 0x0000a02801007387 */ /* 0x0003e20000100a00 */
[----:B------:R-:W-:Y:S01]  /*1740*/  ISETP.LT.OR P0, PT, R0, 0x1, P4 ;  /* 0x000000010000780c */ /* 0x000fe20002701670 */
[----:B------:R-:W-:Y:S01]  /*1750*/  UIMAD UR4, UR13, UR5, UR4 ;  /* 0x000000050d0472a4 */ /* 0x000fe2000f8e0204 */
[----:B------:R-:W-:Y:S01]  /*1760*/  ISETP.GE.AND P5, PT, R18, c[0x0][0x1cc], PT ;  /* 0x0000730012007a0c */ /* 0x000fe20003fa6270 */
[----:B------:R-:W-:Y:S01]  /*1770*/  USHF.L.U32 UR6, UR6, 0x5, URZ ;  /* 0x0000000506067899 */ /* 0x000fe2000800063f */
[----:B------:R-:W-:Y:S01]  /*1780*/  IADD3 R42, R41, UR19, RZ ;  /* 0x00000013292a7c10 */ /* 0x000fe2000fffe0ff */
[----:B------:R-:W-:Y:S01]  /*1790*/  UIMAD UR7, UR7, UR18, URZ ;  /* 0x00000012070772a4 */ /* 0x000fe2000f8e023f */
[C---:B------:R-:W-:Y:S01]  /*17a0*/  ISETP.LT.OR P3, PT, R0.reuse, 0x1, P5 ;  /* 0x000000010000780c */ /* 0x040fe20002f61670 */
[----:B------:R-:W-:Y:S01]  /*17b0*/  USHF.L.U32 UR19, UR18, 0x5, URZ ;  /* 0x0000000512137899 */ /* 0x000fe2000800063f */
[C---:B------:R-:W-:Y:S01]  /*17c0*/  ISETP.LT.OR P4, PT, R0.reuse, 0x21, P4 ;  /* 0x000000210000780c */ /* 0x040fe20002781670 */
        /* <DEDUP_REMOVED lines=9> */
[C---:B------:R-:W-:Y:S01]  /*1860*/  ISETP.LT.OR P1, PT, R0.reuse, 0x1, P2 ;  /* 0x000000010000780c */ /* 0x040fe20001721670 */
[----:B------:R-:W-:Y:S01]  /*1870*/  UIADD3 UR20, -UR19, UR20, URZ ;  /* 0x0000001413147290 */ /* 0x000fe2000fffe13f */
[----:B------:R-:W-:Y:S01]  /*1880*/  ISETP.LT.OR P2, PT, R0, 0x21, P2 ;  /* 0x000000210000780c */ /* 0x000fe20001741670 */
[----:B------:R2:W-:Y:S01]  /*1890*/  LDGSTS.E.BYPASS.LTC128B.128 [R26+0xa080], [R6.64+0x80], !P0 ;  /* 0x0a080080061a7fae */ /* 0x0005e2000c101d50 */
[C---:B------:R-:W-:Y:S01]  /*18a0*/  LEA R13, P0, R12.reuse, R40, 0x5 ;  /* 0x000000280c0d7211 */ /* 0x040fe200078028ff */
[----:B------:R-:W-:Y:S01]  /*18b0*/  CS2R R108, SRZ ;  /* 0x00000000006c7805 */ /* 0x000fe2000001ff00 */
[----:B------:R-:W-:Y:S01]  /*18c0*/  CS2R R106, SRZ ;  /* 0x00000000006a7805 */ /* 0x000fe2000001ff00 */
[----:B------:R2:W-:Y:S01]  /*18d0*/  LDGSTS.E.BYPASS.LTC128B.128 [R26+0xc080], [R6.64+0x100], !P3 ;  /* 0x0c080100061a7fae */ /* 0x0005e2000d901d50 */
[----:B------:R-:W-:Y:S01]  /*18e0*/  LEA.HI.X R12, R12, R42, R16, 0x5, P0 ;  /* 0x0000002a0c0c7211 */ /* 0x000fe200000f2c10 */
[----:B------:R-:W-:Y:S01]  /*18f0*/  CS2R R104, SRZ ;  /* 0x0000000000687805 */ /* 0x000fe2000001ff00 */
[C---:B------:R-:W-:Y:S01]  /*1900*/  ISETP.LT.OR P0, PT, R0.reuse, 0x21, P6 ;  /* 0x000000210000780c */ /* 0x040fe20003701670 */
[----:B-1----:R-:W-:Y:S01]  /*1910*/  IMAD.WIDE.U32 R40, R3, c[0x0][0x218], R14 ;  /* 0x0000860003287a25 */ /* 0x002fe200078e000e */
[----:B------:R-:W-:Y:S01]  /*1920*/  ISETP.LT.OR P3, PT, R0, 0x21, P5 ;  /* 0x000000210000780c */ /* 0x000fe20002f61670 */
[----:B------:R2:W-:Y:S01]  /*1930*/  LDGSTS.E.BYPASS.LTC128B.128 [R26+0xe080], [R6.64+0x180], !P1 ;  /* 0x0e080180061a7fae */ /* 0x0005e2000c901d50 */
[----:B------:R-:W-:Y:S01]  /*1940*/  ISETP.GE.AND P1, PT, R2, c[0x0][0x19c], PT ;  /* 0x0000670002007a0c */ /* 0x000fe20003f26270 */
[----:B------:R-:W-:Y:S01]  /*1950*/  IMAD.MOV.U32 R14, RZ, RZ, R40 ;  /* 0x000000ffff0e7224 */ /* 0x000fe200078e0028 */
[----:B------:R-:W-:Y:S01]  /*1960*/  ISETP.GE.AND P5, PT, R17, c[0x0][0x19c], PT ;  /* 0x0000670011007a0c */ /* 0x000fe20003fa6270 */
[----:B------:R-:W-:Y:S01]  /*1970*/  STL [R1+0xbc], R42 ;  /* 0x0000bc2a01007387 */ /* 0x000fe20000100800 */
[----:B------:R-:W-:Y:S01]  /*1980*/  IADD3 R15, R41, UR4, RZ ;  /* 0x00000004290f7c10 */ /* 0x000fe2000fffe0ff */
[----:B------:R-:W-:Y:S01]  /*1990*/  ULDC.64 UR4, c[0x0][0x288] ;  /* 0x0000a20000047ab9 */ /* 0x000fe20000000a00 */
[----:B------:R-:W-:Y:S01]  /*19a0*/  CS2R R102, SRZ ;  /* 0x0000000000667805 */ /* 0x000fe2000001ff00 */
[----:B------:R-:W-:Y:S01]  /*19b0*/  STL.64 [R1+0x98], R40 ;  /* 0x0000982801007387 */ /* 0x000fe20000100a00 */
[----:B------:R-:W-:Y:S01]  /*19c0*/  UIMAD UR4, UR9, UR4, URZ ;  /* 0x00000004090472a4 */ /* 0x000fe2000f8e023f */
[----:B------:R-:W-:Y:S01]  /*19d0*/  CS2R R100, SRZ ;  /* 0x0000000000647805 */ /* 0x000fe2000001ff00 */
[----:B------:R-:W-:Y:S01]  /*19e0*/  CS2R R98, SRZ ;  /* 0x0000000000627805 */ /* 0x000fe2000001ff00 */
[----:B------:R1:W-:Y:S01]  /*19f0*/  LDGSTS.E.BYPASS.LTC128B.128 [R26+0x9080], [R10.64], !P0 ;  /* 0x090800000a1a7fae */ /* 0x0003e2000c101d50 */
[C---:B------:R-:W-:Y:S01]  /*1a00*/  ISETP.LT.OR P0, PT, R0.reuse, 0x1, P1 ;  /* 0x000000010000780c */ /* 0x040fe20000f01670 */
[----:B------:R-:W-:Y:S01]  /*1a10*/  UIMAD UR4, UR12, UR5, UR4 ;  /* 0x000000050c0472a4 */ /* 0x000fe2000f8e0204 */
[----:B------:R-:W-:Y:S01]  /*1a20*/  CS2R R96, SRZ ;  /* 0x0000000000607805 */ /* 0x000fe2000001ff00 */
[----:B------:R1:W-:Y:S01]  /*1a30*/  LDGSTS.E.BYPASS.LTC128B.128 [R26+0xb080], [R10.64+0x80], !P4 ;  /* 0x0b0800800a1a7fae */ /* 0x0003e2000e101d50 */
[C---:B------:R-:W-:Y:S01]  /*1a40*/  ISETP.LT.OR P4, PT, R0.reuse, 0x1, P5 ;  /* 0x000000010000780c */ /* 0x040fe20002f81670 */
[----:B------:R-:W-:Y:S01]  /*1a50*/  CS2R R94, SRZ ;  /* 0x00000000005e7805 */ /* 0x000fe2000001ff00 */
[----:B------:R-:W-:Y:S01]  /*1a60*/  ISETP.LT.OR P5, PT, R0, 0x21, P5 ;  /* 0x000000210000780c */ /* 0x000fe20002fa1670 */
[----:B------:R1:W-:Y:S01]  /*1a70*/  LDGSTS.E.BYPASS.LTC128B.128 [R26+0xd080], [R10.64+0x100], !P3 ;  /* 0x0d0801000a1a7fae */ /* 0x0003e2000d901d50 */
[----:B------:R-:W-:Y:S01]  /*1a80*/  ISETP.GE.AND P3, PT, R18, c[0x0][0x19c], PT ;  /* 0x0000670012007a0c */ /* 0x000fe20003f66270 */
[----:B------:R-:W-:Y:S01]  /*1a90*/  CS2R R92, SRZ ;  /* 0x00000000005c7805 */ /* 0x000fe2000001ff00 */
[----:B------:R-:W-:Y:S01]  /*1aa0*/  CS2R R90, SRZ ;  /* 0x00000000005a7805 */ /* 0x000fe2000001ff00 */
[----:B------:R1:W-:Y:S01]  /*1ab0*/  LDGSTS.E.BYPASS.LTC128B.128 [R26+0xf080], [R10.64+0x180], !P2 ;  /* 0x0f0801800a1a7fae */ /* 0x0003e2000d101d50 */
[----:B------:R-:W-:Y:S01]  /*1ac0*/  ISETP.GE.AND P2, PT, R19, c[0x0][0x19c], PT ;  /* 0x0000670013007a0c */ /* 0x000fe20003f46270 */
[----:B------:R-:W-:Y:S01]  /*1ad0*/  CS2R R88, SRZ ;  /* 0x0000000000587805 */ /* 0x000fe2000001ff00 */
[----:B--2---:R-:W-:Y:S01]  /*1ae0*/  IMAD.U32 R6, RZ, RZ, UR6 ;  /* 0x00000006ff067e24 */ /* 0x004fe2000f8e00ff */
[----:B------:R-:W0:Y:S01]  /*1af0*/  LDGDEPBAR ;  /* 0x00000000000079af */ /* 0x000e220000000000 */
[----:B------:R-:W-:Y:S01]  /*1b00*/  ISETP.LT.OR P6, PT, R0, 0x1, P3 ;  /* 0x000000010000780c */ /* 0x000fe20001fc1670 */
[----:B------:R-:W-:Y:S01]  /*1b10*/  CS2R R86, SRZ ;  /* 0x0000000000567805 */ /* 0x000fe2000001ff00 */
[----:B------:R-:W-:Y:S01]  /*1b20*/  IMAD.WIDE.U32 R6, R6, UR18, R14 ;  /* 0x0000001206067c25 */ /* 0x000fe2000f8e000e */
[----:B------:R2:W-:Y:S01]  /*1b30*/  LDGSTS.E.BYPASS.LTC128B.128 [R26+0x80], [R4.64], !P0 ;  /* 0x00080000041a7fae */ /* 0x0005e2000c101d50 */
[C---:B------:R-:W-:Y:S01]  /*1b40*/  ISETP.LT.OR P3, PT, R0.reuse, 0x21, P3 ;  /* 0x000000210000780c */ /* 0x040fe20001f61670 */
[----:B------:R-:W-:Y:S01]  /*1b50*/  CS2R R84, SRZ ;  /* 0x0000000000547805 */ /* 0x000fe2000001ff00 */
[----:B------:R-:W-:Y:S01]  /*1b60*/  CS2R R82, SRZ ;  /* 0x0000000000527805 */ /* 0x000fe2000001ff00 */
[----:B------:R-:W-:Y:S01]  /*1b70*/  IADD3 R3, R7, UR7, RZ ;  /* 0x0000000707037c10 */ /* 0x000fe2000fffe0ff */
[----:B------:R2:W-:Y:S01]  /*1b80*/  LDGSTS.E.BYPASS.LTC128B.128 [R26+0x2080], [R4.64+0x80], !P4 ;  /* 0x02080080041a7fae */ /* 0x0005e2000e101d50 */
[C---:B------:R-:W-:Y:S01]  /*1b90*/  ISETP.LT.OR P4, PT, R0.reuse, 0x1, P2 ;  /* 0x000000010000780c */ /* 0x040fe20001781670 */
[----:B------:R-:W-:Y:S01]  /*1ba0*/  ULDC.64 UR6, c[0x0][0x270] ;  /* 0x00009c0000067ab9 */ /* 0x000fe20000000a00 */
[----:B------:R-:W-:Y:S01]  /*1bb0*/  ISETP.LT.OR P2, PT, R0, 0x21, P2 ;  /* 0x000000210000780c */ /* 0x000fe20001741670 */
[----:B------:R3:W-:Y:S01]  /*1bc0*/  STL.64 [R1+0x80], R14 ;  /* 0x0000800e01007387 */ /* 0x0007e20000100a00 */
[----:B------:R-:W-:Y:S01]  /*1bd0*/  UIMAD UR6, UR9, UR6, URZ ;  /* 0x00000006090672a4 */ /* 0x000fe2000f8e023f */
[----:B------:R-:W-:Y:S01]  /*1be0*/  CS2R R80, SRZ ;  /* 0x0000000000507805 */ /* 0x000fe2000001ff00 */
[----:B------:R-:W-:Y:S01]  /*1bf0*/  CS2R R78, SRZ ;  /* 0x00000000004e7805 */ /* 0x000fe2000001ff00 */
[----:B------:R2:W-:Y:S01]  /*1c00*/  LDGSTS.E.BYPASS.LTC128B.128 [R26+0x4080], [R4.64+0x100], !P6 ;  /* 0x04080100041a7fae */ /* 0x0005e2000f101d50 */
[----:B------:R-:W-:Y:S01]  /*1c10*/  UIMAD UR6, UR12, UR7, UR6 ;  /* 0x000000070c0672a4 */ /* 0x000fe2000f8e0206 */
[----:B------:R-:W-:Y:S01]  /*1c20*/  CS2R R76, SRZ ;  /* 0x00000000004c7805 */ /* 0x000fe2000001ff00 */
[----:B------:R-:W-:Y:S01]  /*1c30*/  CS2R R74, SRZ ;  /* 0x00000000004a7805 */ /* 0x000fe2000001ff00 */
[----:B------:R-:W-:Y:S01]  /*1c40*/  CS2R R72, SRZ ;  /* 0x0000000000487805 */ /* 0x000fe2000001ff00 */
[----:B------:R-:W-:Y:S01]  /*1c50*/  CS2R R70, SRZ ;  /* 0x0000000000467805 */ /* 0x000fe2000001ff00 */
[----:B-1----:R-:W-:Y:S01]  /*1c60*/  LEA R10, P0, R6, c[0x0][0x1f0], 0x1 ;  /* 0x00007c00060a7a11 */ /* 0x002fe200078008ff */
[----:B------:R2:W-:Y:S01]  /*1c70*/  LDGSTS.E.BYPASS.LTC128B.128 [R26+0x6080], [R4.64+0x180], !P4 ;  /* 0x06080180041a7fae */ /* 0x0005e2000e101d50 */
[----:B------:R-:W-:Y:S01]  /*1c80*/  LOP3.LUT P4, RZ, R20, 0x4, RZ, 0xc0, !PT ;  /* 0x0000000414ff7812 */ /* 0x000fe2000788c0ff */
[----:B------:R-:W-:Y:S01]  /*1c90*/  CS2R R68, SRZ ;  /* 0x0000000000447805 */ /* 0x000fe2000001ff00 */
[----:B------:R-:W-:Y:S01]  /*1ca0*/  LEA.HI.X R11, R6, c[0x0][0x1f4], R3, 0x1, P0 ;  /* 0x00007d00060b7a11 */ /* 0x000fe200000f0c03 */
[----:B------:R-:W-:Y:S01]  /*1cb0*/  IMAD R3, R22, 0x800, R23 ;  /* 0x0000080016037824 */ /* 0x000fe200078e0217 */
[----:B------:R-:W-:Y:S01]  /*1cc0*/  ISETP.LT.OR P0, PT, R0, 0x21, P1 ;  /* 0x000000210000780c */ /* 0x000fe20000f01670 */
[----:B------:R-:W-:Y:S01]  /*1cd0*/  IMAD.SHL.U32 R0, R20, 0x40, RZ ;  /* 0x0000004014007824 */ /* 0x000fe200078e00ff */
[C---:B------:R-:W-:Y:S01]  /*1ce0*/  LEA R6, P1, R13.reuse, c[0x0][0x160], 0x1 ;  /* 0x000058000d067a11 */ /* 0x040fe200078208ff */
[----:B------:R-:W-:Y:S01]  /*1cf0*/  CS2R R66, SRZ ;  /* 0x0000000000427805 */ /* 0x000fe2000001ff00 */
[----:B------:R-:W-:Y:S01]  /*1d00*/  CS2R R64, SRZ ;  /* 0x0000000000407805 */ /* 0x000fe2000001ff00 */
[----:B------:R-:W-:Y:S01]  /*1d10*/  CS2R R62, SRZ ;  /* 0x00000000003e7805 */ /* 0x000fe2000001ff00 */
[----:B------:R-:W-:Y:S01]  /*1d20*/  LEA.HI.X R7, R13, c[0x0][0x164], R12, 0x1, P1 ;  /* 0x000059000d077a11 */ /* 0x000fe200008f0c0c */
[----:B------:R-:W-:Y:S01]  /*1d30*/  CS2R R60, SRZ ;  /* 0x00000000003c7805 */ /* 0x000fe2000001ff00 */
[----:B------:R-:W-:Y:S01]  /*1d40*/  LOP3.LUT R12, R0, 0x1c0, RZ, 0xc0, !PT ;  /* 0x000001c0000c7812 */ /* 0x000fe200078ec0ff */
[----:B------:R-:W-:Y:S01]  /*1d50*/  CS2R R58, SRZ ;  /* 0x00000000003a7805 */ /* 0x000fe2000001ff00 */
[----:B------:R-:W-:Y:S01]  /*1d60*/  LOP3.LUT P1, RZ, R20, 0x2, RZ, 0xc0, !PT ;  /* 0x0000000214ff7812 */ /* 0x000fe2000782c0ff */
[----:B------:R-:W-:Y:S01]  /*1d70*/  CS2R R56, SRZ ;  /* 0x0000000000387805 */ /* 0x000fe2000001ff00 */
[----:B------:R-:W-:Y:S01]  /*1d80*/  LOP3.LUT R0, R12, 0x8, R35, 0xf8, !PT ;  /* 0x000000080c007812 */ /* 0x000fe200078ef823 */
[----:B------:R1:W-:Y:S01]  /*1d90*/  LDGSTS.E.BYPASS.LTC128B.128 [R26+0x1080], [R8.64], !P0 ;  /* 0x01080000081a7fae */ /* 0x0003e2000c101d50 */
[----:B------:R-:W-:Y:S01]  /*1da0*/  SHF.R.U32.HI R13, RZ, 0x3, R12 ;  /* 0x00000003ff0d7819 */ /* 0x000fe2000001160c */
[----:B------:R-:W-:Y:S01]  /*1db0*/  CS2R R54, SRZ ;  /* 0x0000000000367805 */ /* 0x000fe2000001ff00 */
[----:B------:R-:W-:Y:S01]  /*1dc0*/  ISETP.LT.AND P0, PT, R38, UR20, PT ;  /* 0x0000001426007c0c */ /* 0x000fe2000bf01270 */
[----:B------:R1:W-:Y:S01]  /*1dd0*/  LDGSTS.E.BYPASS.LTC128B.128 [R26+0x3080], [R8.64+0x80], !P5 ;  /* 0x03080080081a7fae */ /* 0x0003e2000e901d50 */
[----:B------:R-:W-:Y:S01]  /*1de0*/  LOP3.LUT R0, R0, R13, RZ, 0x3c, !PT ;  /* 0x0000000d00007212 */ /* 0x000fe200078e3cff */
[----:B------:R-:W-:Y:S01]  /*1df0*/  CS2R R52, SRZ ;  /* 0x0000000000347805 */ /* 0x000fe2000001ff00 */
[C---:B------:R-:W-:Y:S01]  /*1e00*/  ISETP.GE.OR P5, PT, R2.reuse, c[0x0][0x16c], !P0 ;  /* 0x00005b0002007a0c */ /* 0x040fe200047a6670 */
[----:B------:R1:W-:Y:S01]  /*1e10*/  LDGSTS.E.BYPASS.LTC128B.128 [R26+0x5080], [R8.64+0x100], !P3 ;  /* 0x05080100081a7fae */ /* 0x0003e2000d901d50 */
[C---:B------:R-:W-:Y:S01]  /*1e20*/  ISETP.GE.AND P3, PT, R2.reuse, c[0x0][0x1fc], PT ;  /* 0x00007f0002007a0c */ /* 0x040fe20003f66270 */
[----:B--2---:R-:W-:Y:S01]  /*1e30*/  IMAD.MOV.U32 R4, RZ, RZ, R30 ;  /* 0x000000ffff047224 */ /* 0x004fe200078e001e */
[C---:B------:R-:W-:Y:S01]  /*1e40*/  ISETP.GE.OR P6, PT, R2.reuse, c[0x0][0x1fc], !P0 ;  /* 0x00007f0002007a0c */ /* 0x040fe200047c6670 */
[----:B------:R1:W-:Y:S01]  /*1e50*/  LDGSTS.E.BYPASS.LTC128B.128 [R26+0x7080], [R8.64+0x180], !P2 ;  /* 0x07080180081a7fae */ /* 0x0003e2000d101d50 */
[----:B------:R-:W-:Y:S01]  /*1e60*/  ISETP.GE.AND P2, PT, R2, c[0x0][0x16c], PT ;  /* 0x00005b0002007a0c */ /* 0x000fe20003f46270 */
[----:B------:R-:W-:Y:S01]  /*1e70*/  IMAD.IADD R2, R3, 0x1, R0 ;  /* 0x0000000103027824 */ /* 0x000fe200078e0200 */
[----:B------:R-:W-:Y:S01]  /*1e80*/  SHF.R.S32.HI R0, RZ, 0x1f, R21 ;  /* 0x0000001fff007819 */ /* 0x000fe20000011415 */
[----:B------:R-:W0:Y:S01]  /*1e90*/  LDGDEPBAR ;  /* 0x00000000000079af */ /* 0x000e220000000000 */
[----:B------:R-:W-:Y:S01]  /*1ea0*/  IMAD.MOV.U32 R3, RZ, RZ, 0x40 ;  /* 0x00000040ff037424 */ /* 0x000fe200078e00ff */
[----:B------:R-:W-:Y:S01]  /*1eb0*/  IADD3 R5, R31, UR4, RZ ;  /* 0x000000041f057c10 */ /* 0x000fe2000fffe0ff */
[----:B------:R-:W-:Y:S01]  /*1ec0*/  IMAD.SHL.U32 R38, R2, 0x2, RZ ;  /* 0x0000000202267824 */ /* 0x000fe200078e00ff */
[----:B---3--:R-:W-:Y:S01]  /*1ed0*/  LEA.HI R14, R0, R21, RZ, 0x2 ;  /* 0x00000015000e7211 */ /* 0x008fe200078f10ff */
[----:B------:R-:W-:Y:S01]  /*1ee0*/  ULDC.64 UR4, c[0x0][0x278] ;  /* 0x00009e0000047ab9 */ /* 0x000fe20000000a00 */
[----:B------:R-:W-:Y:S01]  /*1ef0*/  SEL R0, R148, 0xffffffe0, !P1 ;  /* 0xffffffe094007807 */ /* 0x000fe20004800000 */
[----:B------:R-:W-:Y:S01]  /*1f00*/  UIMAD UR4, UR8, UR4, URZ ;  /* 0x00000004080472a4 */ /* 0x000fe2000f8e023f */
[----:B------:R-:W-:Y:S01]  /*1f10*/  SEL R2, R3, 0xffffffc0, !P4 ;  /* 0xffffffc003027807 */ /* 0x000fe20006000000 */
[----:B------:R-:W-:Y:S01]  /*1f20*/  IMAD.U32 R3, RZ, RZ, UR13 ;  /* 0x0000000dff037e24 */ /* 0x000fe2000f8e00ff */
[----:B------:R-:W-:Y:S01]  /*1f30*/  ISETP.GE.OR P4, PT, R17, c[0x0][0x16c], !P0 ;  /* 0x00005b0011007a0c */ /* 0x000fe20004786670 */
[----:B------:R-:W-:Y:S01]  /*1f40*/  IMAD.IADD R20, R38, 0x1, R0 ;  /* 0x0000000126147824 */ /* 0x000fe200078e0200 */
[----:B------:R-:W-:Y:S01]  /*1f50*/  ISETP.GE.OR P1, PT, R18, c[0x0][0x16c], !P0 ;  /* 0x00005b0012007a0c */ /* 0x000fe20004726670 */
[----:B------:R-:W-:Y:S01]  /*1f60*/  IMAD.IADD R16, R38, 0x1, R2 ;  /* 0x0000000126107824 */ /* 0x000fe200078e0202 */
[----:B------:R-:W-:Y:S01]  /*1f70*/  STL [R1+0x28], R38 ;  /* 0x0000282601007387 */ /* 0x000fe20000100800 */
[----:B------:R-:W-:Y:S01]  /*1f80*/  IMAD.IADD R15, R2, 0x1, R20 ;  /* 0x00000001020f7824 */ /* 0x000fe200078e0214 */
[----:B------:R-:W-:Y:S01]  /*1f90*/  UIMAD UR5, UR13, UR5, UR4 ;  /* 0x000000050d0572a4 */ /* 0x000fe2000f8e0204 */
[----:B------:R-:W-:Y:S01]  /*1fa0*/  IMAD.U32 R0, RZ, RZ, UR13 ;  /* 0x0000000dff007e24 */ /* 0x000fe2000f8e00ff */
[----:B------:R-:W-:Y:S01]  /*1fb0*/  STL [R1+0x2c], R20 ;  /* 0x00002c1401007387 */ /* 0x000fe20000100800 */
[----:B------:R-:W-:Y:S01]  /*1fc0*/  LOP3.LUT R14, R14, 0x1ffffffc, RZ, 0xc0, !PT ;  /* 0x1ffffffc0e0e7812 */ /* 0x000fe200078ec0ff */
[----:B------:R-:W-:Y:S01]  /*1fd0*/  CS2R R50, SRZ ;  /* 0x0000000000327805 */ /* 0x000fe2000001ff00 */
[----:B------:R-:W-:Y:S01]  /*1fe0*/  IMAD.WIDE.U32 R150, R0, c[0x0][0x240], R24 ;  /* 0x0000900000967a25 */ /* 0x000fe200078e0018 */
[----:B------:R-:W-:Y:S01]  /*1ff0*/  SEL R25, RZ, 0x1, P2 ;  /* 0x00000001ff197807 */ /* 0x000fe20001000000 */
[----:B------:R-:W-:Y:S01]  /*2000*/  STL [R1+0x34], R16 ;  /* 0x0000341001007387 */ /* 0x000fe20000100800 */
[----:B------:R-:W-:-:S04]  /*2010*/  DEPBAR.LE SB0, 0x1 ;  /* 0x000080400000791a */ /* 0x000fc80000000000 */
[----:B------:R-:W-:Y:S01]  /*2020*/  BAR.SYNC.DEFER_BLOCKING 0x0 ;  /* 0x0000000000007b1d */ /* 0x000fe20000010000 */
[----:B-1----:R-:W-:Y:S01]  /*2030*/  IADD3 R9, R29, UR6, RZ ;  /* 0x000000061d097c10 */ /* 0x002fe2000fffe0ff */
[----:B------:R-:W-:Y:S01]  /*2040*/  IMAD.MOV.U32 R8, RZ, RZ, R28 ;  /* 0x000000ffff087224 */ /* 0x000fe200078e001c */
[----:B------:R-:W-:Y:S01]  /*2050*/  ISETP.GE.AND P2, PT, R19, c[0x0][0x16c], PT ;  /* 0x00005b0013007a0c */ /* 0x000fe20003f46270 */
[----:B------:R-:W-:Y:S01]  /*2060*/  USHF.R.S32.HI UR6, URZ, 0x1f, UR19 ;  /* 0x0000001f3f067899 */ /* 0x000fe20008011413 */
[----:B------:R-:W-:Y:S01]  /*2070*/  LOP3.LUT R0, R33, 0xfffffff0, RZ, 0xc0, !PT ;  /* 0xfffffff021007812 */ /* 0x000fe200078ec0ff */
[----:B------:R-:W-:Y:S01]  /*2080*/  STL [R1+0x30], R15 ;  /* 0x0000300f01007387 */ /* 0x000fe20000100800 */
[----:B------:R-:W-:Y:S01]  /*2090*/  IMAD.IADD R21, R21, 0x1, -R14 ;  /* 0x0000000115157824 */ /* 0x000fe200078e0a0e */
[----:B------:R-:W-:Y:S01]  /*20a0*/  LOP3.LUT R14, R27, 0xffffffe0, RZ, 0xc0, !PT ;  /* 0xffffffe01b0e7812 */ /* 0x000fe200078ec0ff */
[----:B------:R-:W-:Y:S01]  /*20b0*/  CS2R R48, SRZ ;  /* 0x0000000000307805 */ /* 0x000fe2000001ff00 */
[----:B------:R-:W-:Y:S01]  /*20c0*/  IMAD.IADD R0, R152, 0x1, -R0 ;  /* 0x0000000198007824 */ /* 0x000fe200078e0a00 */
[----:B------:R-:W-:Y:S01]  /*20d0*/  STL.64 [R1+0xb0], R150 ;  /* 0x0000b09601007387 */ /* 0x000fe20000100a00 */
[----:B------:R-:W-:Y:S01]  /*20e0*/  SEL R24, RZ, 0x1, P3 ;  /* 0x00000001ff187807 */ /* 0x000fe20001800000 */
[----:B------:R-:W-:Y:S01]  /*20f0*/  CS2R R46, SRZ ;  /* 0x00000000002e7805 */ /* 0x000fe2000001ff00 */
[----:B------:R-:W-:Y:S01]  /*2100*/  ISETP.GE.AND P3, PT, R18, c[0x0][0x1fc], PT ;  /* 0x00007f0012007a0c */ /* 0x000fe20003f66270 */
[----:B------:R-:W-:Y:S01]  /*2110*/  CS2R R44, SRZ ;  /* 0x00000000002c7805 */ /* 0x000fe2000001ff00 */
[----:B------:R-:W-:Y:S01]  /*2120*/  CS2R R42, SRZ ;  /* 0x00000000002a7805 */ /* 0x000fe2000001ff00 */
[----:B------:R-:W-:Y:S01]  /*2130*/  CS2R R40, SRZ ;  /* 0x0000000000287805 */ /* 0x000fe2000001ff00 */
[----:B------:R-:W-:Y:S01]  /*2140*/  CS2R R30, SRZ ;  /* 0x00000000001e7805 */ /* 0x000fe2000001ff00 */
[----:B------:R-:W-:-:S02]  /*2150*/  ULDC UR7, c[0x0][0x198] ;  /* 0x0000660000077ab9 */ /* 0x000fc40000000800 */
[----:B------:R-:W-:Y:S01]  /*2160*/  ULDC UR9, c[0x0][0x168] ;  /* 0x00005a0000097ab9 */ /* 0x000fe20000000800 */
[----:B------:R-:W1:Y:S04]  /*2170*/  LDSM.16.M88.4 R164, [R38+0x8080] ;  /* 0x0080800026a4783b */ /* 0x000e680000000200 */
[----:B------:R-:W2:Y:S04]  /*2180*/  LDSM.16.M88.4 R168, [R20+0x8080] ;  /* 0x0080800014a8783b */ /* 0x000ea80000000200 */
        /* <DEDUP_REMOVED lines=13> */
[----:B------:R2:W1:Y:S04]  /*2260*/  LDSM.16.M88.4 R224, [R15+0xe080] ;  /* 0x00e080000fe0783b */ /* 0x0004680000000200 */
[----:B------:R-:W-:Y:S01]  /*2270*/  BAR.SYNC.DEFER_BLOCKING 0x0 ;  /* 0x0000000000007b1d */ /* 0x000fe20000010000 */
[----:B-----5:R-:W-:Y:S01]  /*2280*/  IMAD.WIDE.U32 R38, R3, c[0x0][0x278], R8 ;  /* 0x00009e0003267a25 */ /* 0x020fe200078e0008 */
[----:B------:R-:W-:-:S03]  /*2290*/  SHF.R.S32.HI R8, RZ, 0x1f, R0 ;  /* 0x0000001fff087819 */ /* 0x000fc60000011400 */
[----:B------:R-:W-:Y:S01]  /*22a0*/  IMAD.U32 R9, RZ, RZ, UR13 ;  /* 0x0000000dff097e24 */ /* 0x000fe2000f8e00ff */
[----:B------:R-:W-:Y:S01]  /*22b0*/  LEA.HI R8, R8, R0, RZ, 0x3 ;  /* 0x0000000008087211 */ /* 0x000fe200078f18ff */
[----:B------:R5:W-:Y:S02]  /*22c0*/  STL.64 [R1+0x90], R38 ;  /* 0x0000902601007387 */ /* 0x000be40000100a00 */
[----:B------:R-:W-:Y:S01]  /*22d0*/  IMAD.WIDE.U32 R28, R9, c[0x0][0x290], R4 ;  /* 0x0000a400091c7a25 */ /* 0x000fe200078e0004 */
[----:B------:R-:W-:Y:S02]  /*22e0*/  LOP3.LUT R9, R8, 0xfffffff8, RZ, 0xc0, !PT ;  /* 0xfffffff808097812 */ /* 0x000fe400078ec0ff */
[----:B--2---:R-:W-:Y:S01]  /*22f0*/  IADD3 R15, R39, UR5, RZ ;  /* 0x00000005270f7c10 */ /* 0x004fe2000fffe0ff */
[----:B------:R-:W-:Y:S01]  /*2300*/  IMAD.SHL.U32 R5, R34, 0x10, RZ ;  /* 0x0000001022057824 */ /* 0x000fe200078e00ff */
[----:B------:R-:W-:Y:S01]  /*2310*/  ULDC.64 UR4, c[0x0][0x290] ;  /* 0x0000a40000047ab9 */ /* 0x000fe20000000a00 */
[----:B------:R-:W-:Y:S01]  /*2320*/  IMAD.IADD R0, R0, 0x1, -R9 ;  /* 0x0000000100007824 */ /* 0x000fe200078e0a09 */
[----:B------:R-:W-:Y:S01]  /*2330*/  UIMAD UR4, UR8, UR4, URZ ;  /* 0x00000004080472a4 */ /* 0x000fe2000f8e023f */
[----:B------:R-:W-:Y:S01]  /*2340*/  @!PT LDS RZ, [RZ] ;  /* 0x00000000fffff984 */ /* 0x000fe20000000800 */
[----:B------:R-:W-:Y:S01]  /*2350*/  @!PT LDS RZ, [RZ] ;  /* 0x00000000fffff984 */ /* 0x000fe20000000800 */
[----:B------:R-:W-:Y:S01]  /*2360*/  @!PT LDS RZ, [RZ] ;  /* 0x00000000fffff984 */ /* 0x000fe20000000800 */
[----:B------:R2:W-:Y:S01]  /*2370*/  LDGSTS.E.BYPASS.LTC128B.128 [R26+0x8080], [R6.64], !P5 ;  /* 0x08080000061a7fae */ /* 0x0005e2000e901d50 */
[----:B------:R-:W-:-:S02]  /*2380*/  ISETP.GE.OR P5, PT, R19, c[0x0][0x16c], !P0 ;  /* 0x00005b0013007a0c */ /* 0x000fc400047a6670 */
[----:B------:R-:W-:Y:S01]  /*2390*/  LOP3.LUT R12, R12, 0x10, R5, 0xf8, !PT ;  /* 0x000000100c0c7812 */ /* 0x000fe200078ef805 */
[----:B------:R2:W-:Y:S01]  /*23a0*/  LDGSTS.E.BYPASS.LTC128B.128 [R26+0x9080], [R6.64+0x80], !P4 ;  /* 0x09080080061a7fae */ /* 0x0005e2000e101d50 */
[C---:B------:R-:W-:Y:S01]  /*23b0*/  ISETP.GE.AND P4, PT, R17.reuse, c[0x0][0x16c], PT ;  /* 0x00005b0011007a0c */ /* 0x040fe20003f86270 */
[----:B------:R-:W-:Y:S02]  /*23c0*/  UIMAD UR4, UR13, UR5, UR4 ;  /* 0x000000050d0472a4 */ /* 0x000fe4000f8e0204 */
[----:B------:R2:W-:Y:S01]  /*23d0*/  LDGSTS.E.BYPASS.LTC128B.128 [R26+0xa080], [R6.64+0x100], !P1 ;  /* 0x0a080100061a7fae */ /* 0x0005e2000c901d50 */
[----:B------:R-:W-:Y:S02]  /*23e0*/  ISETP.GT.AND P1, PT, R152, 0x7, PT ;  /* 0x000000079800780c */ /* 0x000fe40003f24270 */
[----:B------:R-:W-:Y:S01]  /*23f0*/  SEL R20, RZ, 0xffffffff, P4 ;  /* 0xffffffffff147807 */ /* 0x000fe20002000000 */
[----:B------:R1:W-:Y:S01]  /*2400*/  STL [R1+0xac], R15 ;  /* 0x0000ac0f01007387 */ /* 0x0003e20000100800 */
[----:B------:R-:W-:-:S03]  /*2410*/  ISETP.GE.AND P4, PT, R17, c[0x0][0x1fc], PT ;  /* 0x00007f0011007a0c */ /* 0x000fc60003f86270 */
[----:B------:R2:W-:Y:S01]  /*2420*/  LDGSTS.E.BYPASS.LTC128B.128 [R26+0xb080], [R6.64+0x180], !P5 ;  /* 0x0b080180061a7fae */ /* 0x0005e2000e901d50 */
[----:B------:R-:W-:Y:S02]  /*2430*/  ISETP.GE.AND P5, PT, R18, c[0x0][0x16c], PT ;  /* 0x00005b0012007a0c */ /* 0x000fe40003fa6270 */
[----:B------:R-:W-:Y:S01]  /*2440*/  SEL R16, RZ, 0xffffffff, P4 ;  /* 0xffffffffff107807 */ /* 0x000fe20002000000 */
[----:B------:R-:W-:Y:S01]  /*2450*/  STL.64 [R1+0x88], R28 ;  /* 0x0000881c01007387 */ /* 0x000fe20000100a00 */
[----:B------:R-:W-:Y:S02]  /*2460*/  SEL R23, RZ, 0x4, P5 ;  /* 0x00000004ff177807 */ /* 0x000fe40002800000 */
[----:B------:R-:W-:Y:S02]  /*2470*/  ISETP.GE.OR P5, PT, R17, c[0x0][0x1fc], !P0 ;  /* 0x00007f0011007a0c */ /* 0x000fe400047a6670 */
[----:B------:R-:W-:Y:S02]  /*2480*/  SEL R17, RZ, 0x8, P2 ;  /* 0x00000008ff117807 */ /* 0x000fe40001000000 */
[----:B------:R-:W-:-:S02]  /*2490*/  @!P1 IADD3 R3, P2, R38, UR19, RZ ;  /* 0x0000001326039c10 */ /* 0x000fc4000ff5e0ff */
[----:B------:R-:W-:Y:S01]  /*24a0*/  ISETP.GE.OR P4, PT, R18, c[0x0][0x1fc], !P0 ;  /* 0x00007f0012007a0c */ /* 0x000fe20004786670 */
[----:B-----5:R-:W-:Y:S01]  /*24b0*/  CS2R R38, SRZ ;  /* 0x0000000000267805 */ /* 0x020fe2000001ff00 */
[----:B------:R-:W-:Y:S02]  /*24c0*/  ISETP.GE.OR P0, PT, R19, c[0x0][0x1fc], !P0 ;  /* 0x00007f0013007a0c */ /* 0x000fe40004706670 */
[----:B--2---:R-:W-:Y:S01]  /*24d0*/  @!P1 IADD3.X R7, R15, UR6, RZ, P2, !PT ;  /* 0x000000060f079c10 */ /* 0x004fe200097fe4ff */
[----:B-1----:R-:W-:Y:S01]  /*24e0*/  IMAD.SHL.U32 R15, R22, 0x20, RZ ;  /* 0x00000020160f7824 */ /* 0x002fe200078e00ff */
[----:B------:R-:W-:-:S04]  /*24f0*/  @!P1 LEA R6, P2, R3, c[0x0][0x258], 0x2 ;  /* 0x0000960003069a11 */ /* 0x000fc800078410ff */
        /* <DEDUP_REMOVED lines=21> */
[----:B------:R5:W-:Y:S01]  /*2650*/  LDGSTS.E.BYPASS.LTC128B.128 [R26+0x10080], [R10.64], !P6 ;  /* 0x100800000a1a7fae */ /* 0x000be2000f101d50 */
[C---:B------:R-:W-:Y:S01]  /*2660*/  LOP3.LUT P6, RZ, R0.reuse, 0x2, RZ, 0xc0, !PT ;  /* 0x0000000200ff7812 */ /* 0x040fe200078cc0ff */
[----:B------:R-:W-:-:S02]  /*2670*/  IMAD.SHL.U32 R0, R0, 0x40, RZ ;  /* 0x0000004000007824 */ /* 0x000fc400078e00ff */
[----:B------:R-:W-:Y:S03]  /*2680*/  STL [R1+0xa8], R19 ;  /* 0x0000a81301007387 */ /* 0x000fe60000100800 */
[----:B------:R-:W-:Y:S01]  /*2690*/  LOP3.LUT R0, R0, 0x1c0, RZ, 0xc0, !PT ;  /* 0x000001c000007812 */ /* 0x000fe200078ec0ff */
[----:B------:R5:W-:Y:S04]  /*26a0*/  LDGSTS.E.BYPASS.LTC128B.128 [R26+0x11080], [R10.64+0x80], !P5 ;  /* 0x110800800a1a7fae */ /* 0x000be8000e901d50 */
[----:B------:R5:W-:Y:S01]  /*26b0*/  LDGSTS.E.BYPASS.LTC128B.128 [R26+0x12080], [R10.64+0x100], !P4 ;  /* 0x120801000a1a7fae */ /* 0x000be2000e101d50 */
[----:B-1----:R-:W-:Y:S02]  /*26c0*/  LOP3.LUT R5, R12, 0x8, R35, 0xf8, !PT ;  /* 0x000000080c057812 */ /* 0x002fe400078ef823 */
[----:B------:R-:W-:Y:S01]  /*26d0*/  CS2R R34, SRZ ;  /* 0x0000000000227805 */ /* 0x000fe2000001ff00 */
[----:B------:R5:W-:Y:S01]  /*26e0*/  LDGSTS.E.BYPASS.LTC128B.128 [R26+0x13080], [R10.64+0x180], !P0 ;  /* 0x130801800a1a7fae */ /* 0x000be2000c101d50 */
[----:B------:R-:W-:Y:S01]  /*26f0*/  LOP3.LUT R9, R5, R13, RZ, 0x3c, !PT ;  /* 0x0000000d05097212 */ /* 0x000fe200078e3cff */
[----:B------:R-:W-:Y:S01]  /*2700*/  IMAD.SHL.U32 R5, R20, 0x2, RZ ;  /* 0x0000000214057824 */ /* 0x000fe200078e00ff */
[----:B--2---:R-:W-:Y:S01]  /*2710*/  SEL R7, RZ, 0x8, P2 ;  /* 0x00000008ff077807 */ /* 0x004fe20001000000 */
[----:B------:R-:W-:Y:S01]  /*2720*/  IMAD.SHL.U32 R6, R16, 0x2, RZ ;  /* 0x0000000210067824 */ /* 0x000fe200078e00ff */
[----:B------:R-:W-:Y:S01]  /*2730*/  IADD3 R3, P2, R28, UR19, RZ ;  /* 0x000000131c037c10 */ /* 0x000fe2000ff5e0ff */
[----:B------:R-:W-:Y:S01]  /*2740*/  CS2R R20, SRZ ;  /* 0x0000000000147805 */ /* 0x000fe2000001ff00 */
[----:B------:R-:W-:Y:S01]  /*2750*/  LOP3.LUT R5, R5, 0x2, R25, 0xe2, !PT ;  /* 0x0000000205057812 */ /* 0x000fe200078ee219 */
[----:B------:R-:W-:Y:S01]  /*2760*/  CS2R R28, SRZ ;  /* 0x00000000001c7805 */ /* 0x000fe2000001ff00 */
[----:B------:R-:W-:Y:S01]  /*2770*/  IADD3.X R4, R19, UR6, RZ, P2, !PT ;  /* 0x0000000613047c10 */ /* 0x000fe200097fe4ff */
[----:B------:R-:W-:Y:S01]  /*2780*/  ULDC UR6, c[0x0][0x168] ;  /* 0x00005a0000067ab9 */ /* 0x000fe20000000800 */
[----:B------:R-:W-:-:S02]  /*2790*/  LEA R12, P2, R3, c[0x0][0x280], 0x2 ;  /* 0x0000a000030c7a11 */ /* 0x000fc400078410ff */
[----:B------:R-:W-:Y:S02]  /*27a0*/  LOP3.LUT R6, R6, 0x2, R24, 0xe2, !PT ;  /* 0x0000000206067812 */ /* 0x000fe400078ee218 */
[----:B------:R-:W-:Y:S01]  /*27b0*/  LEA.HI.X R13, R3, c[0x0][0x284], R4, 0x2, P2 ;  /* 0x0000a100030d7a11 */ /* 0x000fe200010f1404 */
[----:B------:R-:W-:Y:S01]  /*27c0*/  IMAD.SHL.U32 R4, R22, 0x8, RZ ;  /* 0x0000000816047824 */ /* 0x000fe200078e00ff */
[----:B------:R-:W-:Y:S01]  /*27d0*/  LOP3.LUT R3, R17, R5, R23, 0xfe, !PT ;  /* 0x0000000511037212 */ /* 0x000fe200078efe17 */
[----:B------:R-:W-:Y:S01]  /*27e0*/  IMAD.SHL.U32 R5, R32, 0x8, RZ ;  /* 0x0000000820057824 */ /* 0x000fe200078e00ff */
[----:B------:R-:W-:Y:S01]  /*27f0*/  LOP3.LUT R6, R7, R6, R14, 0xfe, !PT ;  /* 0x0000000607067212 */ /* 0x000fe200078efe0e */
[----:B------:R-:W-:Y:S01]  /*2800*/  CS2R R32, SRZ ;  /* 0x0000000000207805 */ /* 0x000fe2000001ff00 */
[----:B------:R-:W-:Y:S01]  /*2810*/  ISETP.GE.AND P2, PT, R152, 0x8, PT ;  /* 0x000000089800780c */ /* 0x000fe20003f46270 */
[----:B------:R1:W-:Y:S01]  /*2820*/  STL [R1+0x64], R3 ;  /* 0x0000640301007387 */ /* 0x0003e20000100800 */
[C---:B------:R-:W-:Y:S01]  /*2830*/  LOP3.LUT R5, R0.reuse, 0x38, R5, 0xf8, !PT ;  /* 0x0000003800057812 */ /* 0x040fe200078ef805 */
[----:B------:R-:W-:Y:S01]  /*2840*/  CS2R R24, SRZ ;  /* 0x0000000000187805 */ /* 0x000fe2000001ff00 */
[----:B------:R-:W-:Y:S01]  /*2850*/  LOP3.LUT R4, R0, 0x8, R4, 0xf8, !PT ;  /* 0x0000000800047812 */ /* 0x000fe200078ef804 */
[----:B------:R2:W-:Y:S01]  /*2860*/  STL [R1+0x60], R6 ;  /* 0x0000600601007387 */ /* 0x0005e20000100800 */
[----:B-----5:R-:W-:Y:S01]  /*2870*/  IADD3 R10, R151, UR5, RZ ;  /* 0x00000005970a7c10 */ /* 0x020fe2000fffe0ff */
[----:B------:R-:W-:-:S04]  /*2880*/  CS2R R26, SRZ ;  /* 0x00000000001a7805 */ /* 0x000fc8000001ff00 */
[----:B------:R5:W-:Y:S01]  /*2890*/  STL [R1+0xb8], R10 ;  /* 0x0000b80a01007387 */ /* 0x000be20000100800 */
[----:B-1----:R-:W-:Y:S01]  /*28a0*/  SHF.R.U32.HI R3, RZ, 0x3, R0 ;  /* 0x00000003ff037819 */ /* 0x002fe20000011600 */
[----:B--2---:R-:W-:-:S03]  /*28b0*/  IMAD.SHL.U32 R6, R8, 0x40, RZ ;  /* 0x0000004008067824 */ /* 0x004fc600078e00ff */
[----:B------:R-:W-:Y:S01]  /*28c0*/  LOP3.LUT R7, R3, R15, R0, 0x1e, !PT ;  /* 0x0000000f03077212 */ /* 0x000fe200078e1e00 */
[----:B------:R-:W-:Y:S01]  /*28d0*/  IMAD R0, R22, 0x200, R9 ;  /* 0x0000020016007824 */ /* 0x000fe200078e0209 */
[-C--:B------:R-:W-:Y:S01]  /*28e0*/  LOP3.LUT R5, R5, R3.reuse, RZ, 0x3c, !PT ;  /* 0x0000000305057212 */ /* 0x080fe200078e3cff */
[----:B------:R-:W-:Y:S01]  /*28f0*/  IMAD.SHL.U32 R9, R18, 0x2, RZ ;  /* 0x0000000212097824 */ /* 0x000fe200078e00ff */
[----:B------:R-:W-:Y:S02]  /*2900*/  LOP3.LUT R6, R6, 0xfffffe00, RZ, 0xc0, !PT ;  /* 0xfffffe0006067812 */ /* 0x000fe400078ec0ff */
[----:B------:R-:W-:Y:S02]  /*2910*/  LOP3.LUT R4, R4, R3, RZ, 0x3c, !PT ;  /* 0x0000000304047212 */ /* 0x000fe400078e3cff */
[----:B------:R1:W-:Y:S01]  /*2920*/  STL [R1+0x7c], R9 ;  /* 0x00007c0901007387 */ /* 0x0003e20000100800 */
[----:B------:R-:W-:Y:S01]  /*2930*/  IMAD R8, R22, 0x1000, R6 ;  /* 0x0000100016087824 */ /* 0x000fe200078e0206 */
[----:B-----5:R-:W-:Y:S01]  /*2940*/  IADD3 R10, -R9, UR15, RZ ;  /* 0x0000000f090a7c10 */ /* 0x020fe2000fffe1ff */
[----:B------:R-:W-:Y:S01]  /*2950*/  CS2R R22, SRZ ;  /* 0x0000000000167805 */ /* 0x000fe2000001ff00 */
[-C--:B------:R-:W-:Y:S01]  /*2960*/  LOP3.LUT R7, R7, R6.reuse, RZ, 0xfc, !PT ;  /* 0x0000000607077212 */ /* 0x080fe200078efcff */
[----:B------:R-:W-:Y:S01]  /*2970*/  IMAD.IADD R8, R8, 0x1, R5 ;  /* 0x0000000108087824 */ /* 0x000fe200078e0205 */
[CC--:B------:R-:W-:Y:S01]  /*2980*/  IADD3 R3, R4.reuse, R6.reuse, R37 ;  /* 0x0000000604037210 */ /* 0x0c0fe20007ffe025 */
[----:B------:R-:W-:Y:S01]  /*2990*/  IMAD.MOV.U32 R5, RZ, RZ, 0x10 ;  /* 0x00000010ff057424 */ /* 0x000fe200078e00ff */
[----:B------:R-:W-:Y:S01]  /*29a0*/  LOP3.LUT R6, R4, R6, RZ, 0xfc, !PT ;  /* 0x0000000604067212 */ /* 0x000fe200078efcff */
[----:B------:R-:W-:Y:S01]  /*29b0*/  @!P2 IMAD.SHL.U32 R4, R152, 0x10, RZ ;  /* 0x000000109804a824 */ /* 0x000fe200078e00ff */
[----:B------:R-:W-:Y:S01]  /*29c0*/  STL [R1+0x78], R10 ;  /* 0x0000780a01007387 */ /* 0x000fe20000100800 */
[----:B------:R-:W-:Y:S01]  /*29d0*/  CS2R R36, SRZ ;  /* 0x0000000000247805 */ /* 0x000fe2000001ff00 */
[----:B------:R-:W-:-:S02]  /*29e0*/  SEL R5, R5, 0xfffffff0, !P6 ;  /* 0xfffffff005057807 */ /* 0x000fc40007000000 */
[----:B------:R2:W-:Y:S04]  /*29f0*/  @!P2 LDGSTS.E.BYPASS.LTC128B.128 [R4+0x14100], [R12.64] ;  /* 0x141000000c04afae */ /* 0x0005e8000b901d50 */
[----:B------:R-:W0:Y:S01]  /*2a00*/  LDGDEPBAR ;  /* 0x00000000000079af */ /* 0x000e220000000000 */
[C---:B-1----:R-:W-:Y:S02]  /*2a10*/  IMAD R9, R0.reuse, 0x2, R2 ;  /* 0x0000000200097824 */ /* 0x042fe400078e0202 */
[----:B------:R-:W-:Y:S02]  /*2a20*/  IMAD.SHL.U32 R0, R0, 0x2, RZ ;  /* 0x0000000200007824 */ /* 0x000fe400078e00ff */
[----:B------:R-:W-:Y:S01]  /*2a30*/  IMAD.SHL.U32 R2, R3, 0x2, RZ ;  /* 0x0000000203027824 */ /* 0x000fe200078e00ff */
[----:B------:R1:W-:Y:S03]  /*2a40*/  STL [R1+0x38], R9 ;  /* 0x0000380901007387 */ /* 0x0003e60000100800 */
[----:B------:R-:W-:Y:S01]  /*2a50*/  IMAD R3, R5, 0x2, R2 ;  /* 0x0000000205037824 */ /* 0x000fe200078e0202 */
[----:B------:R5:W-:Y:S01]  /*2a60*/  STL [R1+0x3c], R0 ;  /* 0x00003c0001007387 */ /* 0x000be20000100800 */
[----:B--2---:R-:W-:-:S05]  /*2a70*/  SEL R4, R148, 0xffffffe0, !P3 ;  /* 0xffffffe094047807 */ /* 0x004fca0005800000 */
[----:B------:R-:W-:Y:S01]  /*2a80*/  IMAD R252, R4, 0x2, R3 ;  /* 0x0000000204fc7824 */ /* 0x000fe200078e0203 */
[----:B-1----:R-:W-:Y:S02]  /*2a90*/  LEA R9, R6, 0x15180, 0x1 ;  /* 0x0001518006097811 */ /* 0x002fe400078e08ff */
[----:B------:R-:W-:Y:S01]  /*2aa0*/  LEA R6, R8, 0x80, 0x1 ;  /* 0x0000008008067811 */ /* 0x000fe200078e08ff */
[----:B-----5:R-:W-:Y:S02]  /*2ab0*/  IMAD.SHL.U32 R0, R7, 0x2, RZ ;  /* 0x0000000207007824 */ /* 0x020fe400078e00ff */
        /* <DEDUP_REMOVED lines=10> */
.L_x_419:
        /* <DEDUP_REMOVED lines=11> */
[----:B------:R-:W-:Y:S06]  /*2c10*/  BAR.SYNC.DEFER_BLOCKING 0x0 ;  /* 0x0000000000007b1d */ /* 0x000fec0000010000 */
        /* <DEDUP_REMOVED lines=124> */
[----:B------:R-:W-:Y:S02]  /*33e0*/  FSEL R11, R11, -INF , P0 ;  /* 0xff8000000b0b7808 */ /* 0x000fe40000000000 */
[----:B------:R-:W-:Y:S01]  /*33f0*/  PLOP3.LUT P0, PT, PT, PT, UP0, 0x80, 0x0 ;  /* 0x000000000000781c */ /* 0x000fe20003f0f008 */
        /* <DEDUP_REMOVED lines=178> */
.L_x_417:
        /* <DEDUP_REMOVED lines=95> */
.L_x_418:
        /* <DEDUP_REMOVED lines=167> */
.L_x_416:
[----:B------:R-:W-:Y:S05]  /*4f80*/  @P1 EXIT ;  /* 0x000000000000194d */ /* 0x000fea0003800000 */
[----:B-1----:R-:W2:Y:S01]  /*4f90*/  LDL.LU.64 R4, [R1+0x70] ;  /* 0x0000700001047983 */ /* 0x002ea20000300a00 */
[----:B------:R-:W-:Y:S01]  /*4fa0*/  ULDC.64 UR4, c[0x0][0x338] ;  /* 0x0000ce0000047ab9 */ /* 0x000fe20000000a00 */
[----:B------:R-:W-:Y:S01]  /*4fb0*/  IMAD.U32 R8, RZ, RZ, UR13 ;  /* 0x0000000dff087e24 */ /* 0x000fe2000f8e00ff */
[----:B------:R-:W-:Y:S01]  /*4fc0*/  UISETP.NE.AND UP0, UPT, UR4, 0x1, UPT ;  /* 0x000000010400788c */ /* 0x000fe2000bf05270 */
[----:B------:R-:W-:Y:S01]  /*4fd0*/  IMAD.U32 R6, RZ, RZ, UR13 ;  /* 0x0000000dff067e24 */ /* 0x000fe2000f8e00ff */
[----:B------:R-:W-:Y:S02]  /*4fe0*/  UIMAD.WIDE.U32 UR6, UR12, UR5, URZ ;  /* 0x000000050c0672a5 */ /* 0x000fe4000f8e003f */
[----:B------:R-:W-:Y:S02]  /*4ff0*/  ULDC UR4, c[0x0][0x340] ;  /* 0x0000d00000047ab9 */ /* 0x000fe40000000800 */
[----:B------:R-:W-:-:S02]  /*5000*/  USHF.L.U32 UR14, UR14, 0xe, URZ ;  /* 0x0000000e0e0e7899 */ /* 0x000fc4000800063f */
[----:B------:R-:W-:-:S03]  /*5010*/  USHF.R.S32.HI UR8, URZ, 0x1f, UR13 ;  /* 0x0000001f3f087899 */ /* 0x000fc6000801140d */
[----:B------:R-:W-:Y:S02]  /*5020*/  @UP0 USHF.R.U32.HI UR12, URZ, UR4, UR7 ;  /* 0x000000043f0c0299 */ /* 0x000fe40008011607 */
[----:B------:R-:W-:Y:S02]  /*5030*/  USHF.R.S32.HI UR7, URZ, 0x1f, UR14 ;  /* 0x0000001f3f077899 */ /* 0x000fe4000801140e */
[----:B------:R-:W-:Y:S02]  /*5040*/  USHF.R.S32.HI UR6, URZ, 0x1f, UR12 ;  /* 0x0000001f3f067899 */ /* 0x000fe4000801140c */
[----:B------:R-:W-:Y:S01]  /*5050*/  ULDC.64 UR4, c[0x0][0x328] ;  /* 0x0000ca0000047ab9 */ /* 0x000fe20000000a00 */
[----:B-----5:R-:W-:Y:S01]  /*5060*/  IMAD.U32 R0, RZ, RZ, UR12 ;  /* 0x0000000cff007e24 */ /* 0x020fe2000f8e00ff */
[----:B------:R-:W-:Y:S01]  /*5070*/  UIMAD UR4, UR6, UR4, URZ ;  /* 0x00000004060472a4 */ /* 0x000fe2000f8e023f */
[----:B------:R-:W-:Y:S01]  /*5080*/  BAR.SYNC.DEFER_BLOCKING 0x1, 0x100 ;  /* 0x0044000000007b1d */ /* 0x000fe20000010000 */
[----:B--2---:R-:W-:-:S04]  /*5090*/  IADD3 R2, P0, R4, UR14, RZ ;  /* 0x0000000e04027c10 */ /* 0x004fc8000ff1e0ff */
[----:B------:R-:W-:Y:S01]  /*50a0*/  LEA.HI.X.SX32 R3, R4, UR7, 0x1, P0 ;  /* 0x0000000704037c11 */ /* 0x000fe200080f0eff */
[----:B------:R-:W-:Y:S01]  /*50b0*/  IMAD.U32 R4, RZ, RZ, UR12 ;  /* 0x0000000cff047e24 */ /* 0x000fe2000f8e00ff */
[----:B------:R-:W-:-:S03]  /*50c0*/  UIMAD UR7, UR12, UR5, UR4 ;  /* 0x000000050c0772a4 */ /* 0x000fc6000f8e0204 */
[--C-:B------:R-:W-:Y:S01]  /*50d0*/  IMAD.WIDE.U32 R4, R4, c[0x0][0x328], R2.reuse ;  /* 0x0000ca0004047a25 */ /* 0x100fe200078e0002 */
[----:B------:R-:W-:Y:S02]  /*50e0*/  ULDC.64 UR4, c[0x0][0x300] ;  /* 0x0000c00000047ab9 */ /* 0x000fe40000000a00 */
[----:B------:R-:W-:Y:S01]  /*50f0*/  UIMAD UR4, UR6, UR4, URZ ;  /* 0x00000004060472a4 */ /* 0x000fe2000f8e023f */
[----:B------:R-:W-:Y:S01]  /*5100*/  IMAD.WIDE.U32 R2, R0, c[0x0][0x300], R2 ;  /* 0x0000c00000027a25 */ /* 0x000fe200078e0002 */
[----:B------:R-:W-:Y:S01]  /*5110*/  IADD3 R5, R5, UR7, RZ ;  /* 0x0000000705057c10 */ /* 0x000fe2000fffe0ff */
[----:B------:R-:W-:Y:S02]  /*5120*/  ULDC.64 UR6, c[0x0][0x330] ;  /* 0x0000cc0000067ab9 */ /* 0x000fe40000000a00 */
[----:B------:R-:W-:Y:S02]  /*5130*/  UIMAD UR6, UR8, UR6, URZ ;  /* 0x00000006080672a4 */ /* 0x000fe4000f8e023f */
[----:B------:R-:W-:Y:S01]  /*5140*/  IMAD.WIDE.U32 R8, R8, c[0x0][0x330], R4 ;  /* 0x0000cc0008087a25 */ /* 0x000fe200078e0004 */
[----:B------:R-:W-:-:S02]  /*5150*/  UIMAD UR12, UR12, UR5, UR4 ;  /* 0x000000050c0c72a4 */ /* 0x000fc4000f8e0204 */
[----:B------:R-:W-:Y:S02]  /*5160*/  UIMAD UR6, UR13, UR7, UR6 ;  /* 0x000000070d0672a4 */ /* 0x000fe4000f8e0206 */
[----:B------:R-:W-:Y:S01]  /*5170*/  LEA R4, P1, R8, c[0x0][0x310], 0x2 ;  /* 0x0000c40008047a11 */ /* 0x000fe200078210ff */
[----:B------:R-:W-:Y:S01]  /*5180*/  ULDC.64 UR4, c[0x0][0x308] ;  /* 0x0000c20000047ab9 */ /* 0x000fe20000000a00 */
[----:B------:R-:W-:Y:S01]  /*5190*/  IADD3 R3, R3, UR12, RZ ;  /* 0x0000000c03037c10 */ /* 0x000fe2000fffe0ff */
[----:B------:R-:W-:Y:S01]  /*51a0*/  UIMAD UR4, UR8, UR4, URZ ;  /* 0x00000004080472a4 */ /* 0x000fe2000f8e023f */
[----:B------:R-:W-:-:S03]  /*51b0*/  IADD3 R0, R9, UR6, RZ ;  /* 0x0000000609007c10 */ /* 0x000fc6000fffe0ff */
[----:B------:R-:W-:Y:S01]  /*51c0*/  UIMAD UR4, UR13, UR5, UR4 ;  /* 0x000000050d0472a4 */ /* 0x000fe2000f8e0204 */
[----:B------:R-:W-:Y:S01]  /*51d0*/  LEA.HI.X R5, R8, c[0x0][0x314], R0, 0x2, P1 ;  /* 0x0000c50008057a11 */ /* 0x000fe200008f1400 */
[----:B------:R-:W-:-:S04]  /*51e0*/  IMAD.WIDE.U32 R6, R6, c[0x0][0x308], R2 ;  /* 0x0000c20006067a25 */ /* 0x000fc800078e0002 */
[----:B------:R-:W-:Y:S01]  /*51f0*/  RED.E.ADD.F32.FTZ.RN.STRONG.GPU [R4.64], R20 ;  /* 0x000000140400798e */ /* 0x000fe2000c10e790 */
[C---:B------:R-:W-:Y:S02]  /*5200*/  LEA R2, P0, R6.reuse, c[0x0][0x2e8], 0x2 ;  /* 0x0000ba0006027a11 */ /* 0x040fe400078010ff */
[----:B------:R-:W-:Y:S01]  /*5210*/  IADD3 R3, R7, UR4, RZ ;  /* 0x0000000407037c10 */ /* 0x000fe2000fffe0ff */
[----:B------:R-:W-:Y:S03]  /*5220*/  RED.E.ADD.F32.FTZ.RN.STRONG.GPU [R4.64+0x400], R21 ;  /* 0x000400150400798e */ /* 0x000fe6000c10e790 */
        /* <DEDUP_REMOVED lines=128> */
.L_x_420:
        /* <DEDUP_REMOVED lines=13> */
.L_x_1155:


//--------------------- .text._ZN7cutlass13device_kernelIN5flash22FlashAttnBwdPreprocessIN4cute5tupleIJNS3_1CILi32EEENS5_ILi256EEEEEENS_10bfloat16_tEfNS_4arch4Sm80ELb1ELb0EEEEEvNT_6ParamsE --------------------------
	.section	.text._ZN7cutlass13device_kernelIN5flash22FlashAttnBwdPreprocessIN4cute5tupleIJNS3_1CILi32EEENS5_ILi256EEEEEENS_10bfloat16_tEfNS_4arch4Sm80ELb1ELb0EEEEEvNT_6ParamsE,"ax",@progbits
	.sectioninfo	@"SHI_REGISTERS=61"
	.align	128
.text._ZN7cutlass13device_kernelIN5flash22FlashAttnBwdPreprocessIN4cute5tupleIJNS3_1CILi32EEENS5_ILi256EEEEEENS_10bfloat16_tEfNS_4arch4Sm80ELb1ELb0EEEEEvNT_6ParamsE:
        .type           _ZN7cutlass13device_kernelIN5flash22FlashAttnBwdPreprocessIN4cute5tupleIJNS3_1CILi32EEENS5_ILi256EEEEEENS_10bfloat16_tEfNS_4arch4Sm80ELb1ELb0EEEEEvNT_6ParamsE,@function
        .size           _ZN7cutlass13device_kernelIN5flash22FlashAttnBwdPreprocessIN4cute5tupleIJNS3_1CILi32EEENS5_ILi256EEEEEENS_10bfloat16_tEfNS_4arch4Sm80ELb1ELb0EEEEEvNT_6ParamsE,(.L_x_1156 - _ZN7cutlass13device_kernelIN5flash22FlashAttnBwdPreprocessIN4cute5tupleIJNS3_1CILi32EEENS5_ILi256EEEEEENS_10bfloat16_tEfNS_4arch4Sm80ELb1ELb0EEEEEvNT_6ParamsE)
        .other          _ZN7cutlass13device_kernelIN5flash22FlashAttnBwdPreprocessIN4cute5tupleIJNS3_1CILi32EEENS5_ILi256EEEEEENS_10bfloat16_tEfNS_4arch4Sm80ELb1ELb0EEEEEvNT_6ParamsE,@"STO_CUDA_ENTRY STV_DEFAULT"
_ZN7cutlass13device_kernelIN5flash22FlashAttnBwdPreprocessIN4cute5tupleIJNS3_1CILi32EEENS5_ILi256EEEEEENS_10bfloat16_tEfNS_4arch4Sm80ELb1ELb0EEEEEvNT_6ParamsE:
[----:B------:R-:W-:Y:S02]  /*0000*/  IMAD.MOV.U32 R1, RZ, RZ, c[0x0][0x28] ;  /* 0x00000a00ff017624 */ /* 0x000fe400078e00ff */
[----:B------:R-:W0:Y:S01]  /*0010*/  S2R R51, SR_CTAID.X ;  /* 0x0000000000337919 */ /* 0x000e220000002500 */
[----:B------:R-:W-:Y:S01]  /*0020*/  IMAD.MOV.U32 R58, RZ, RZ, 0x7f800000 ;  /* 0x7f800000ff3a7424 */ /* 0x000fe200078e00ff */
[----:B------:R-:W-:Y:S02]  /*0030*/  ULDC.64 UR6, c[0x0][0x118] ;  /* 0x0000460000067ab9 */ /* 0x000fe40000000a00 */
[----:B------:R-:W1:Y:S04]  /*0040*/  S2R R53, SR_TID.X ;  /* 0x0000000000357919 */ /* 0x000e680000002100 */
[----:B------:R-:W2:Y:S04]  /*0050*/  S2R R55, SR_CTAID.Y ;  /* 0x0000000000377919 */ /* 0x000ea80000002600 */
[----:B------:R-:W3:Y:S01]  /*0060*/  S2R R0, SR_CTAID.Z ;  /* 0x0000000000007919 */ /* 0x000ee20000002700 */
[----:B0-----:R-:W-:Y:S01]  /*0070*/  IMAD.SHL.U32 R2, R51, 0x20, RZ ;  /* 0x0000002033027824 */ /* 0x001fe200078e00ff */
[----:B-1----:R-:W-:-:S04]  /*0080*/  ISETP.GT.AND P0, PT, R53, 0x1f, PT ;  /* 0x0000001f3500780c */ /* 0x002fc80003f04270 */
[----:B------:R-:W-:Y:S02]  /*0090*/  IADD3 R57, -R2, c[0x0][0x168], RZ ;  /* 0x00005a0002397a10 */ /* 0x000fe40007ffe1ff */
[----:B--2---:R-:W-:Y:S02]  /*00a0*/  SHF.R.S32.HI R50, RZ, 0x1f, R55 ;  /* 0x0000001fff327819 */ /* 0x004fe40000011437 */
[----:B------:R-:W-:Y:S02]  /*00b0*/  ISETP.GE.OR P1, PT, R53, R57, P0 ;  /* 0x000000393500720c */ /* 0x000fe40000726670 */
[----:B---3--:R-:W-:-:S11]  /*00c0*/  SHF.R.S32.HI R52, RZ, 0x1f, R0 ;  /* 0x0000001fff347819 */ /* 0x008fd60000011400 */
[----:B------:R-:W-:Y:S01]  /*00d0*/  @!P1 SHF.R.S32.HI R5, RZ, 0x1f, R53 ;  /* 0x0000001fff059819 */ /* 0x000fe20000011435 */
[----:B------:R-:W-:Y:S01]  /*00e0*/  @!P1 IMAD R6, R50, c[0x0][0x1e0], RZ ;  /* 0x0000780032069a24 */ /* 0x000fe200078e02ff */
[----:B------:R-:W-:Y:S01]  /*00f0*/  @!P1 IADD3 R4, P2, R2, R53, RZ ;  /* 0x0000003502049210 */ /* 0x000fe20007f5e0ff */
[----:B------:R-:W-:Y:S02]  /*0100*/  @!P1 IMAD R9, R52, c[0x0][0x1e8], RZ ;  /* 0x00007a0034099a24 */ /* 0x000fe400078e02ff */
[----:B------:R-:W-:Y:S01]  /*0110*/  @!P1 IMAD R7, R55, c[0x0][0x1e4], R6 ;  /* 0x0000790037079a24 */ /* 0x000fe200078e0206 */
[----:B------:R-:W-:Y:S01]  /*0120*/  @!P1 LEA.HI.X.SX32 R5, R2, R5, 0x1, P2 ;  /* 0x0000000502059211 */ /* 0x000fe200010f0eff */
[----:B------:R-:W-:-:S04]  /*0130*/  @!P1 IMAD R9, R0, c[0x0][0x1ec], R9 ;  /* 0x00007b0000099a24 */ /* 0x000fc800078e0209 */
[----:B------:R-:W-:-:S05]  /*0140*/  @!P1 IMAD.WIDE.U32 R4, R55, c[0x0][0x1e0], R4 ;  /* 0x0000780037049a25 */ /* 0x000fca00078e0004 */
[----:B------:R-:W-:-:S05]  /*0150*/  @!P1 IADD3 R5, R5, R7, RZ ;  /* 0x0000000705059210 */ /* 0x000fca0007ffe0ff */
[----:B------:R-:W-:-:S04]  /*0160*/  @!P1 IMAD.WIDE.U32 R4, R0, c[0x0][0x1e8], R4 ;  /* 0x00007a0000049a25 */ /* 0x000fc800078e0004 */
[----:B------:R-:W-:Y:S01]  /*0170*/  @!P1 IMAD.IADD R5, R5, 0x1, R9 ;  /* 0x0000000105059824 */ /* 0x000fe200078e0209 */
[----:B------:R-:W-:-:S04]  /*0180*/  @!P1 LEA R6, P2, R4, c[0x0][0x1d8], 0x2 ;  /* 0x0000760004069a11 */ /* 0x000fc800078410ff */
[----:B------:R-:W-:Y:S02]  /*0190*/  @!P1 LEA.HI.X R7, R4, c[0x0][0x1dc], R5, 0x2, P2 ;  /* 0x0000770004079a11 */ /* 0x000fe400010f1405 */
[----:B------:R-:W-:-:S03]  /*01a0*/  SHF.R.S32.HI R4, RZ, 0x1f, R53 ;  /* 0x0000001fff047819 */ /* 0x000fc60000011435 */
[----:B------:R0:W5:Y:S01]  /*01b0*/  @!P1 LDG.E R58, [R6.64] ;  /* 0x00000006063a9981 */ /* 0x000162000c1e1900 */
[-C--:B------:R-:W-:Y:S01]  /*01c0*/  LEA.HI R38, R4, R53.reuse, RZ, 0x4 ;  /* 0x0000003504267211 */ /* 0x080fe200078f20ff */
[C---:B------:R-:W-:Y:S01]  /*01d0*/  IMAD R4, R50.reuse, c[0x0][0x180], RZ ;  /* 0x0000600032047a24 */ /* 0x040fe200078e02ff */
[----:B------:R-:W-:Y:S01]  /*01e0*/  BSSY B0, `(.L_x_421) ;  /* 0x000002c000007945 */ /* 0x000fe20003800000 */
[----:B------:R-:W-:Y:S01]  /*01f0*/  IMAD R8, R50, c[0x0][0x1a0], RZ ;  /* 0x0000680032087a24 */ /* 0x000fe200078e02ff */
[----:B------:R-:W-:Y:S01]  /*0200*/  LOP3.LUT R56, R38, 0xfffffff0, RZ, 0xc0, !PT ;  /* 0xfffffff026387812 */ /* 0x000fe200078ec0ff */
[C---:B------:R-:W-:Y:S01]  /*0210*/  IMAD R21, R55.reuse, c[0x0][0x184], R4 ;  /* 0x0000610037157a24 */ /* 0x040fe200078e0204 */
[----:B------:R-:W-:Y:S01]  /*0220*/  SHF.R.S32.HI R38, RZ, 0x4, R38 ;  /* 0x00000004ff267819 */ /* 0x000fe20000011426 */
[----:B------:R-:W-:Y:S01]  /*0230*/  IMAD R19, R52, c[0x0][0x188], RZ ;  /* 0x0000620034137a24 */ /* 0x000fe200078e02ff */
[----:B------:R-:W-:Y:S01]  /*0240*/  IADD3 R56, -R56, R53, RZ ;  /* 0x0000003538387210 */ /* 0x000fe20007ffe1ff */
[C---:B------:R-:W-:Y:S01]  /*0250*/  IMAD R9, R55.reuse, c[0x0][0x1a4], R8 ;  /* 0x0000690037097a24 */ /* 0x040fe200078e0208 */
[-C--:B------:R-:W-:Y:S01]  /*0260*/  ISETP.GE.AND P1, PT, R38, R57.reuse, PT ;  /* 0x000000392600720c */ /* 0x080fe20003f26270 */
[----:B------:R-:W-:Y:S01]  /*0270*/  IMAD R23, R0, c[0x0][0x18c], R19 ;  /* 0x0000630000177a24 */ /* 0x000fe200078e0213 */
[----:B------:R-:W-:Y:S01]  /*0280*/  SHF.R.S32.HI R39, RZ, 0x1f, R38 ;  /* 0x0000001fff277819 */ /* 0x000fe20000011426 */
[----:B------:R-:W-:Y:S01]  /*0290*/  IMAD.SHL.U32 R36, R56, 0x8, RZ ;  /* 0x0000000838247824 */ /* 0x000fe200078e00ff */
[----:B------:R-:W-:Y:S01]  /*02a0*/  IADD3 R54, R38, 0x10, RZ ;  /* 0x0000001026367810 */ /* 0x000fe20007ffe0ff */
[----:B0-----:R-:W-:Y:S01]  /*02b0*/  CS2R R6, SRZ ;  /* 0x0000000000067805 */ /* 0x001fe2000001ff00 */
[----:B------:R-:W-:Y:S01]  /*02c0*/  CS2R R10, SRZ ;  /* 0x00000000000a7805 */ /* 0x000fe2000001ff00 */
[----:B------:R-:W-:Y:S01]  /*02d0*/  CS2R R16, SRZ ;  /* 0x0000000000107805 */ /* 0x000fe2000001ff00 */
[--C-:B------:R-:W-:Y:S01]  /*02e0*/  SHF.R.S32.HI R37, RZ, 0x1f, R36.reuse ;  /* 0x0000001fff257819 */ /* 0x100fe20000011424 */
[----:B------:R-:W-:Y:S01]  /*02f0*/  CS2R R12, SRZ ;  /* 0x00000000000c7805 */ /* 0x000fe2000001ff00 */
[----:B------:R-:W-:Y:S01]  /*0300*/  CS2R R14, SRZ ;  /* 0x00000000000e7805 */ /* 0x000fe2000001ff00 */
[----:B------:R-:W-:Y:S01]  /*0310*/  ISETP.GE.AND P2, PT, R54, R57, PT ;  /* 0x000000393600720c */ /* 0x000fe20003f46270 */
[----:B------:R-:W-:Y:S01]  /*0320*/  CS2R R18, SRZ ;  /* 0x0000000000127805 */ /* 0x000fe2000001ff00 */
[----:B------:R-:W-:-:S04]  /*0330*/  IMAD.WIDE.U32 R4, R55, c[0x0][0x180], R36 ;  /* 0x0000600037047a25 */ /* 0x000fc800078e0024 */
[----:B------:R-:W-:Y:S02]  /*0340*/  IMAD.IADD R21, R5, 0x1, R21 ;  /* 0x0000000105157824 */ /* 0x000fe400078e0215 */
[----:B------:R-:W-:Y:S02]  /*0350*/  IMAD.MOV.U32 R20, RZ, RZ, R4 ;  /* 0x000000ffff147224 */ /* 0x000fe400078e0004 */
[----:B------:R-:W-:Y:S01]  /*0360*/  IMAD.WIDE.U32 R42, R55, c[0x0][0x1a0], R36 ;  /* 0x00006800372a7a25 */ /* 0x000fe200078e0024 */
[----:B------:R-:W-:-:S03]  /*0370*/  CS2R R4, SRZ ;  /* 0x0000000000047805 */ /* 0x000fc6000001ff00 */
[----:B------:R-:W-:Y:S01]  /*0380*/  IMAD.WIDE.U32 R20, R0, c[0x0][0x188], R20 ;  /* 0x0000620000147a25 */ /* 0x000fe200078e0014 */
[----:B------:R-:W-:Y:S02]  /*0390*/  IADD3 R43, R43, R9, RZ ;  /* 0x000000092b2b7210 */ /* 0x000fe40007ffe0ff */
[----:B------:R-:W-:Y:S01]  /*03a0*/  CS2R R8, SRZ ;  /* 0x0000000000087805 */ /* 0x000fe2000001ff00 */
[----:B------:R-:W-:-:S04]  /*03b0*/  IMAD.WIDE R40, R51, 0x20, R38 ;  /* 0x0000002033287825 */ /* 0x000fc800078e0226 */
[----:B------:R-:W-:Y:S01]  /*03c0*/  IMAD.IADD R23, R21, 0x1, R23 ;  /* 0x0000000115177824 */ /* 0x000fe200078e0217 */
[----:B------:R-:W-:Y:S05]  /*03d0*/  @P1 BRA `(.L_x_422) ;  /* 0x000000c000001947 */ /* 0x000fea0003800000 */
[----:B------:R-:W-:Y:S01]  /*03e0*/  MOV R22, R20 ;  /* 0x0000001400167202 */ /* 0x000fe20000000f00 */
[----:B------:R-:W-:Y:S01]  /*03f0*/  IMAD R27, R41, c[0x0][0x178], RZ ;  /* 0x00005e00291b7a24 */ /* 0x000fe200078e02ff */
[C---:B------:R-:W-:Y:S02]  /*0400*/  IADD3 R26, R36.reuse, 0x80, RZ ;  /* 0x00000080241a7810 */ /* 0x040fe40007ffe0ff */
[----:B------:R-:W-:Y:S01]  /*0410*/  ISETP.GE.AND P3, PT, R36, c[0x0][0x16c], PT ;  /* 0x00005b0024007a0c */ /* 0x000fe20003f66270 */
[----:B------:R-:W-:Y:S01]  /*0420*/  IMAD.WIDE.U32 R24, R40, c[0x0][0x178], R22 ;  /* 0x00005e0028187a25 */ /* 0x000fe200078e0016 */
[----:B------:R-:W-:-:S03]  /*0430*/  ISETP.GE.AND P4, PT, R26, c[0x0][0x16c], PT ;  /* 0x00005b001a007a0c */ /* 0x000fc60003f86270 */
[----:B------:R-:W-:Y:S01]  /*0440*/  IMAD R27, R40, c[0x0][0x17c], R27 ;  /* 0x00005f00281b7a24 */ /* 0x000fe200078e021b */
[----:B------:R-:W-:-:S03]  /*0450*/  LEA R26, P5, R24, c[0x0][0x160], 0x1 ;  /* 0x00005800181a7a11 */ /* 0x000fc600078a08ff */
[----:B------:R-:W-:-:S05]  /*0460*/  IMAD.IADD R25, R25, 0x1, R27 ;  /* 0x0000000119197824 */ /* 0x000fca00078e021b */
[----:B------:R-:W-:-:S05]  /*0470*/  LEA.HI.X R27, R24, c[0x0][0x164], R25, 0x1, P5 ;  /* 0x00005900181b7a11 */ /* 0x000fca00028f0c19 */
[----:B------:R0:W5:Y:S04]  /*0480*/  @!P3 LDG.E.128 R4, [R26.64] ;  /* 0x000000061a04b981 */ /* 0x000168000c1e1d00 */
[----:B------:R0:W5:Y:S02]  /*0490*/  @!P4 LDG.E.128 R12, [R26.64+0x100] ;  /* 0x000100061a0cc981 */ /* 0x000164000c1e1d00 */
.L_x_422:
[----:B------:R-:W-:Y:S05]  /*04a0*/  BSYNC B0 ;  /* 0x0000000000007941 */ /* 0x000fea0003800000 */
.L_x_421:
[----:B------:R-:W-:Y:S01]  /*04b0*/  BSSY B0, `(.L_x_423) ;  /* 0x0000010000007945 */ /* 0x000fe20003800000 */
[----:B------:R-:W-:Y:S05]  /*04c0*/  @P2 BRA `(.L_x_424) ;  /* 0x000000e000002947 */ /* 0x000fea0003800000 */
[----:B------:R-:W-:Y:S02]  /*04d0*/  IADD3 R21, P3, R40, 0x10, RZ ;  /* 0x0000001028157810 */ /* 0x000fe40007f7e0ff */
[----:B------:R-:W-:-:S03]  /*04e0*/  ISETP.GE.AND P4, PT, R36, c[0x0][0x16c], PT ;  /* 0x00005b0024007a0c */ /* 0x000fc60003f86270 */
[----:B------:R-:W-:-:S04]  /*04f0*/  IMAD.X R22, RZ, RZ, R41, P3 ;  /* 0x000000ffff167224 */ /* 0x000fc800018e0629 */
[----:B------:R-:W-:Y:S01]  /*0500*/  IMAD R24, R22, c[0x0][0x178], RZ ;  /* 0x00005e0016187a24 */ /* 0x000fe200078e02ff */
[----:B------:R-:W-:Y:S02]  /*0510*/  MOV R22, R20 ;  /* 0x0000001400167202 */ /* 0x000fe40000000f00 */
[----:B------:R-:W-:-:S03]  /*0520*/  IADD3 R20, R36, 0x80, RZ ;  /* 0x0000008024147810 */ /* 0x000fc60007ffe0ff */
        /* <DEDUP_REMOVED lines=8> */
.L_x_424:
[----:B------:R-:W-:Y:S05]  /*05b0*/  BSYNC B0 ;  /* 0x0000000000007941 */ /* 0x000fea0003800000 */
.L_x_423:
[----:B------:R-:W-:Y:S01]  /*05c0*/  IMAD R31, R52, c[0x0][0x1a8], RZ ;  /* 0x00006a00341f7a24 */ /* 0x000fe200078e02ff */
[----:B------:R-:W-:Y:S01]  /*05d0*/  BSSY B0, `(.L_x_425) ;  /* 0x0000019000007945 */ /* 0x000fe20003800000 */
[C---:B------:R-:W-:Y:S01]  /*05e0*/  IMAD.WIDE.U32 R42, R0.reuse, c[0x0][0x1a8], R42 ;  /* 0x00006a00002a7a25 */ /* 0x040fe200078e002a */
[----:B------:R-:W-:Y:S01]  /*05f0*/  CS2R R24, SRZ ;  /* 0x0000000000187805 */ /* 0x000fe2000001ff00 */
[----:B-1----:R-:W-:Y:S01]  /*0600*/  CS2R R20, SRZ ;  /* 0x0000000000147805 */ /* 0x002fe2000001ff00 */
[----:B------:R-:W-:Y:S01]  /*0610*/  CS2R R22, SRZ ;  /* 0x0000000000167805 */ /* 0x000fe2000001ff00 */
[----:B------:R-:W-:Y:S01]  /*0620*/  IMAD R45, R0, c[0x0][0x1ac], R31 ;  /* 0x00006b00002d7a24 */ /* 0x000fe200078e021f */
[----:B0-----:R-:W-:Y:S01]  /*0630*/  CS2R R26, SRZ ;  /* 0x00000000001a7805 */ /* 0x001fe2000001ff00 */
[----:B------:R-:W-:Y:S01]  /*0640*/  CS2R R32, SRZ ;  /* 0x0000000000207805 */ /* 0x000fe2000001ff00 */
[----:B------:R-:W-:Y:S01]  /*0650*/  CS2R R28, SRZ ;  /* 0x00000000001c7805 */ /* 0x000fe2000001ff00 */
[----:B------:R-:W-:Y:S01]  /*0660*/  CS2R R30, SRZ ;  /* 0x00000000001e7805 */ /* 0x000fe2000001ff00 */
[----:B------:R-:W-:Y:S01]  /*0670*/  CS2R R34, SRZ ;  /* 0x0000000000227805 */ /* 0x000fe2000001ff00 */
[----:B------:R-:W-:Y:S01]  /*0680*/  IADD3 R45, R43, R45, RZ ;  /* 0x0000002d2b2d7210 */ /* 0x000fe20007ffe0ff */
[----:B------:R-:W-:Y:S05]  /*0690*/  @P1 BRA `(.L_x_426) ;  /* 0x000000c000001947 */ /* 0x000fea0003800000 */
[----:B------:R-:W-:Y:S01]  /*06a0*/  IMAD R49, R41, c[0x0][0x198], RZ ;  /* 0x0000660029317a24 */ /* 0x000fe200078e02ff */
[C---:B------:R-:W-:Y:S01]  /*06b0*/  IADD3 R48, R36.reuse, 0x80, RZ ;  /* 0x0000008024307810 */ /* 0x040fe20007ffe0ff */
[----:B------:R-:W-:Y:S01]  /*06c0*/  IMAD.MOV.U32 R44, RZ, RZ, R42 ;  /* 0x000000ffff2c7224 */ /* 0x000fe200078e002a */
[----:B------:R-:W-:Y:S01]  /*06d0*/  ISETP.GE.AND P3, PT, R36, c[0x0][0x16c], PT ;  /* 0x00005b0024007a0c */ /* 0x000fe20003f66270 */
[----:B------:R-:W-:Y:S01]  /*06e0*/  IMAD R49, R40, c[0x0][0x19c], R49 ;  /* 0x0000670028317a24 */ /* 0x000fe200078e0231 */
[----:B------:R-:W-:Y:S01]  /*06f0*/  ISETP.GE.AND P4, PT, R48, c[0x0][0x16c], PT ;  /* 0x00005b0030007a0c */ /* 0x000fe20003f86270 */
[----:B------:R-:W-:-:S05]  /*0700*/  IMAD.WIDE.U32 R46, R40, c[0x0][0x198], R44 ;  /* 0x00006600282e7a25 */ /* 0x000fca00078e002c */
[----:B------:R-:W-:Y:S02]  /*0710*/  IADD3 R47, R47, R49, RZ ;  /* 0x000000312f2f7210 */ /* 0x000fe40007ffe0ff */
[----:B------:R-:W-:-:S04]  /*0720*/  LEA R48, P1, R46, c[0x0][0x190], 0x1 ;  /* 0x000064002e307a11 */ /* 0x000fc800078208ff */
[----:B------:R-:W-:-:S05]  /*0730*/  LEA.HI.X R49, R46, c[0x0][0x194], R47, 0x1, P1 ;  /* 0x000065002e317a11 */ /* 0x000fca00008f0c2f */
[----:B------:R0:W5:Y:S04]  /*0740*/  @!P3 LDG.E.128 R20, [R48.64] ;  /* 0x000000063014b981 */ /* 0x000168000c1e1d00 */
[----:B------:R0:W5:Y:S02]  /*0750*/  @!P4 LDG.E.128 R28, [R48.64+0x100] ;  /* 0x00010006301cc981 */ /* 0x000164000c1e1d00 */
.L_x_426:
[----:B------:R-:W-:Y:S05]  /*0760*/  BSYNC B0 ;  /* 0x0000000000007941 */ /* 0x000fea0003800000 */
.L_x_425:
[----:B------:R-:W-:Y:S01]  /*0770*/  BSSY B0, `(.L_x_427) ;  /* 0x0000011000007945 */ /* 0x000fe20003800000 */
[----:B------:R-:W-:Y:S05]  /*0780*/  @P2 BRA `(.L_x_428) ;  /* 0x000000f000002947 */ /* 0x000fea0003800000 */
[----:B------:R-:W-:Y:S02]  /*0790*/  IADD3 R37, P1, R40, 0x10, RZ ;  /* 0x0000001028257810 */ /* 0x000fe40007f3e0ff */
[----:B------:R-:W-:Y:S02]  /*07a0*/  MOV R40, R42 ;  /* 0x0000002a00287202 */ /* 0x000fe40000000f00 */
[C---:B------:R-:W-:Y:S01]  /*07b0*/  IADD3 R42, R36.reuse, 0x80, RZ ;  /* 0x00000080242a7810 */ /* 0x040fe20007ffe0ff */
[----:B------:R-:W-:Y:S01]  /*07c0*/  IMAD.X R44, RZ, RZ, R41, P1 ;  /* 0x000000ffff2c7224 */ /* 0x000fe200008e0629 */
[----:B------:R-:W-:Y:S01]  /*07d0*/  ISETP.GE.AND P2, PT, R36, c[0x0][0x16c], PT ;  /* 0x00005b0024007a0c */ /* 0x000fe20003f46270 */
[----:B------:R-:W-:Y:S01]  /*07e0*/  IMAD.MOV.U32 R41, RZ, RZ, R45 ;  /* 0x000000ffff297224 */ /* 0x000fe200078e002d */
[----:B------:R-:W-:Y:S01]  /*07f0*/  ISETP.GE.AND P3, PT, R42, c[0x0][0x16c], PT ;  /* 0x00005b002a007a0c */ /* 0x000fe20003f66270 */
[----:B------:R-:W-:-:S02]  /*0800*/  IMAD R44, R44, c[0x0][0x198], RZ ;  /* 0x000066002c2c7a24 */ /* 0x000fc400078e02ff */
[----:B------:R-:W-:-:S04]  /*0810*/  IMAD.WIDE.U32 R40, R37, c[0x0][0x198], R40 ;  /* 0x0000660025287a25 */ /* 0x000fc800078e0028 */
[----:B------:R-:W-:Y:S01]  /*0820*/  IMAD R37, R37, c[0x0][0x19c], R44 ;  /* 0x0000670025257a24 */ /* 0x000fe200078e022c */
[----:B------:R-:W-:-:S04]  /*0830*/  LEA R36, P1, R40, c[0x0][0x190], 0x1 ;  /* 0x0000640028247a11 */ /* 0x000fc800078208ff */
[----:B------:R-:W-:-:S04]  /*0840*/  IADD3 R37, R41, R37, RZ ;  /* 0x0000002529257210 */ /* 0x000fc80007ffe0ff */
[----:B------:R-:W-:-:S05]  /*0850*/  LEA.HI.X R37, R40, c[0x0][0x194], R37, 0x1, P1 ;  /* 0x0000650028257a11 */ /* 0x000fca00008f0c25 */
[----:B------:R1:W5:Y:S04]  /*0860*/  @!P2 LDG.E.128 R24, [R36.64] ;  /* 0x000000062418a981 */ /* 0x000368000c1e1d00 */
[----:B------:R1:W5:Y:S02]  /*0870*/  @!P3 LDG.E.128 R32, [R36.64+0x100] ;  /* 0x000100062420b981 */ /* 0x000364000c1e1d00 */
.L_x_428:
[----:B------:R-:W-:Y:S05]  /*0880*/  BSYNC B0 ;  /* 0x0000000000007941 */ /* 0x000fea0003800000 */
.L_x_427:
[----:B-1---5:R-:W-:Y:S01]  /*0890*/  LOP3.LUT R36, R4, 0xffff0000, RZ, 0xc0, !PT ;  /* 0xffff000004247812 */ /* 0x022fe200078ec0ff */
[C---:B------:R-:W-:Y:S01]  /*08a0*/  IMAD.U32 R43, R20.reuse, 0x10000, RZ ;  /* 0x00010000142b7824 */ /* 0x040fe200078e00ff */
[----:B------:R-:W-:Y:S01]  /*08b0*/  LOP3.LUT R47, R20, 0xffff0000, RZ, 0xc0, !PT ;  /* 0xffff0000142f7812 */ /* 0x000fe200078ec0ff */
[----:B------:R-:W-:Y:S01]  /*08c0*/  IMAD.U32 R44, R22, 0x10000, RZ ;  /* 0x00010000162c7824 */ /* 0x000fe200078e00ff */
[----:B------:R-:W-:Y:S01]  /*08d0*/  LOP3.LUT R46, R8, 0xffff0000, RZ, 0xc0, !PT ;  /* 0xffff0000082e7812 */ /* 0x000fe200078ec0ff */
[----:B------:R-:W-:Y:S01]  /*08e0*/  IMAD.U32 R4, R4, 0x10000, RZ ;  /* 0x0001000004047824 */ /* 0x000fe200078e00ff */
[----:B0-----:R-:W-:Y:S01]  /*08f0*/  LOP3.LUT R49, R24, 0xffff0000, RZ, 0xc0, !PT ;  /* 0xffff000018317812 */ /* 0x001fe200078ec0ff */
[----:B------:R-:W-:Y:S01]  /*0900*/  FMUL.FTZ R36, R36, R47 ;  /* 0x0000002f24247220 */ /* 0x000fe20000410000 */
[----:B------:R-:W-:Y:S01]  /*0910*/  LOP3.LUT R41, R22, 0xffff0000, RZ, 0xc0, !PT ;  /* 0xffff000016297812 */ /* 0x000fe200078ec0ff */
[----:B------:R-:W-:Y:S01]  /*0920*/  IMAD.U32 R8, R8, 0x10000, RZ ;  /* 0x0001000008087824 */ /* 0x000fe200078e00ff */
[C---:B------:R-:W-:Y:S01]  /*0930*/  SHF.L.U32 R20, R23.reuse, 0x10, RZ ;  /* 0x0000001017147819 */ /* 0x040fe200000006ff */
[----:B------:R-:W-:Y:S01]  /*0940*/  FMUL.FTZ R46, R46, R49 ;  /* 0x000000312e2e7220 */ /* 0x000fe20000410000 */
[----:B------:R-:W-:Y:S01]  /*0950*/  LOP3.LUT R22, R23, 0xffff0000, RZ, 0xc0, !PT ;  /* 0xffff000017167812 */ /* 0x000fe200078ec0ff */
[----:B------:R-:W-:Y:S01]  /*0960*/  FFMA.FTZ R36, R4, R43, R36 ;  /* 0x0000002b04247223 */ /* 0x000fe20000010024 */
[----:B------:R-:W-:Y:S01]  /*0970*/  SHF.L.U32 R23, R24, 0x10, RZ ;  /* 0x0000001018177819 */ /* 0x000fe200000006ff */
[----:B------:R-:W-:Y:S01]  /*0980*/  IMAD.U32 R4, R9, 0x10000, RZ ;  /* 0x0001000009047824 */ /* 0x000fe200078e00ff */
[----:B------:R-:W-:Y:S01]  /*0990*/  SHF.L.U32 R37, R5, 0x10, RZ ;  /* 0x0000001005257819 */ /* 0x000fe200000006ff */
[----:B------:R-:W-:Y:S01]  /*09a0*/  IMAD.U32 R24, R10, 0x10000, RZ ;  /* 0x000100000a187824 */ /* 0x000fe200078e00ff */
[----:B------:R-:W-:Y:S01]  /*09b0*/  SHF.L.U32 R42, R21, 0x10, RZ ;  /* 0x00000010152a7819 */ /* 0x000fe200000006ff */
[----:B------:R-:W-:Y:S01]  /*09c0*/  FFMA.FTZ R23, R8, R23, R46 ;  /* 0x0000001708177223 */ /* 0x000fe2000001002e */
[----:B------:R-:W-:Y:S01]  /*09d0*/  SHF.L.U32 R43, R25, 0x10, RZ ;  /* 0x00000010192b7819 */ /* 0x000fe200000006ff */
[----:B------:R-:W-:Y:S01]  /*09e0*/  BSSY B0, `(.L_x_429) ;  /* 0x0000076000007945 */ /* 0x000fe20003800000 */
[----:B------:R-:W-:Y:S01]  /*09f0*/  LOP3.LUT R40, R5, 0xffff0000, RZ, 0xc0, !PT ;  /* 0xffff000005287812 */ /* 0x000fe200078ec0ff */
[----:B------:R-:W-:Y:S01]  /*0a00*/  FFMA.FTZ R36, R37, R42, R36 ;  /* 0x0000002a25247223 */ /* 0x000fe20000010024 */
[----:B------:R-:W-:Y:S01]  /*0a10*/  LOP3.LUT R45, R21, 0xffff0000, RZ, 0xc0, !PT ;  /* 0xffff0000152d7812 */ /* 0x000fe200078ec0ff */
[----:B------:R-:W-:Y:S01]  /*0a20*/  FFMA.FTZ R43, R4, R43, R23 ;  /* 0x0000002b042b7223 */ /* 0x000fe20000010017 */
[----:B------:R-:W-:Y:S01]  /*0a30*/  LOP3.LUT R8, R9, 0xffff0000, RZ, 0xc0, !PT ;  /* 0xffff000009087812 */ /* 0x000fe200078ec0ff */
[----:B------:R-:W-:Y:S01]  /*0a40*/  IMAD.U32 R21, R6, 0x10000, RZ ;  /* 0x0001000006157824 */ /* 0x000fe200078e00ff */
[----:B------:R-:W-:Y:S01]  /*0a50*/  LOP3.LUT R25, R25, 0xffff0000, RZ, 0xc0, !PT ;  /* 0xffff000019197812 */ /* 0x000fe200078ec0ff */
[----:B------:R-:W-:Y:S01]  /*0a60*/  FFMA.FTZ R36, R40, R45, R36 ;  /* 0x0000002d28247223 */ /* 0x000fe20000010024 */
[----:B------:R-:W-:Y:S01]  /*0a70*/  LOP3.LUT R23, R10, 0xffff0000, RZ, 0xc0, !PT ;  /* 0xffff00000a177812 */ /* 0x000fe200078ec0ff */
[----:B------:R-:W-:Y:S01]  /*0a80*/  IMAD.U32 R37, R28, 0x10000, RZ ;  /* 0x000100001c257824 */ /* 0x000fe200078e00ff */
[C---:B------:R-:W-:Y:S01]  /*0a90*/  SHF.L.U32 R4, R11.reuse, 0x10, RZ ;  /* 0x000000100b047819 */ /* 0x040fe200000006ff */
[----:B------:R-:W-:Y:S01]  /*0aa0*/  FFMA.FTZ R8, R8, R25, R43 ;  /* 0x0000001908087223 */ /* 0x000fe2000001002b */
[----:B------:R-:W-:Y:S01]  /*0ab0*/  LOP3.LUT R10, R11, 0xffff0000, RZ, 0xc0, !PT ;  /* 0xffff00000b0a7812 */ /* 0x000fe200078ec0ff */
[----:B------:R-:W-:Y:S01]  /*0ac0*/  IMAD.U32 R11, R26, 0x10000, RZ ;  /* 0x000100001a0b7824 */ /* 0x000fe200078e00ff */
[----:B------:R-:W-:Y:S01]  /*0ad0*/  LOP3.LUT R6, R6, 0xffff0000, RZ, 0xc0, !PT ;  /* 0xffff000006067812 */ /* 0x000fe200078ec0ff */
[----:B------:R-:W-:Y:S01]  /*0ae0*/  FFMA.FTZ R21, R21, R44, R36 ;  /* 0x0000002c15157223 */ /* 0x000fe20000010024 */
[----:B------:R-:W-:Y:S01]  /*0af0*/  LOP3.LUT R26, R26, 0xffff0000, RZ, 0xc0, !PT ;  /* 0xffff00001a1a7812 */ /* 0x000fe200078ec0ff */
[----:B------:R-:W-:Y:S01]  /*0b00*/  FFMA.FTZ R25, R24, R11, R8 ;  /* 0x0000000b18197223 */ /* 0x000fe20000010008 */
[----:B------:R-:W-:Y:S01]  /*0b10*/  SHF.L.U32 R5, R7, 0x10, RZ ;  /* 0x0000001007057819 */ /* 0x000fe200000006ff */
[----:B------:R-:W-:Y:S01]  /*0b20*/  FFMA.FTZ R41, R6, R41, R21 ;  /* 0x0000002906297223 */ /* 0x000fe20000010015 */
[----:B------:R-:W-:Y:S01]  /*0b30*/  SHF.L.U32 R9, R27, 0x10, RZ ;  /* 0x000000101b097819 */ /* 0x000fe200000006ff */
[----:B------:R-:W-:Y:S01]  /*0b40*/  FFMA.FTZ R36, R23, R26, R25 ;  /* 0x0000001a17247223 */ /* 0x000fe20000010019 */
[----:B------:R-:W-:Y:S01]  /*0b50*/  LOP3.LUT R7, R7, 0xffff0000, RZ, 0xc0, !PT ;  /* 0xffff000007077812 */ /* 0x000fe200078ec0ff */
[----:B------:R-:W-:Y:S01]  /*0b60*/  FFMA.FTZ R41, R5, R20, R41 ;  /* 0x0000001405297223 */ /* 0x000fe20000010029 */
[----:B------:R-:W-:Y:S01]  /*0b70*/  LOP3.LUT R27, R27, 0xffff0000, RZ, 0xc0, !PT ;  /* 0xffff00001b1b7812 */ /* 0x000fe200078ec0ff */
[----:B------:R-:W-:Y:S01]  /*0b80*/  FFMA.FTZ R9, R4, R9, R36 ;  /* 0x0000000904097223 */ /* 0x000fe20000010024 */
[C---:B------:R-:W-:Y:S01]  /*0b90*/  LOP3.LUT R21, R12.reuse, 0xffff0000, RZ, 0xc0, !PT ;  /* 0xffff00000c157812 */ /* 0x040fe200078ec0ff */
[----:B------:R-:W-:Y:S01]  /*0ba0*/  IMAD.U32 R24, R12, 0x10000, RZ ;  /* 0x000100000c187824 */ /* 0x000fe200078e00ff */
[----:B------:R-:W-:Y:S01]  /*0bb0*/  LOP3.LUT R28, R28, 0xffff0000, RZ, 0xc0, !PT ;  /* 0xffff00001c1c7812 */ /* 0x000fe200078ec0ff */
[----:B------:R-:W-:Y:S01]  /*0bc0*/  FFMA.FTZ R22, R7, R22, R41 ;  /* 0x0000001607167223 */ /* 0x000fe20000010029 */
[----:B------:R-:W-:Y:S01]  /*0bd0*/  SHF.L.U32 R7, R32, 0x10, RZ ;  /* 0x0000001020077819 */ /* 0x000fe200000006ff */
[C---:B------:R-:W-:Y:S01]  /*0be0*/  IMAD.U32 R4, R16.reuse, 0x10000, RZ ;  /* 0x0001000010047824 */ /* 0x040fe200078e00ff */
        /* <DEDUP_REMOVED lines=8> */
[----:B------:R-:W-:Y:S01]  /*0c70*/  SHF.L.U32 R7, R33, 0x10, RZ ;  /* 0x0000001021077819 */ /* 0x000fe200000006ff */
[----:B------:R-:W-:Y:S01]  /*0c80*/  IMAD.U32 R4, R17, 0x10000, RZ ;  /* 0x0001000011047824 */ /* 0x000fe200078e00ff */
[----:B------:R-:W-:Y:S01]  /*0c90*/  LOP3.LUT R13, R13, 0xffff0000, RZ, 0xc0, !PT ;  /* 0xffff00000d0d7812 */ /* 0x000fe200078ec0ff */
[----:B------:R-:W-:Y:S01]  /*0ca0*/  FFMA.FTZ R9, R16, R9, R10 ;  /* 0x0000000910097223 */ /* 0x000fe2000001000a */
[----:B------:R-:W-:Y:S01]  /*0cb0*/  LOP3.LUT R20, R29, 0xffff0000, RZ, 0xc0, !PT ;  /* 0xffff00001d147812 */ /* 0x000fe200078ec0ff */
[----:B------:R-:W-:Y:S01]  /*0cc0*/  FFMA.FTZ R11, R11, R26, R21 ;  /* 0x0000001a0b0b7223 */ /* 0x000fe20000010015 */
[----:B------:R-:W-:Y:S01]  /*0cd0*/  LOP3.LUT R17, R17, 0xffff0000, RZ, 0xc0, !PT ;  /* 0xffff000011117812 */ /* 0x000fe200078ec0ff */
[----:B------:R-:W-:Y:S01]  /*0ce0*/  FFMA.FTZ R9, R4, R7, R9 ;  /* 0x0000000704097223 */ /* 0x000fe20000010009 */
[----:B------:R-:W-:Y:S01]  /*0cf0*/  LOP3.LUT R10, R33, 0xffff0000, RZ, 0xc0, !PT ;  /* 0xffff0000210a7812 */ /* 0x000fe200078ec0ff */
[----:B------:R-:W-:Y:S01]  /*0d00*/  IMAD.U32 R8, R14, 0x10000, RZ ;  /* 0x000100000e087824 */ /* 0x000fe200078e00ff */
[----:B------:R-:W-:Y:S01]  /*0d10*/  SHF.L.U32 R7, R34, 0x10, RZ ;  /* 0x0000001022077819 */ /* 0x000fe200000006ff */
[----:B------:R-:W-:Y:S01]  /*0d20*/  IMAD.U32 R25, R30, 0x10000, RZ ;  /* 0x000100001e197824 */ /* 0x000fe200078e00ff */
[----:B------:R-:W-:Y:S01]  /*0d30*/  LOP3.LUT R14, R14, 0xffff0000, RZ, 0xc0, !PT ;  /* 0xffff00000e0e7812 */ /* 0x000fe200078ec0ff */
[----:B------:R-:W-:Y:S01]  /*0d40*/  FFMA.FTZ R11, R13, R20, R11 ;  /* 0x000000140d0b7223 */ /* 0x000fe2000001000b */
[----:B------:R-:W-:Y:S01]  /*0d50*/  LOP3.LUT R23, R30, 0xffff0000, RZ, 0xc0, !PT ;  /* 0xffff00001e177812 */ /* 0x000fe200078ec0ff */
        /* <DEDUP_REMOVED lines=18> */
[----:B------:R-:W-:Y:S01]  /*0e80*/  FFMA.FTZ R5, R15, R12, R5 ;  /* 0x0000000c0f057223 */ /* 0x000fe20000010005 */
[----:B------:R-:W-:Y:S01]  /*0e90*/  ISETP.NE.AND P1, PT, R56, RZ, PT ;  /* 0x000000ff3800720c */ /* 0x000fe20003f25270 */
[----:B------:R-:W-:-:S02]  /*0ea0*/  IMAD.SHL.U32 R14, R53, 0x4, RZ ;  /* 0x00000004350e7824 */ /* 0x000fc400078e00ff */
[----:B------:R-:W-:Y:S02]  /*0eb0*/  FFMA.FTZ R19, R19, R6, R4 ;  /* 0x0000000613137223 */ /* 0x000fe40000010004 */
[----:B------:R-:W0:Y:S04]  /*0ec0*/  SHFL.BFLY PT, R4, R5, 0x8, 0x1f ;  /* 0x0d001f0005047f89 */ /* 0x000e2800000e0000 */
[----:B------:R-:W1:Y:S01]  /*0ed0*/  SHFL.BFLY PT, R6, R19, 0x8, 0x1f ;  /* 0x0d001f0013067f89 */ /* 0x000e6200000e0000 */
[----:B0-----:R-:W-:Y:S01]  /*0ee0*/  FADD.FTZ R4, R5, R4 ;  /* 0x0000000405047221 */ /* 0x001fe20000010000 */
[----:B------:R-:W-:Y:S01]  /*0ef0*/  SHF.L.U32 R5, R51, 0xd, RZ ;  /* 0x0000000d33057819 */ /* 0x000fe200000006ff */
[----:B-1----:R-:W-:-:S03]  /*0f00*/  FADD.FTZ R8, R19, R6 ;  /* 0x0000000613087221 */ /* 0x002fc60000010000 */
[----:B------:R-:W0:Y:S04]  /*0f10*/  SHFL.BFLY PT, R7, R4, 0x4, 0x1f ;  /* 0x0c801f0004077f89 */ /* 0x000e2800000e0000 */
[----:B------:R-:W1:Y:S01]  /*0f20*/  SHFL.BFLY PT, R9, R8, 0x4, 0x1f ;  /* 0x0c801f0008097f89 */ /* 0x000e6200000e0000 */
[----:B0-----:R-:W-:Y:S01]  /*0f30*/  FADD.FTZ R7, R4, R7 ;  /* 0x0000000704077221 */ /* 0x001fe20000010000 */
[----:B------:R-:W-:Y:S01]  /*0f40*/  IADD3 R4, P2, R5, R14, RZ ;  /* 0x0000000e05047210 */ /* 0x000fe20007f5e0ff */
[----:B-1----:R-:W-:-:S03]  /*0f50*/  FADD.FTZ R10, R8, R9 ;  /* 0x00000009080a7221 */ /* 0x002fc60000010000 */
[----:B------:R-:W0:Y:S01]  /*0f60*/  SHFL.BFLY PT, R6, R7, 0x2, 0x1f ;  /* 0x0c401f0007067f89 */ /* 0x000e2200000e0000 */
[----:B------:R-:W-:-:S03]  /*0f70*/  SHF.R.S32.HI R8, RZ, 0x1f, R14 ;  /* 0x0000001fff087819 */ /* 0x000fc6000001140e */
[----:B------:R-:W1:Y:S01]  /*0f80*/  SHFL.BFLY PT, R9, R10, 0x2, 0x1f ;  /* 0x0c401f000a097f89 */ /* 0x000e6200000e0000 */
[----:B------:R-:W-:Y:S01]  /*0f90*/  LEA.HI.X.SX32 R5, R5, R8, 0x1, P2 ;  /* 0x0000000805057211 */ /* 0x000fe200010f0eff */
[----:B0-----:R-:W-:Y:S02]  /*0fa0*/  FADD.FTZ R6, R7, R6 ;  /* 0x0000000607067221 */ /* 0x001fe40000010000 */
[----:B-1----:R-:W-:-:S03]  /*0fb0*/  FADD.FTZ R11, R10, R9 ;  /* 0x000000090a0b7221 */ /* 0x002fc60000010000 */
[----:B------:R-:W0:Y:S01]  /*0fc0*/  SHFL.BFLY PT, R9, R6, 0x1, 0x1f ;  /* 0x0c201f0006097f89 */ /* 0x000e2200000e0000 */
[----:B------:R-:W-:-:S03]  /*0fd0*/  IMAD R10, R50, c[0x0][0x220], RZ ;  /* 0x00008800320a7a24 */ /* 0x000fc600078e02ff */
[----:B------:R-:W1:Y:S01]  /*0fe0*/  SHFL.BFLY PT, R12, R11, 0x1, 0x1f ;  /* 0x0c201f000b0c7f89 */ /* 0x000e6200000e0000 */
[----:B0-----:R-:W-:Y:S02]  /*0ff0*/  FADD.FTZ R13, R6, R9 ;  /* 0x00000009060d7221 */ /* 0x001fe40000010000 */
[----:B-1----:R-:W-:Y:S01]  /*1000*/  FADD.FTZ R12, R11, R12 ;  /* 0x0000000c0b0c7221 */ /* 0x002fe20000010000 */
[----:B------:R-:W-:Y:S05]  /*1010*/  @P1 BRA `(.L_x_430) ;  /* 0x0000012000001947 */ /* 0x000fea0003800000 */
[----:B------:R-:W-:Y:S01]  /*1020*/  SHF.R.S32.HI R3, RZ, 0x1f, R2 ;  /* 0x0000001fff037819 */ /* 0x000fe20000011402 */
[----:B------:R-:W-:Y:S01]  /*1030*/  IMAD R6, R50, c[0x0][0x1c8], RZ ;  /* 0x0000720032067a24 */ /* 0x000fe200078e02ff */
[----:B------:R-:W-:-:S03]  /*1040*/  ISETP.GE.AND P2, PT, R38, R57, PT ;  /* 0x000000392600720c */ /* 0x000fc60003f46270 */
[C---:B------:R-:W-:Y:S02]  /*1050*/  IMAD R9, R55.reuse, c[0x0][0x1cc], R6 ;  /* 0x0000730037097a24 */ /* 0x040fe400078e0206 */
[----:B------:R-:W-:-:S04]  /*1060*/  IMAD.WIDE.U32 R6, R55, c[0x0][0x1c8], R2 ;  /* 0x0000720037067a25 */ /* 0x000fc800078e0002 */
[----:B------:R-:W-:Y:S02]  /*1070*/  IMAD.IADD R7, R7, 0x1, R9 ;  /* 0x0000000107077824 */ /* 0x000fe400078e0209 */
[----:B------:R-:W-:Y:S02]  /*1080*/  IMAD R9, R52, c[0x0][0x1d0], RZ ;  /* 0x0000740034097a24 */ /* 0x000fe400078e02ff */
[----:B------:R-:W-:-:S04]  /*1090*/  IMAD.WIDE.U32 R6, R0, c[0x0][0x1d0], R6 ;  /* 0x0000740000067a25 */ /* 0x000fc800078e0006 */
[----:B------:R-:W-:Y:S01]  /*10a0*/  IMAD R9, R0, c[0x0][0x1d4], R9 ;  /* 0x0000750000097a24 */ /* 0x000fe200078e0209 */
[----:B------:R-:W-:-:S04]  /*10b0*/  IADD3 R8, P1, R38, R6, RZ ;  /* 0x0000000626087210 */ /* 0x000fc80007f3e0ff */
[----:B------:R-:W-:Y:S02]  /*10c0*/  IADD3.X R7, R39, R7, R9, P1, !PT ;  /* 0x0000000727077210 */ /* 0x000fe40000ffe409 */
[----:B------:R-:W-:Y:S02]  /*10d0*/  LEA R6, P3, R8, c[0x0][0x1b0], 0x2 ;  /* 0x00006c0008067a11 */ /* 0x000fe400078610ff */
[----:B------:R-:W-:Y:S02]  /*10e0*/  ISETP.GE.AND P1, PT, R54, R57, PT ;  /* 0x000000393600720c */ /* 0x000fe40003f26270 */
[----:B------:R-:W-:Y:S02]  /*10f0*/  LEA.HI.X R7, R8, c[0x0][0x1b4], R7, 0x2, P3 ;  /* 0x00006d0008077a11 */ /* 0x000fe400018f1407 */
[----:B------:R-:W-:Y:S02]  /*1100*/  FSEL R9, R13, RZ, !P2 ;  /* 0x000000ff0d097208 */ /* 0x000fe40005000000 */
[----:B------:R-:W-:-:S03]  /*1110*/  FSEL R11, R12, RZ, !P1 ;  /* 0x000000ff0c0b7208 */ /* 0x000fc60004800000 */
[----:B------:R0:W-:Y:S04]  /*1120*/  STG.E [R6.64], R9 ;  /* 0x0000000906007986 */ /* 0x0001e8000c101906 */
[----:B------:R0:W-:Y:S02]  /*1130*/  STG.E [R6.64+0x40], R11 ;  /* 0x0000400b06007986 */ /* 0x0001e4000c101906 */
.L_x_430:
[----:B------:R-:W-:Y:S05]  /*1140*/  BSYNC B0 ;  /* 0x0000000000007941 */ /* 0x000fea0003800000 */
.L_x_429:
[----:B------:R-:W-:Y:S01]  /*1150*/  UMOV UR4, 0x1f ;  /* 0x0000001f00047882 */ /* 0x000fe20000000000 */
[C---:B0-----:R-:W-:Y:S01]  /*1160*/  IMAD R7, R55.reuse, c[0x0][0x224], R10 ;  /* 0x0000890037077a24 */ /* 0x041fe200078e020a */
[----:B------:R-:W-:Y:S01]  /*1170*/  ULDC UR5, c[0x0][0x168] ;  /* 0x00005a0000057ab9 */ /* 0x000fe20000000800 */
[----:B------:R-:W-:Y:S01]  /*1180*/  IMAD.WIDE.U32 R4, R55, c[0x0][0x220], R4 ;  /* 0x0000880037047a25 */ /* 0x000fe200078e0004 */
[----:B------:R-:W-:Y:S01]  /*1190*/  UIADD3 UR4, UR4, UR5, URZ ;  /* 0x0000000504047290 */ /* 0x000fe2000fffe03f */
[----:B------:R-:W-:Y:S01]  /*11a0*/  ISETP.NE.U32.AND P1, PT, RZ, c[0x0][0x238], PT ;  /* 0x00008e00ff007a0c */ /* 0x000fe20003f25070 */
[----:B------:R-:W-:Y:S02]  /*11b0*/  BSSY B0, `(.L_x_431) ;  /* 0x0000021000007945 */ /* 0x000fe40003800000 */
[----:B------:R-:W-:Y:S01]  /*11c0*/  USHF.R.S32.HI UR5, URZ, 0x1f, UR4 ;  /* 0x0000001f3f057899 */ /* 0x000fe20008011404 */
[----:B------:R-:W-:Y:S01]  /*11d0*/  IADD3 R5, R5, R7, RZ ;  /* 0x0000000705057210 */ /* 0x000fe20007ffe0ff */
[----:B------:R-:W-:Y:S01]  /*11e0*/  IMAD R7, R52, c[0x0][0x228], RZ ;  /* 0x00008a0034077a24 */ /* 0x000fe200078e02ff */
[----:B------:R-:W-:Y:S01]  /*11f0*/  ISETP.NE.AND.EX P1, PT, RZ, c[0x0][0x23c], PT, P1 ;  /* 0x00008f00ff007a0c */ /* 0x000fe20003f25310 */
[----:B------:R-:W-:-:S02]  /*1200*/  ULEA.HI UR5, UR5, UR4, URZ, 0x5 ;  /* 0x0000000405057291 */ /* 0x000fc4000f8f283f */
[C---:B------:R-:W-:Y:S01]  /*1210*/  IMAD R7, R0.reuse, c[0x0][0x22c], R7 ;  /* 0x00008b0000077a24 */ /* 0x040fe200078e0207 */
[----:B------:R-:W-:Y:S01]  /*1220*/  ISETP.NE.OR P1, PT, R53, RZ, !P1 ;  /* 0x000000ff3500720c */ /* 0x000fe20004f25670 */
[----:B------:R-:W-:Y:S01]  /*1230*/  ULOP3.LUT UR5, UR5, 0xffffffe0, URZ, 0xc0, !UPT ;  /* 0xffffffe005057892 */ /* 0x000fe2000f8ec03f */
[----:B------:R-:W-:-:S04]  /*1240*/  IMAD.WIDE.U32 R4, R0, c[0x0][0x228], R4 ;  /* 0x00008a0000047a25 */ /* 0x000fc800078e0004 */
[----:B------:R-:W-:Y:S01]  /*1250*/  IMAD.IADD R5, R5, 0x1, R7 ;  /* 0x0000000105057824 */ /* 0x000fe200078e0207 */
[----:B------:R-:W-:Y:S02]  /*1260*/  IADD3 R6, -R2, UR5, RZ ;  /* 0x0000000502067c10 */ /* 0x000fe4000fffe1ff */
[C---:B------:R-:W-:Y:S02]  /*1270*/  LEA R8, P2, R4.reuse, c[0x0][0x208], 0x2 ;  /* 0x0000820004087a11 */ /* 0x040fe400078410ff */
[----:B------:R-:W-:Y:S02]  /*1280*/  ISETP.GE.OR P0, PT, R53, R6, P0 ;  /* 0x000000063500720c */ /* 0x000fe40000706670 */
[----:B------:R-:W-:-:S11]  /*1290*/  LEA.HI.X R9, R4, c[0x0][0x20c], R5, 0x2, P2 ;  /* 0x0000830004097a11 */ /* 0x000fd600010f1405 */
[----:B------:R-:W-:Y:S05]  /*12a0*/  @P0 BRA `(.L_x_432) ;  /* 0x0000011000000947 */ /* 0x000fea0003800000 */
[----:B------:R-:W-:Y:S01]  /*12b0*/  SHF.R.S32.HI R3, RZ, 0x1f, R53 ;  /* 0x0000001fff037819 */ /* 0x000fe20000011435 */
[----:B------:R-:W-:Y:S01]  /*12c0*/  IMAD R50, R50, c[0x0][0x1f8], RZ ;  /* 0x00007e0032327a24 */ /* 0x000fe200078e02ff */
[----:B------:R-:W-:Y:S01]  /*12d0*/  IADD3 R4, P0, R2, R53, RZ ;  /* 0x0000003502047210 */ /* 0x000fe20007f1e0ff */
[----:B------:R-:W-:Y:S02]  /*12e0*/  FMUL.FTZ R6, R58, 1.4426950216293334961 ;  /* 0x3fb8aa3b3a067820 */ /* 0x000fe40000410000 */
[----:B------:R-:W-:Y:S01]  /*12f0*/  IMAD R7, R55, c[0x0][0x1fc], R50 ;  /* 0x00007f0037077a24 */ /* 0x000fe200078e0232 */
[----:B------:R-:W-:Y:S02]  /*1300*/  LEA.HI.X.SX32 R5, R2, R3, 0x1, P0 ;  /* 0x0000000302057211 */ /* 0x000fe400000f0eff */
[----:B------:R-:W-:-:S03]  /*1310*/  FSETP.NEU.FTZ.AND P0, PT, R58, -INF , PT ;  /* 0xff8000003a00780b */ /* 0x000fc60003f1d000 */
[----:B------:R-:W-:-:S04]  /*1320*/  IMAD.WIDE.U32 R2, R55, c[0x0][0x1f8], R4 ;  /* 0x00007e0037027a25 */ /* 0x000fc800078e0004 */
[----:B------:R-:W-:Y:S01]  /*1330*/  IMAD R5, R52, c[0x0][0x200], RZ ;  /* 0x0000800034057a24 */ /* 0x000fe200078e02ff */
[----:B------:R-:W-:-:S03]  /*1340*/  IADD3 R3, R3, R7, RZ ;  /* 0x0000000703037210 */ /* 0x000fc60007ffe0ff */
[C---:B------:R-:W-:Y:S02]  /*1350*/  IMAD R5, R0.reuse, c[0x0][0x204], R5 ;  /* 0x0000810000057a24 */ /* 0x040fe400078e0205 */
[----:B------:R-:W-:-:S04]  /*1360*/  IMAD.WIDE.U32 R2, R0, c[0x0][0x200], R2 ;  /* 0x0000800000027a25 */ /* 0x000fc800078e0002 */
[----:B------:R-:W-:Y:S01]  /*1370*/  IMAD.IADD R3, R3, 0x1, R5 ;  /* 0x0000000103037824 */ /* 0x000fe200078e0205 */
[----:B------:R-:W-:-:S04]  /*1380*/  LEA R4, P2, R2, c[0x0][0x1f0], 0x2 ;  /* 0x00007c0002047a11 */ /* 0x000fc800078410ff */
[----:B------:R-:W-:Y:S02]  /*1390*/  LEA.HI.X R5, R2, c[0x0][0x1f4], R3, 0x2, P2 ;  /* 0x00007d0002057a11 */ /* 0x000fe400010f1403 */
[----:B------:R-:W-:-:S05]  /*13a0*/  FSEL R3, R6, RZ, P0 ;  /* 0x000000ff06037208 */ /* 0x000fca0000000000 */
[----:B------:R0:W-:Y:S02]  /*13b0*/  STG.E [R4.64], R3 ;  /* 0x0000000304007986 */ /* 0x0001e4000c101906 */
.L_x_432:
[----:B------:R-:W-:Y:S05]  /*13c0*/  BSYNC B0 ;  /* 0x0000000000007941 */ /* 0x000fea0003800000 */
.L_x_431:
[----:B------:R1:W-:Y:S04]  /*13d0*/  STG.E.128 [R8.64], RZ ;  /* 0x000000ff08007986 */ /* 0x0003e8000c101d06 */
[----:B------:R1:W-:Y:S04]  /*13e0*/  STG.E.128 [R8.64+0x1000], RZ ;  /* 0x001000ff08007986 */ /* 0x0003e8000c101d06 */
[----:B------:R1:W-:Y:S04]  /*13f0*/  STG.E.128 [R8.64+0x2000], RZ ;  /* 0x002000ff08007986 */ /* 0x0003e8000c101d06 */
[----:B------:R1:W-:Y:S04]  /*1400*/  STG.E.128 [R8.64+0x3000], RZ ;  /* 0x003000ff08007986 */ /* 0x0003e8000c101d06 */
[----:B------:R1:W-:Y:S04]  /*1410*/  STG.E.128 [R8.64+0x4000], RZ ;  /* 0x004000ff08007986 */ /* 0x0003e8000c101d06 */
[----:B------:R1:W-:Y:S04]  /*1420*/  STG.E.128 [R8.64+0x5000], RZ ;  /* 0x005000ff08007986 */ /* 0x0003e8000c101d06 */
[----:B------:R1:W-:Y:S04]  /*1430*/  STG.E.128 [R8.64+0x6000], RZ ;  /* 0x006000ff08007986 */ /* 0x0003e8000c101d06 */
[----:B------:R1:W-:Y:S01]  /*1440*/  STG.E.128 [R8.64+0x7000], RZ ;  /* 0x007000ff08007986 */ /* 0x0003e2000c101d06 */
[----:B------:R-:W-:Y:S05]  /*1450*/  @P1 EXIT ;  /* 0x000000000000194d */ /* 0x000fea0003800000 */
[----:B0-----:R-:W-:Y:S01]  /*1460*/  HFMA2.MMA R3, -RZ, RZ, 0, 2.384185791015625e-07 ;  /* 0x00000004ff037435 */ /* 0x001fe200000001ff */
[----:B------:R-:W-:-:S04]  /*1470*/  IMAD R0, R51, c[0x0][0x230], R0 ;  /* 0x00008c0033007a24 */ /* 0x000fc800078e0200 */
[----:B------:R-:W-:-:S05]  /*1480*/  IMAD R0, R0, c[0x0][0x170], R55 ;  /* 0x00005c0000007a24 */ /* 0x000fca00078e0237 */
[----:B------:R-:W-:-:S05]  /*1490*/  IMAD.WIDE R2, R0, R3, c[0x0][0x238] ;  /* 0x00008e0000027625 */ /* 0x000fca00078e0203 */
[----:B------:R-:W-:Y:S01]  /*14a0*/  STG.E [R2.64], RZ ;  /* 0x000000ff02007986 */ /* 0x000fe2000c101906 */
[----:B------:R-:W-:Y:S05]  /*14b0*/  EXIT ;  /* 0x000000000000794d */ /* 0x000fea0003800000 */
.L_x_433:
        /* <DEDUP_REMOVED lines=12> */
.L_x_1156:


//--------------------- .text._ZN7cutlass13device_kernelIN5flash19enable_sm80_to_sm89INS1_16FlashAttnBwdSm80INS1_25CollectiveMainloopBwdSm80ILi1ELi1EN4cute5tupleIJNS5_1CILi32EEENS7_ILi64EEENS7_ILi256EEEEEENS_10bfloat16_tEfNS_4arch4Sm80ELb1ELb0ELb0ELb1ELb0ELb0ELb0ELb0ELi2ELi2ELi2ELi1ELb1EEENS1_21CollectiveEpilogueBwdISB_SC_SE_Li256ELb1ELb0ELi4EEENS1_25SingleTileBwdLPTSchedulerILb1ELi64ELb0EEEEEEEEEvNT_6ParamsE --------------------------
	.section	.text._ZN7cutlass13device_kernelIN5flash19enable_sm80_to_sm89INS1_16FlashAttnBwdSm80INS1_25CollectiveMainloopBwdSm80ILi1ELi1EN4cute5tupleIJNS5_1CILi32EEENS7_ILi64EEENS7_ILi256EEEEEENS_10bfloat16_tEfNS_4arch4Sm80ELb1ELb0ELb0ELb1ELb0ELb0ELb0ELb0ELi2ELi2ELi2ELi1ELb1EEENS1_21CollectiveEpilogueBwdISB_SC_SE_Li256ELb1ELb0ELi4EEENS1_25SingleTileBwdLPTSchedulerILb1ELi64ELb0EEEEEEEEEvNT_6ParamsE,"ax",@progbits
	.sectioninfo	@"SHI_REGISTERS=255"
	.align	128
.text._ZN7cutlass13device_kernelIN5flash19enable_sm80_to_sm89INS1_16FlashAttnBwdSm80INS1_25CollectiveMainloopBwdSm80ILi1ELi1EN4cute5tupleIJNS5_1CILi32EEENS7_ILi64EEENS7_ILi256EEEEEENS_10bfloat16_tEfNS_4arch4Sm80ELb1ELb0ELb0ELb1ELb0ELb0ELb0ELb0ELi2ELi2ELi2ELi1ELb1EEENS1_21CollectiveEpilogueBwdISB_SC_SE_Li256ELb1ELb0ELi4EEENS1_25SingleTileBwdLPTSchedulerILb1ELi64ELb0EEEEEEEEEvNT_6ParamsE:
        .type           _ZN7cutlass13device_kernelIN5flash19enable_sm80_to_sm89INS1_16FlashAttnBwdSm80INS1_25CollectiveMainloopBwdSm80ILi1ELi1EN4cute5tupleIJNS5_1CILi32EEENS7_ILi64EEENS7_ILi256EEEEEENS_10bfloat16_tEfNS_4arch4Sm80ELb1ELb0ELb0ELb1ELb0ELb0ELb0ELb0ELi2ELi2ELi2ELi1ELb1EEENS1_21CollectiveEpilogueBwdISB_SC_SE_Li256ELb1ELb0ELi4EEENS1_25SingleTileBwdLPTSchedulerILb1ELi64ELb0EEEEEEEEEvNT_6ParamsE,@function
        .size           _ZN7cutlass13device_kernelIN5flash19enable_sm80_to_sm89INS1_16FlashAttnBwdSm80INS1_25CollectiveMainloopBwdSm80ILi1ELi1EN4cute5tupleIJNS5_1CILi32EEENS7_ILi64EEENS7_ILi256EEEEEENS_10bfloat16_tEfNS_4arch4Sm80ELb1ELb0ELb0ELb1ELb0ELb0ELb0ELb0ELi2ELi2ELi2ELi1ELb1EEENS1_21CollectiveEpilogueBwdISB_SC_SE_Li256ELb1ELb0ELi4EEENS1_25SingleTileBwdLPTSchedulerILb1ELi64ELb0EEEEEEEEEvNT_6ParamsE,(.L_x_1157 - _ZN7cutlass13device_kernelIN5flash19enable_sm80_to_sm89INS1_16FlashAttnBwdSm80INS1_25CollectiveMainloopBwdSm80ILi1ELi1EN4cute5tupleIJNS5_1CILi32EEENS7_ILi64EEENS7_ILi256EEEEEENS_10bfloat16_tEfNS_4arch4Sm80ELb1ELb0ELb0ELb1ELb0ELb0ELb0ELb0ELi2ELi2ELi2ELi1ELb1EEENS1_21CollectiveEpilogueBwdISB_SC_SE_Li256ELb1ELb0ELi4EEENS1_25SingleTileBwdLPTSchedulerILb1ELi64ELb0EEEEEEEEEvNT_6ParamsE)
        .other          _ZN7cutlass13device_kernelIN5flash19enable_sm80_to_sm89INS1_16FlashAttnBwdSm80INS1_25CollectiveMainloopBwdSm80ILi1ELi1EN4cute5tupleIJNS5_1CILi32EEENS7_ILi64EEENS7_ILi256EEEEEENS_10bfloat16_tEfNS_4arch4Sm80ELb1ELb0ELb0ELb1ELb0ELb0ELb0ELb0ELi2ELi2ELi2ELi1ELb1EEENS1_21CollectiveEpilogueBwdISB_SC_SE_Li256ELb1ELb0ELi4EEENS1_25SingleTileBwdLPTSchedulerILb1ELi64ELb0EEEEEEEEEvNT_6ParamsE,@"STO_CUDA_ENTRY STV_DEFAULT"
_ZN7cutlass13device_kernelIN5flash19enable_sm80_to_sm89INS1_16FlashAttnBwdSm80INS1_25CollectiveMainloopBwdSm80ILi1ELi1EN4cute5tupleIJNS5_1CILi32EEENS7_ILi64EEENS7_ILi256EEEEEENS_10bfloat16_tEfNS_4arch4Sm80ELb1ELb0ELb0ELb1ELb0ELb0ELb0ELb0ELi2ELi2ELi2ELi1ELb1EEENS1_21CollectiveEpilogueBwdISB_SC_SE_Li256ELb1ELb0ELi4EEENS1_25SingleTileBwdLPTSchedulerILb1ELi64ELb0EEEEEEEEEvNT_6ParamsE:
[----:B------:R-:W-:Y:S02]  /*0000*/  MOV R1, c[0x0][0x28] ;  /* 0x00000a0000017a02 */ /* 0x000fe40000000f00 */
[----:B------:R-:W1:Y:S01]  /*0010*/  S2R R84, SR_TID.X ;  /* 0x0000000000547919 */ /* 0x000e620000002100 */
[----:B------:R-:W2:Y:S01]  /*0020*/  S2UR UR4, SR_CTAID.X ;  /* 0x00000000000479c3 */ /* 0x000ea20000002500 */
[----:B------:R-:W-:Y:S01]  /*0030*/  ULDC.64 UR18, c[0x0][0x118] ;  /* 0x0000460000127ab9 */ /* 0x000fe20000000a00 */
[----:B------:R-:W-:Y:S02]  /*0040*/  IADD3 R1, R1, -0xc8, RZ ;  /* 0xffffff3801017810 */ /* 0x000fe40007ffe0ff */
[----:B-1----:R-:W-:-:S06]  /*0050*/  SHF.R.U32.HI R0, RZ, 0x5, R84 ;  /* 0x00000005ff007819 */ /* 0x002fcc0000011654 */
[----:B------:R-:W1:Y:S02]  /*0060*/  SHFL.IDX PT, R0, R0, RZ, 0x1f ;  /* 0x00001fff00007589 */ /* 0x000e6400000e0000 */
[----:B-1----:R-:W-:-:S13]  /*0070*/  ISETP.NE.AND P0, PT, R0, RZ, PT ;  /* 0x000000ff0000720c */ /* 0x002fda0003f05270 */
[----:B--2---:R-:W-:Y:S05]  /*0080*/  @!P0 BRA `(.L_x_434) ;  /* 0x000004a000008947 */ /* 0x004fea0003800000 */
[----:B------:R-:W-:Y:S02]  /*0090*/  ULDC.64 UR6, c[0x0][0x3b8] ;  /* 0x0000ee0000067ab9 */ /* 0x000fe40000000a00 */
[----:B------:R-:W-:Y:S02]  /*00a0*/  UISETP.NE.AND UP0, UPT, UR6, 0x1, UPT ;  /* 0x000000010600788c */ /* 0x000fe4000bf05270 */
[----:B------:R-:W-:Y:S02]  /*00b0*/  UIMAD.WIDE.U32 UR10, UR4, UR7, URZ ;  /* 0x00000007040a72a5 */ /* 0x000fe4000f8e003f */
[----:B------:R-:W-:Y:S02]  /*00c0*/  ULDC UR5, c[0x0][0x3c0] ;  /* 0x0000f00000057ab9 */ /* 0x000fe40000000800 */
[----:B------:R-:W-:-:S05]  /*00d0*/  UMOV UR8, UR4 ;  /* 0x0000000400087c82 */ /* 0x000fca0008000000 */
[----:B------:R-:W-:Y:S02]  /*00e0*/  @UP0 UMOV UR7, UR11 ;  /* 0x0000000b00070c82 */ /* 0x000fe40008000000 */
        /* <DEDUP_REMOVED lines=12> */
[----:B------:R-:W-:Y:S02]  /*01b0*/  @UP0 UMOV UR9, UR11 ;  /* 0x0000000b00090c82 */ /* 0x000fe40008000000 */
[----:B------:R-:W-:-:S04]  /*01c0*/  @UP0 USHF.R.U32.HI UR17, URZ, UR5, UR9 ;  /* 0x000000053f110299 */ /* 0x000fc80008011609 */
[----:B------:R-:W-:Y:S01]  /*01d0*/  UIMAD UR7, UR17, UR7, URZ ;  /* 0x00000007110772a4 */ /* 0x000fe2000f8e023f */
[----:B------:R-:W-:Y:S05]  /*01e0*/  BRA `(.L_x_436) ;  /* 0x0000008000007947 */ /* 0x000fea0003800000 */
.L_x_435:
[----:B------:R-:W-:Y:S02]  /*01f0*/  ULDC UR7, c[0x0][0x3ac] ;  /* 0x0000eb0000077ab9 */ /* 0x000fe40000000800 */
[----:B------:R-:W-:Y:S02]  /*0200*/  UISETP.NE.AND UP0, UPT, UR7, 0x1, UPT ;  /* 0x000000010700788c */ /* 0x000fe4000bf05270 */
[----:B------:R-:W-:Y:S02]  /*0210*/  ULDC.64 UR4, c[0x0][0x3b0] ;  /* 0x0000ec0000047ab9 */ /* 0x000fe40000000a00 */
[----:B------:R-:W-:Y:S02]  /*0220*/  UIMAD.WIDE.U32 UR10, UR6, UR4, URZ ;  /* 0x00000004060a72a5 */ /* 0x000fe4000f8e003f */
[----:B------:R-:W-:-:S05]  /*0230*/  UMOV UR17, UR6 ;  /* 0x0000000600117c82 */ /* 0x000fca0008000000 */
[----:B------:R-:W-:Y:S02]  /*0240*/  @UP0 UMOV UR9, UR11 ;  /* 0x0000000b00090c82 */ /* 0x000fe40008000000 */
[----:B------:R-:W-:-:S04]  /*0250*/  @UP0 USHF.R.U32.HI UR17, URZ, UR5, UR9 ;  /* 0x000000053f110299 */ /* 0x000fc80008011609 */
[----:B------:R-:W-:-:S04]  /*0260*/  UIMAD UR7, UR17, UR7, URZ ;  /* 0x00000007110772a4 */ /* 0x000fc8000f8e023f */
.L_x_436:
[----:B------:R-:W-:Y:S01]  /*0270*/  UIADD3 UR9, UR6, -UR7, URZ ;  /* 0x8000000706097290 */ /* 0x000fe2000fffe03f */
[----:B------:R-:W-:Y:S01]  /*0280*/  ISETP.NE.U32.AND P0, PT, RZ, c[0x0][0x3e0], PT ;  /* 0x0000f800ff007a0c */ /* 0x000fe20003f05070 */
[----:B------:R-:W-:Y:S02]  /*0290*/  ULDC.64 UR4, c[0x0][0x3a8] ;  /* 0x0000ea0000047ab9 */ /* 0x000fe40000000a00 */
[----:B------:R-:W-:Y:S01]  /*02a0*/  ULDC.64 UR6, c[0x0][0x3a0] ;  /* 0x0000e80000067ab9 */ /* 0x000fe20000000a00 */
[----:B------:R-:W-:Y:S01]  /*02b0*/  ISETP.NE.AND.EX P0, PT, RZ, c[0x0][0x3e4], PT, P0 ;  /* 0x0000f900ff007a0c */ /* 0x000fe20003f05300 */
[----:B------:R-:W-:Y:S02]  /*02c0*/  UISETP.NE.AND UP0, UPT, UR6, 0x1, UPT ;  /* 0x000000010600788c */ /* 0x000fe4000bf05270 */
[----:B------:R-:W-:-:S04]  /*02d0*/  UIMAD UR5, UR8, UR5, UR9 ;  /* 0x00000005080572a4 */ /* 0x000fc8000f8e0209 */
[----:B------:R-:W-:-:S03]  /*02e0*/  UIMAD.WIDE.U32 UR8, UR5, UR7, URZ ;  /* 0x00000007050872a5 */ /* 0x000fc6000f8e003f */
[----:B------:R-:W-:-:S04]  /*02f0*/  UMOV UR15, UR5 ;  /* 0x00000005000f7c82 */ /* 0x000fc80008000000 */
[----:B------:R-:W-:Y:S02]  /*0300*/  @UP0 UMOV UR7, UR9 ;  /* 0x0000000900070c82 */ /* 0x000fe40008000000 */
[----:B------:R-:W-:-:S04]  /*0310*/  @UP0 USHF.R.U32.HI UR15, URZ, UR4, UR7 ;  /* 0x000000043f0f0299 */ /* 0x000fc80008011607 */
[----:B------:R-:W-:-:S04]  /*0320*/  UIADD3 UR16, -UR15, URZ, URZ ;  /* 0x0000003f0f107290 */ /* 0x000fc8000fffe13f */
[----:B------:R-:W-:Y:S01]  /*0330*/  UIMAD UR16, UR16, UR6, UR5 ;  /* 0x00000006101072a4 */ /* 0x000fe2000f8e0205 */
[----:B------:R-:W-:Y:S05]  /*0340*/  @!P0 BRA `(.L_x_437) ;  /* 0x0000008000008947 */ /* 0x000fea0003800000 */
[----:B------:R-:W-:Y:S02]  /*0350*/  UMOV UR4, 0x4 ;  /* 0x0000000400047882 */ /* 0x000fe40000000000 */
[----:B------:R-:W-:Y:S02]  /*0360*/  ULDC.64 UR6, c[0x0][0x3e0] ;  /* 0x0000f80000067ab9 */ /* 0x000fe40000000a00 */
[----:B------:R-:W-:-:S06]  /*0370*/  UIMAD.WIDE UR4, UR15, UR4, UR6 ;  /* 0x000000040f0472a5 */ /* 0x000fcc000f8e0206 */
[----:B------:R-:W-:Y:S02]  /*0380*/  MOV R2, UR4 ;  /* 0x0000000400027c02 */ /* 0x000fe40008000f00 */
[----:B------:R-:W-:-:S05]  /*0390*/  MOV R3, UR5 ;  /* 0x0000000500037c02 */ /* 0x000fca0008000f00 */
[----:B------:R-:W2:Y:S02]  /*03a0*/  LDG.E R0, [R2.64] ;  /* 0x0000001202007981 */ /* 0x000ea4000c1e1900 */
[----:B--2---:R1:W2:Y:S02]  /*03b0*/  R2UR UR5, R0 ;  /* 0x00000000000573c2 */ /* 0x0042a400000e0000 */
[----:B-12---:R-:W-:Y:S05]  /*03c0*/  BRA `(.L_x_438) ;  /* 0x000000f000007947 */ /* 0x006fea0003800000 */
.L_x_437:
[----:B------:R-:W-:-:S04]  /*03d0*/  ISETP.NE.U32.AND P0, PT, RZ, c[0x0][0x3d8], PT ;  /* 0x0000f600ff007a0c */ /* 0x000fc80003f05070 */
[----:B------:R-:W-:-:S13]  /*03e0*/  ISETP.NE.AND.EX P0, PT, RZ, c[0x0][0x3dc], PT, P0 ;  /* 0x0000f700ff007a0c */ /* 0x000fda0003f05300 */
[----:B------:R-:W-:Y:S05]  /*03f0*/  @!P0 BRA `(.L_x_439) ;  /* 0x000000b000008947 */ /* 0x000fea0003800000 */
[----:B------:R-:W-:Y:S02]  /*0400*/  UMOV UR4, 0x4 ;  /* 0x0000000400047882 */ /* 0x000fe40000000000 */
[----:B------:R-:W-:Y:S02]  /*0410*/  ULDC.64 UR6, c[0x0][0x3d8] ;  /* 0x0000f60000067ab9 */ /* 0x000fe40000000a00 */
[----:B------:R-:W-:-:S06]  /*0420*/  UIMAD.WIDE UR4, UR15, UR4, UR6 ;  /* 0x000000040f0472a5 */ /* 0x000fcc000f8e0206 */
[----:B------:R-:W-:Y:S02]  /*0430*/  MOV R2, UR4 ;  /* 0x0000000400027c02 */ /* 0x000fe40008000f00 */
[----:B------:R-:W-:-:S05]  /*0440*/  MOV R3, UR5 ;  /* 0x0000000500037c02 */ /* 0x000fca0008000f00 */
[----:B------:R-:W2:Y:S04]  /*0450*/  LDG.E R4, [R2.64] ;  /* 0x0000001202047981 */ /* 0x000ea8000c1e1900 */
[----:B------:R-:W3:Y:S01]  /*0460*/  LDG.E R0, [R2.64+0x4] ;  /* 0x0000041202007981 */ /* 0x000ee2000c1e1900 */
[----:B--2---:R-:W1:Y:S08]  /*0470*/  R2UR UR5, R4 ;  /* 0x00000000040573c2 */ /* 0x004e7000000e0000 */
[----:B---3--:R-:W1:Y:S02]  /*0480*/  R2UR UR4, R0 ;  /* 0x00000000000473c2 */ /* 0x008e6400000e0000 */
[----:B-1----:R-:W-:Y:S01]  /*0490*/  UIADD3 UR5, -UR5, UR4, URZ ;  /* 0x0000000405057290 */ /* 0x002fe2000fffe13f */
[----:B------:R-:W-:Y:S05]  /*04a0*/  BRA `(.L_x_438) ;  /* 0x0000001000007947 */ /* 0x000fea0003800000 */
.L_x_439:
[----:B------:R-:W-:Y:S02]  /*04b0*/  ULDC UR5, c[0x0][0x3d4] ;  /* 0x0000f50000057ab9 */ /* 0x000fe40000000800 */
.L_x_438:
[----:B------:R-:W-:-:S04]  /*04c0*/  UIADD3 UR5, UR5, 0x3f, URZ ;  /* 0x0000003f05057890 */ /* 0x000fc8000fffe03f */
[----:B------:R-:W-:-:S04]  /*04d0*/  USHF.R.S32.HI UR4, URZ, 0x1f, UR5 ;  /* 0x0000001f3f047899 */ /* 0x000fc80008011405 */
[----:B------:R-:W-:-:S04]  /*04e0*/  ULEA.HI UR4, UR4, UR5, URZ, 0x6 ;  /* 0x0000000504047291 */ /* 0x000fc8000f8f303f */
[----:B------:R-:W-:-:S04]  /*04f0*/  USHF.R.S32.HI UR4, URZ, 0x6, UR4 ;  /* 0x000000063f047899 */ /* 0x000fc80008011404 */
[----:B------:R-:W-:-:S04]  /*0500*/  UISETP.GE.AND UP0, UPT, UR17, UR4, UPT ;  /* 0x000000041100728c */ /* 0x000fc8000bf06270 */
[----:B------:R-:W-:Y:S01]  /*0510*/  USEL UR15, UR15, 0xffffffff, !UP0 ;  /* 0xffffffff0f0f7887 */ /* 0x000fe2000c000000 */
[----:B------:R-:W-:Y:S05]  /*0520*/  BRA `(.L_x_440) ;  /* 0x0000049000007947 */ /* 0x000fea0003800000 */
.L_x_434:
        /* <DEDUP_REMOVED lines=22> */
.L_x_441:
        /* <DEDUP_REMOVED lines=8> */
.L_x_442:
        /* <DEDUP_REMOVED lines=22> */
.L_x_443:
        /* <DEDUP_REMOVED lines=14> */
.L_x_445:
[----:B------:R-:W-:Y:S02]  /*0950*/  ULDC UR5, c[0x0][0x3d4] ;  /* 0x0000f50000057ab9 */ /* 0x000fe40000000800 */
.L_x_444:
[----:B------:R-:W-:-:S04]  /*0960*/  UIADD3 UR5, UR5, 0x3f, URZ ;  /* 0x0000003f05057890 */ /* 0x000fc8000fffe03f */
[----:B------:R-:W-:-:S04]  /*0970*/  USHF.R.S32.HI UR4, URZ, 0x1f, UR5 ;  /* 0x0000001f3f047899 */ /* 0x000fc80008011405 */
[----:B------:R-:W-:-:S04]  /*0980*/  ULEA.HI UR4, UR4, UR5, URZ, 0x6 ;  /* 0x0000000504047291 */ /* 0x000fc8000f8f303f */
[----:B------:R-:W-:-:S04]  /*0990*/  USHF.R.S32.HI UR4, URZ, 0x6, UR4 ;  /* 0x000000063f047899 */ /* 0x000fc80008011404 */
[----:B------:R-:W-:-:S04]  /*09a0*/  UISETP.GE.AND UP0, UPT, UR17, UR4, UPT ;  /* 0x000000041100728c */ /* 0x000fc8000bf06270 */
[----:B------:R-:W-:-:S06]  /*09b0*/  USEL UR15, UR15, 0xffffffff, !UP0 ;  /* 0xffffffff0f0f7887 */ /* 0x000fcc000c000000 */
.L_x_440:
[----:B------:R-:W-:-:S13]  /*09c0*/  ISETP.LE.AND P0, PT, RZ, UR15, PT ;  /* 0x0000000fff007c0c */ /* 0x000fda000bf03270 */
[----:B------:R-:W-:Y:S05]  /*09d0*/  @!P0 EXIT ;  /* 0x000000000000894d */ /* 0x000fea0003800000 */
[----:B------:R-:W-:Y:S02]  /*09e0*/  ULDC.64 UR4, c[0x0][0x2c8] ;  /* 0x0000b20000047ab9 */ /* 0x000fe40000000a00 */
[----:B------:R-:W-:Y:S02]  /*09f0*/  UISETP.NE.U32.AND UP2, UPT, URZ, UR4, UPT ;  /* 0x000000043f00728c */ /* 0x000fe4000bf45070 */
[----:B------:R-:W-:Y:S02]  /*0a00*/  UMOV UR6, 0x4 ;  /* 0x0000000400067882 */ /* 0x000fe40000000000 */
[----:B------:R-:W-:Y:S02]  /*0a10*/  UISETP.NE.AND.EX UP2, UPT, URZ, UR5, UPT, UP2 ;  /* 0x000000053f00728c */ /* 0x000fe4000bf45320 */
[----:B------:R-:W-:Y:S02]  /*0a20*/  ULDC.64 UR8, c[0x0][0x2c8] ;  /* 0x0000b20000087ab9 */ /* 0x000fe40000000a00 */
[----:B------:R-:W-:-:S02]  /*0a30*/  UIMAD.WIDE UR8, UR15, UR6, UR8 ;  /* 0x000000060f0872a5 */ /* 0x000fc4000f8e0208 */
[----:B------:R-:W-:Y:S01]  /*0a40*/  PLOP3.LUT P0, PT, PT, PT, UP2, 0x80, 0x0 ;  /* 0x000000000000781c */ /* 0x000fe20003f0f028 */
[----:B------:R-:W-:Y:S02]  /*0a50*/  ULDC.64 UR4, c[0x0][0x2d8] ;  /* 0x0000b60000047ab9 */ /* 0x000fe40000000a00 */
[----:B------:R-:W-:Y:S01]  /*0a60*/  UISETP.NE.U32.AND UP0, UPT, URZ, UR4, UPT ;  /* 0x000000043f00728c */ /* 0x000fe2000bf05070 */
[----:B------:R-:W-:Y:S02]  /*0a70*/  IMAD.U32 R6, RZ, RZ, UR8 ;  /* 0x00000008ff067e24 */ /* 0x000fe4000f8e00ff */
[----:B------:R-:W-:Y:S01]  /*0a80*/  IMAD.U32 R7, RZ, RZ, UR9 ;  /* 0x00000009ff077e24 */ /* 0x000fe2000f8e00ff */
[----:B------:R-:W-:-:S06]  /*0a90*/  UISETP.NE.AND.EX UP0, UPT, URZ, UR5, UPT, UP0 ;  /* 0x000000053f00728c */ /* 0x000fcc000bf05300 */
[----:B------:R-:W2:Y:S01]  /*0aa0*/  @P0 LDG.E R4, [R6.64] ;  /* 0x0000001206040981 */ /* 0x000ea2000c1e1900 */
[----:B------:R-:W-:Y:S01]  /*0ab0*/  ULDC.64 UR4, c[0x0][0x2d8] ;  /* 0x0000b60000047ab9 */ /* 0x000fe20000000a00 */
[----:B------:R-:W-:-:S03]  /*0ac0*/  PLOP3.LUT P1, PT, PT, PT, UP0, 0x80, 0x0 ;  /* 0x000000000000781c */ /* 0x000fc60003f2f008 */
[----:B------:R-:W-:-:S06]  /*0ad0*/  @UP0 UIMAD.WIDE UR4, UR15, UR6, UR4 ;  /* 0x000000060f0402a5 */ /* 0x000fcc000f8e0204 */
[----:B------:R-:W-:Y:S01]  /*0ae0*/  MOV R2, UR4 ;  /* 0x0000000400027c02 */ /* 0x000fe20008000f00 */
[----:B------:R-:W-:Y:S01]  /*0af0*/  IMAD.U32 R3, RZ, RZ, UR5 ;  /* 0x00000005ff037e24 */ /* 0x000fe2000f8e00ff */
[----:B------:R-:W-:Y:S02]  /*0b00*/  ULDC.64 UR4, c[0x0][0x2d0] ;  /* 0x0000b40000047ab9 */ /* 0x000fe40000000a00 */
[----:B------:R-:W-:Y:S01]  /*0b10*/  UISETP.NE.U32.AND UP1, UPT, URZ, UR4, UPT ;  /* 0x000000043f00728c */ /* 0x000fe2000bf25070 */
[----:B------:R-:W-:Y:S01]  /*0b20*/  MOV R13, RZ ;  /* 0x000000ff000d7202 */ /* 0x000fe20000000f00 */
[----:B------:R1:W3:Y:S01]  /*0b30*/  @P1 LDG.E R0, [R2.64] ;  /* 0x0000001202001981 */ /* 0x0002e2000c1e1900 */
[----:B------:R-:W-:Y:S01]  /*0b40*/  IMAD.MOV.U32 R8, RZ, RZ, RZ ;  /* 0x000000ffff087224 */ /* 0x000fe200078e00ff */
[----:B------:R-:W-:-:S03]  /*0b50*/  UISETP.NE.AND.EX UP1, UPT, URZ, UR5, UPT, UP1 ;  /* 0x000000053f00728c */ /* 0x000fc6000bf25310 */
[----:B------:R-:W-:Y:S01]  /*0b60*/  ULDC.64 UR4, c[0x0][0x2d0] ;  /* 0x0000b40000047ab9 */ /* 0x000fe20000000a00 */
[----:B------:R4:W5:Y:S01]  /*0b70*/  @P0 LDG.E R13, [R6.64] ;  /* 0x00000012060d0981 */ /* 0x000962000c1e1900 */
[----:B------:R-:W-:Y:S01]  /*0b80*/  UIMAD.WIDE UR4, UR15, UR6, UR4 ;  /* 0x000000060f0472a5 */ /* 0x000fe2000f8e0204 */
[----:B------:R-:W-:-:S05]  /*0b90*/  PLOP3.LUT P2, PT, PT, PT, UP1, 0x80, 0x0 ;  /* 0x000000000000781c */ /* 0x000fca0003f4f018 */
[----:B-1----:R-:W-:Y:S01]  /*0ba0*/  MOV R2, UR4 ;  /* 0x0000000400027c02 */ /* 0x002fe20008000f00 */
[----:B------:R-:W-:-:S07]  /*0bb0*/  IMAD.U32 R3, RZ, RZ, UR5 ;  /* 0x00000005ff037e24 */ /* 0x000fce000f8e00ff */
[----:B------:R4:W5:Y:S01]  /*0bc0*/  @P2 LDG.E R8, [R2.64] ;  /* 0x0000001202082981 */ /* 0x000962000c1e1900 */
[----:B------:R-:W-:Y:S02]  /*0bd0*/  ULDC UR14, c[0x0][0x168] ;  /* 0x00005a00000e7ab9 */ /* 0x000fe40000000800 */
[----:B------:R-:W-:Y:S02]  /*0be0*/  UMOV UR7, URZ ;  /* 0x0000003f00077c82 */ /* 0x000fe40008000000 */
[----:B------:R-:W-:Y:S01]  /*0bf0*/  ULDC UR13, c[0x0][0x198] ;  /* 0x00006600000d7ab9 */ /* 0x000fe20000000800 */
[----:B--2---:R-:W1:Y:S02]  /*0c00*/  @P0 R2UR UR5, R4 ;  /* 0x00000000040503c2 */ /* 0x004e6400000e0000 */
[----:B-1----:R-:W-:-:S04]  /*0c10*/  @UP2 ULEA UR5, UR15, UR5, 0x5 ;  /* 0x000000050f052291 */ /* 0x002fc8000f8e283f */
[----:B------:R-:W-:-:S04]  /*0c20*/  @UP2 USHF.R.S32.HI UR4, URZ, 0x1f, UR5 ;  /* 0x0000001f3f042899 */ /* 0x000fc80008011405 */
[----:B------:R-:W-:Y:S01]  /*0c30*/  @UP2 ULEA.HI UR4, UR4, UR5, URZ, 0x5 ;  /* 0x0000000504042291 */ /* 0x000fe2000f8f283f */
[----:B---3--:R4:W1:Y:S03]  /*0c40*/  @P1 R2UR UR14, R0 ;  /* 0x00000000000e13c2 */ /* 0x00886600000e0000 */
[----:B------:R-:W-:Y:S01]  /*0c50*/  @UP2 ULOP3.LUT UR7, UR4, 0xffffffe0, URZ, 0xc0, !UPT ;  /* 0xffffffe004072892 */ /* 0x000fe2000f8ec03f */
[----:B-1--4-:R-:W-:Y:S06]  /*0c60*/  @P1 BRA `(.L_x_446) ;  /* 0x0000006000001947 */ /* 0x012fec0003800000 */
[----:B------:R-:W-:Y:S05]  /*0c70*/  @!P0 BRA `(.L_x_446) ;  /* 0x0000005000008947 */ /* 0x000fea0003800000 */
[----:B------:R-:W2:Y:S04]  /*0c80*/  LDG.E R4, [R6.64] ;  /* 0x0000001206047981 */ /* 0x000ea8000c1e1900 */
[----:B------:R-:W3:Y:S01]  /*0c90*/  LDG.E R0, [R6.64+0x4] ;  /* 0x0000041206007981 */ /* 0x000ee2000c1e1900 */
[----:B--2---:R-:W1:Y:S08]  /*0ca0*/  R2UR UR14, R4 ;  /* 0x00000000040e73c2 */ /* 0x004e7000000e0000 */
[----:B---3--:R-:W1:Y:S02]  /*0cb0*/  R2UR UR4, R0 ;  /* 0x00000000000473c2 */ /* 0x008e6400000e0000 */
[----:B-1----:R-:W-:-:S06]  /*0cc0*/  UIADD3 UR14, -UR14, UR4, URZ ;  /* 0x000000040e0e7290 */ /* 0x002fcc000fffe13f */
.L_x_446:
[----:B------:R-:W-:-:S04]  /*0cd0*/  ISETP.NE.U32.AND P0, PT, RZ, c[0x0][0x2e0], PT ;  /* 0x0000b800ff007a0c */ /* 0x000fc80003f05070 */
[----:B------:R-:W-:-:S13]  /*0ce0*/  ISETP.NE.AND.EX P0, PT, RZ, c[0x0][0x2e4], PT, P0 ;  /* 0x0000b900ff007a0c */ /* 0x000fda0003f05300 */
[----:B------:R-:W-:Y:S05]  /*0cf0*/  @!P0 BRA `(.L_x_447) ;  /* 0x0000007000008947 */ /* 0x000fea0003800000 */
[----:B------:R-:W-:Y:S02]  /*0d00*/  ULDC.64 UR4, c[0x0][0x2e0] ;  /* 0x0000b80000047ab9 */ /* 0x000fe40000000a00 */
[----:B------:R-:W-:-:S06]  /*0d10*/  UIMAD.WIDE UR4, UR15, UR6, UR4 ;  /* 0x000000060f0472a5 */ /* 0x000fcc000f8e0204 */
[----:B------:R-:W-:Y:S02]  /*0d20*/  MOV R2, UR4 ;  /* 0x0000000400027c02 */ /* 0x000fe40008000f00 */
[----:B------:R-:W-:-:S05]  /*0d30*/  MOV R3, UR5 ;  /* 0x0000000500037c02 */ /* 0x000fca0008000f00 */
[----:B------:R-:W2:Y:S02]  /*0d40*/  LDG.E R0, [R2.64] ;  /* 0x0000001202007981 */ /* 0x000ea4000c1e1900 */
[----:B--2---:R1:W2:Y:S02]  /*0d50*/  R2UR UR13, R0 ;  /* 0x00000000000d73c2 */ /* 0x0042a400000e0000 */
[----:B-12---:R-:W-:Y:S05]  /*0d60*/  BRA `(.L_x_448) ;  /* 0x0000006000007947 */ /* 0x006fea0003800000 */
.L_x_447:
[----:B------:R-:W-:Y:S05]  /*0d70*/  @!P2 BRA `(.L_x_448) ;  /* 0x000000500000a947 */ /* 0x000fea0003800000 */
[----:B------:R1:W2:Y:S04]  /*0d80*/  LDG.E R0, [R2.64] ;  /* 0x0000001202007981 */ /* 0x0002a8000c1e1900 */
[----:B-1----:R-:W3:Y:S01]  /*0d90*/  LDG.E R2, [R2.64+0x4] ;  /* 0x0000041202027981 */ /* 0x002ee2000c1e1900 */
[----:B--2---:R-:W1:Y:S08]  /*0da0*/  R2UR UR13, R0 ;  /* 0x00000000000d73c2 */ /* 0x004e7000000e0000 */
[----:B---3--:R-:W1:Y:S02]  /*0db0*/  R2UR UR4, R2 ;  /* 0x00000000020473c2 */ /* 0x008e6400000e0000 */
[----:B-1----:R-:W-:-:S06]  /*0dc0*/  UIADD3 UR13, -UR13, UR4, URZ ;  /* 0x000000040d0d7290 */ /* 0x002fcc000fffe13f */
.L_x_448:
[----:B------:R-:W-:Y:S01]  /*0dd0*/  USHF.L.U32 UR9, UR17, 0x6, URZ ;  /* 0x0000000611097899 */ /* 0x000fe2000800063f */
[----:B------:R-:W-:Y:S01]  /*0de0*/  PLOP3.LUT P0, PT, PT, PT, PT, 0x80, 0x0 ;  /* 0x000000000000781c */ /* 0x000fe20003f0f070 */
[----:B------:R-:W-:Y:S01]  /*0df0*/  ULDC UR4, c[0x0][0x2a4] ;  /* 0x0000a90000047ab9 */ /* 0x000fe20000000800 */
[----:B------:R-:W-:Y:S01]  /*0e00*/  CS2R R142, SRZ ;  /* 0x00000000008e7805 */ /* 0x000fe2000001ff00 */
[----:B------:R-:W-:Y:S01]  /*0e10*/  UIADD3 UR6, UR9, UR14, -UR13 ;  /* 0x0000000e09067290 */ /* 0x000fe2000fffe80d */
[----:B------:R-:W-:Y:S01]  /*0e20*/  CS2R R140, SRZ ;  /* 0x00000000008c7805 */ /* 0x000fe2000001ff00 */
[----:B------:R-:W-:Y:S01]  /*0e30*/  UIADD3 UR5, UR14, 0x1f, URZ ;  /* 0x0000001f0e057890 */ /* 0x000fe2000fffe03f */
[----:B------:R-:W-:Y:S01]  /*0e40*/  CS2R R146, SRZ ;  /* 0x0000000000927805 */ /* 0x000fe2000001ff00 */
[----:B------:R-:W-:Y:S01]  /*0e50*/  UIADD3 UR4, UR6, -UR4, URZ ;  /* 0x8000000406047290 */ /* 0x000fe2000fffe03f */
[----:B------:R-:W-:Y:S01]  /*0e60*/  CS2R R144, SRZ ;  /* 0x0000000000907805 */ /* 0x000fe2000001ff00 */
[----:B------:R-:W-:Y:S01]  /*0e70*/  CS2R R6, SRZ ;  /* 0x0000000000067805 */ /* 0x000fe2000001ff00 */
[----:B------:R-:W-:Y:S01]  /*0e80*/  IMAD.MOV.U32 R138, RZ, RZ, RZ ;  /* 0x000000ffff8a7224 */ /* 0x000fe200078e00ff */
[----:B------:R-:W-:Y:S01]  /*0e90*/  USHF.R.S32.HI UR23, URZ, 0x1f, UR4 ;  /* 0x0000001f3f177899 */ /* 0x000fe20008011404 */
[----:B------:R-:W-:Y:S01]  /*0ea0*/  CS2R R136, SRZ ;  /* 0x0000000000887805 */ /* 0x000fe2000001ff00 */
[----:B------:R-:W-:Y:S01]  /*0eb0*/  IMAD.MOV.U32 R9, RZ, RZ, RZ ;  /* 0x000000ffff097224 */ /* 0x000fe200078e00ff */
[----:B------:R-:W-:Y:S01]  /*0ec0*/  MOV R134, RZ ;  /* 0x000000ff00867202 */ /* 0x000fe20000000f00 */
[----:B------:R-:W-:Y:S01]  /*0ed0*/  ULEA.HI UR23, UR23, UR4, URZ, 0x5 ;  /* 0x0000000417177291 */ /* 0x000fe2000f8f283f */
[----:B------:R-:W-:Y:S01]  /*0ee0*/  CS2R R10, SRZ ;  /* 0x00000000000a7805 */ /* 0x000fe2000001ff00 */
[----:B------:R-:W-:Y:S01]  /*0ef0*/  USHF.R.S32.HI UR4, URZ, 0x1f, UR5 ;  /* 0x0000001f3f047899 */ /* 0x000fe20008011405 */
[----:B------:R-:W-:Y:S01]  /*0f00*/  IMAD.MOV.U32 R132, RZ, RZ, RZ ;  /* 0x000000ffff847224 */ /* 0x000fe200078e00ff */
[----:B------:R-:W-:Y:S01]  /*0f10*/  USHF.R.S32.HI UR23, URZ, 0x5, UR23 ;  /* 0x000000053f177899 */ /* 0x000fe20008011417 */
[----:B------:R-:W-:Y:S01]  /*0f20*/  MOV R126, RZ ;  /* 0x000000ff007e7202 */ /* 0x000fe20000000f00 */
[----:B------:R-:W-:Y:S01]  /*0f30*/  ULEA.HI UR4, UR4, UR5, URZ, 0x5 ;  /* 0x0000000504047291 */ /* 0x000fe2000f8f283f */
[----:B------:R-:W-:Y:S01]  /*0f40*/  IMAD.MOV.U32 R12, RZ, RZ, RZ ;  /* 0x000000ffff0c7224 */ /* 0x000fe200078e00ff */
[----:B------:R-:W-:Y:S01]  /*0f50*/  UISETP.LT.AND UP0, UPT, URZ, UR23, UPT ;  /* 0x000000173f00728c */ /* 0x000fe2000bf01270 */
[----:B------:R-:W-:Y:S01]  /*0f60*/  MOV R124, RZ ;  /* 0x000000ff007c7202 */ /* 0x000fe20000000f00 */
[----:B------:R-:W-:Y:S01]  /*0f70*/  USHF.R.S32.HI UR10, URZ, 0x5, UR4 ;  /* 0x000000053f0a7899 */ /* 0x000fe20008011404 */
[----:B------:R-:W-:Y:S01]  /*0f80*/  CS2R R130, SRZ ;  /* 0x0000000000827805 */ /* 0x000fe2000001ff00 */
[----:B------:R-:W-:Y:S01]  /*0f90*/  USEL UR23, URZ, UR23, !UP0 ;  /* 0x000000173f177287 */ /* 0x000fe2000c000000 */
[----:B------:R-:W-:Y:S01]  /*0fa0*/  CS2R R14, SRZ ;  /* 0x00000000000e7805 */ /* 0x000fe2000001ff00 */
[----:B------:R-:W-:Y:S01]  /*0fb0*/  IMAD.MOV.U32 R128, RZ, RZ, RZ ;  /* 0x000000ffff807224 */ /* 0x000fe200078e00ff */
[----:B------:R-:W-:Y:S01]  /*0fc0*/  MOV R122, RZ ;  /* 0x000000ff007a7202 */ /* 0x000fe20000000f00 */
[----:B------:R-:W-:Y:S01]  /*0fd0*/  UISETP.GT.AND UP0, UPT, UR10, UR23, UPT ;  /* 0x000000170a00728c */ /* 0x000fe2000bf04270 */
[----:B------:R-:W-:Y:S01]  /*0fe0*/  CS2R R16, SRZ ;  /* 0x0000000000107805 */ /* 0x000fe2000001ff00 */
[----:B------:R-:W-:Y:S01]  /*0ff0*/  IMAD.MOV.U32 R120, RZ, RZ, RZ ;  /* 0x000000ffff787224 */ /* 0x000fe200078e00ff */
[----:B------:R-:W-:Y:S01]  /*1000*/  MOV R118, RZ ;  /* 0x000000ff00767202 */ /* 0x000fe20000000f00 */
[----:B------:R-:W-:Y:S01]  /*1010*/  CS2R R18, SRZ ;  /* 0x0000000000127805 */ /* 0x000fe2000001ff00 */
[----:B------:R-:W-:Y:S01]  /*1020*/  IMAD.MOV.U32 R116, RZ, RZ, RZ ;  /* 0x000000ffff747224 */ /* 0x000fe200078e00ff */
[----:B------:R-:W-:Y:S01]  /*1030*/  PLOP3.LUT P1, PT, PT, PT, UP0, 0x80, 0x0 ;  /* 0x000000000000781c */ /* 0x000fe20003f2f008 */
[----:B------:R-:W-:Y:S01]  /*1040*/  CS2R R108, SRZ ;  /* 0x00000000006c7805 */ /* 0x000fe2000001ff00 */
        /* <DEDUP_REMOVED lines=48> */
[----:B------:R-:W-:Y:S01]  /*1350*/  USHF.L.U32 UR4, UR7, 0x8, URZ ;  /* 0x0000000807047899 */ /* 0x000fe2000800063f */
[C---:B------:R-:W-:Y:S01]  /*1360*/  IMAD.SHL.U32 R3, R84.reuse, 0x4, RZ ;  /* 0x0000000454037824 */ /* 0x040fe200078e00ff */
[----:B------:R-:W-:Y:S01]  /*1370*/  USHF.R.S32.HI UR6, URZ, 0x1f, UR7 ;  /* 0x0000001f3f067899 */ /* 0x000fe20008011407 */
[--C-:B------:R-:W-:Y:S01]  /*1380*/  SHF.R.S32.HI R5, RZ, 0x1f, R84.reuse ;  /* 0x0000001fff057819 */ /* 0x100fe20000011454 */
[----:B------:R-:W-:Y:S01]  /*1390*/  IMAD.U32 R6, RZ, RZ, UR16 ;  /* 0x00000010ff067e24 */ /* 0x000fe2000f8e00ff */
[----:B------:R-:W-:Y:S01]  /*13a0*/  SHF.R.S32.HI R35, RZ, 0x1f, R84 ;  /* 0x0000001fff237819 */ /* 0x000fe20000011454 */
[----:B------:R-:W-:Y:S01]  /*13b0*/  IMAD.U32 R0, RZ, RZ, UR4 ;  /* 0x00000004ff007e24 */ /* 0x000fe2000f8e00ff */
[----:B------:R-:W-:Y:S01]  /*13c0*/  IADD3 R4, P0, R84, UR4, RZ ;  /* 0x0000000454047c10 */ /* 0x000fe2000ff1e0ff */
[----:B------:R-:W-:Y:S01]  /*13d0*/  ULDC.64 UR4, c[0x0][0x248] ;  /* 0x0000920000047ab9 */ /* 0x000fe20000000a00 */
[C---:B------:R-:W-:Y:S01]  /*13e0*/  IADD3 R2, P1, R3.reuse, UR7, RZ ;  /* 0x0000000703027c10 */ /* 0x040fe2000ff3e0ff */
[----:B------:R-:W-:Y:S01]  /*13f0*/  UISETP.NE.AND UP0, UPT, UR4, 0x1, UPT ;  /* 0x000000010400788c */ /* 0x000fe2000bf05270 */
[----:B------:R-:W-:Y:S01]  /*1400*/  LEA.HI.X.SX32 R5, R0, R5, 0x1, P0 ;  /* 0x0000000500057211 */ /* 0x000fe200000f0eff */
[----:B------:R-:W-:Y:S01]  /*1410*/  IMAD.U32 R0, RZ, RZ, UR16 ;  /* 0x00000010ff007e24 */ /* 0x000fe2000f8e00ff */
[----:B------:R-:W-:Y:S01]  /*1420*/  LEA.HI.X.SX32 R3, R3, UR6, 0x1, P1 ;  /* 0x0000000603037c11 */ /* 0x000fe200088f0eff */
[----:B------:R-:W-:Y:S01]  /*1430*/  UIMAD.WIDE.U32 UR24, UR16, UR5, URZ ;  /* 0x00000005101872a5 */ /* 0x000fe2000f8e003f */
[CC--:B------:R-:W-:Y:S01]  /*1440*/  LEA.HI R37, R35.reuse, R84.reuse, RZ, 0x3 ;  /* 0x0000005423257211 */ /* 0x0c0fe200078f18ff */
[----:B------:R-:W-:Y:S01]  /*1450*/  IMAD.WIDE.U32 R26, R0, c[0x0][0x238], R4 ;  /* 0x00008e00001a7a25 */ /* 0x000fe200078e0004 */
[----:B------:R-:W-:Y:S01]  /*1460*/  ULDC UR6, c[0x0][0x250] ;  /* 0x0000940000067ab9 */ /* 0x000fe20000000800 */
[CC--:B------:R-:W-:Y:S01]  /*1470*/  LEA.HI R39, R35.reuse, R84.reuse, RZ, 0x4 ;  /* 0x0000005423277211 */ /* 0x0c0fe200078f20ff */
[----:B------:R-:W-:Y:S01]  /*1480*/  UMOV UR21, UR16 ;  /* 0x0000001000157c82 */ /* 0x000fe20008000000 */
[----:B------:R-:W-:Y:S01]  /*1490*/  IMAD.WIDE.U32 R30, R6, c[0x0][0x270], R2 ;  /* 0x00009c00061e7a25 */ /* 0x000fe200078e0002 */
[----:B------:R-:W-:Y:S01]  /*14a0*/  SHF.R.S32.HI R41, RZ, 0x3, R37 ;  /* 0x00000003ff297819 */ /* 0x000fe20000011425 */
[----:B------:R-:W-:Y:S01]  /*14b0*/  @UP0 USHF.R.U32.HI UR21, URZ, UR6, UR25 ;  /* 0x000000063f150299 */ /* 0x000fe20008011619 */
[----:B------:R-:W-:Y:S01]  /*14c0*/  LEA.HI R25, R35, R84, RZ, 0x2 ;  /* 0x0000005423197211 */ /* 0x000fe200078f10ff */
[----:B------:R-:W-:Y:S01]  /*14d0*/  IMAD.WIDE.U32 R28, R0, c[0x0][0x288], R2 ;  /* 0x0000a200001c7a25 */ /* 0x000fe200078e0002 */
[----:B------:R-:W-:Y:S01]  /*14e0*/  LOP3.LUT R2, R37, 0xfffffff8, RZ, 0xc0, !PT ;  /* 0xfffffff825027812 */ /* 0x000fe200078ec0ff */
[----:B------:R-:W-:Y:S01]  /*14f0*/  USHF.R.S32.HI UR20, URZ, 0x1f, UR21 ;  /* 0x0000001f3f147899 */ /* 0x000fe20008011415 */
[----:B------:R-:W-:Y:S01]  /*1500*/  SHF.R.S32.HI R0, RZ, 0x1f, R41 ;  /* 0x0000001fff007819 */ /* 0x000fe20000011429 */
[----:B------:R-:W-:Y:S01]  /*1510*/  ULDC.64 UR4, c[0x0][0x1e0] ;  /* 0x0000780000047ab9 */ /* 0x000fe20000000a00 */
[C---:B-----5:R-:W-:Y:S01]  /*1520*/  IADD3 R14, P1, R41.reuse, R13, RZ ;  /* 0x0000000d290e7210 */ /* 0x060fe20007f3e0ff */
[----:B------:R-:W-:Y:S01]  /*1530*/  IMAD.IADD R20, R84, 0x1, -R2 ;  /* 0x0000000154147824 */ /* 0x000fe200078e0a02 */
[----:B------:R-:W-:Y:S01]  /*1540*/  IADD3 R6, P0, R41, R8, RZ ;  /* 0x0000000829067210 */ /* 0x000fe20007f1e0ff */
[----:B------:R-:W-:Y:S01]  /*1550*/  UIMAD UR4, UR20, UR4, URZ ;  /* 0x00000004140472a4 */ /* 0x000fe2000f8e023f */
[-C--:B------:R-:W-:Y:S01]  /*1560*/  LEA.HI.X.SX32 R13, R13, R0.reuse, 0x1, P1 ;  /* 0x000000000d0d7211 */ /* 0x080fe200008f0eff */
[----:B------:R-:W-:Y:S01]  /*1570*/  IMAD.SHL.U32 R16, R20, 0x8, RZ ;  /* 0x0000000814107824 */ /* 0x000fe200078e00ff */
[----:B------:R-:W-:Y:S01]  /*1580*/  LEA.HI.X.SX32 R7, R8, R0, 0x1, P0 ;  /* 0x0000000008077211 */ /* 0x000fe200000f0eff */
[----:B------:R-:W-:Y:S01]  /*1590*/  IMAD.U32 R4, RZ, RZ, UR21 ;  /* 0x00000015ff047e24 */ /* 0x000fe2000f8e00ff */
[----:B------:R-:W-:Y:S01]  /*15a0*/  SHF.R.S32.HI R8, RZ, 0x4, R39 ;  /* 0x00000004ff087819 */ /* 0x000fe20000011427 */
[----:B------:R-:W-:Y:S01]  /*15b0*/  UIMAD UR6, UR21, UR5, UR4 ;  /* 0x00000005150672a4 */ /* 0x000fe2000f8e0204 */
[--C-:B------:R-:W-:Y:S01]  /*15c0*/  SHF.R.S32.HI R9, RZ, 0x2, R25.reuse ;  /* 0x00000002ff097819 */ /* 0x100fe20000011419 */
[----:B------:R-:W-:Y:S01]  /*15d0*/  USHF.R.S32.HI UR11, URZ, 0x1f, UR15 ;  /* 0x0000001f3f0b7899 */ /* 0x000fe2000801140f */
[----:B------:R-:W-:Y:S01]  /*15e0*/  SHF.R.S32.HI R0, RZ, 0x1f, R25 ;  /* 0x0000001fff007819 */ /* 0x000fe20000011419 */
[----:B------:R-:W-:Y:S01]  /*15f0*/  USEL UR12, UR15, URZ, !UP1 ;  /* 0x0000003f0f0c7287 */ /* 0x000fe2000c800000 */
[----:B------:R-:W-:Y:S01]  /*1600*/  LEA.HI R5, R39, R8, RZ, 0x1 ;  /* 0x0000000827057211 */ /* 0x000fe200078f08ff */
[----:B------:R-:W-:Y:S01]  /*1610*/  USEL UR8, UR11, URZ, !UP1 ;  /* 0x0000003f0b087287 */ /* 0x000fe2000c800000 */
[----:B------:R-:W-:Y:S01]  /*1620*/  LEA.HI R0, R0, R9, RZ, 0x3 ;  /* 0x0000000900007211 */ /* 0x000fe200078f18ff */
[----:B------:R-:W-:Y:S01]  /*1630*/  ULDC.64 UR4, c[0x0][0x1b0] ;  /* 0x00006c0000047ab9 */ /* 0x000fe20000000a00 */
[--C-:B------:R-:W-:Y:S01]  /*1640*/  SHF.R.S32.HI R17, RZ, 0x1f, R16.reuse ;  /* 0x0000001fff117819 */ /* 0x100fe20000011410 */
[----:B------:R-:W-:Y:S01]  /*1650*/  UIMAD UR4, UR20, UR4, URZ ;  /* 0x00000004140472a4 */ /* 0x000fe2000f8e023f */
[----:B------:R-:W-:Y:S01]  /*1660*/  LOP3.LUT R5, R5, 0xfffffffe, RZ, 0xc0, !PT ;  /* 0xfffffffe05057812 */ /* 0x000fe200078ec0ff */
[----:B------:R-:W-:Y:S01]  /*1670*/  IMAD.U32 R10, RZ, RZ, UR12 ;  /* 0x0000000cff0a7e24 */ /* 0x000fe2000f8e00ff */
[----:B------:R-:W-:Y:S01]  /*1680*/  LOP3.LUT R0, R0, 0xfffffff8, RZ, 0xc0, !PT ;  /* 0xfffffff800007812 */ /* 0x000fe200078ec0ff */
[----:B------:R-:W-:Y:S01]  /*1690*/  IMAD.WIDE.U32 R2, R4, c[0x0][0x1e0], R16 ;  /* 0x0000780004027a25 */ /* 0x000fe200078e0010 */
[----:B------:R-:W-:Y:S01]  /*16a0*/  UIMAD UR4, UR21, UR5, UR4 ;  /* 0x00000005150472a4 */ /* 0x000fe2000f8e0204 */
[----:B------:R-:W-:Y:S01]  /*16b0*/  IADD3 R32, R16, 0x40, RZ ;  /* 0x0000004010207810 */ /* 0x000fe20007ffe0ff */
[----:B------:R-:W-:Y:S01]  /*16c0*/  USEL UR11, UR11, URZ, !UP2 ;  /* 0x0000003f0b0b7287 */ /* 0x000fe2000d000000 */
[----:B------:R-:W-:Y:S01]  /*16d0*/  IMAD.IADD R24, R8, 0x1, -R5 ;  /* 0x0000000108187824 */ /* 0x000fe200078e0a05 */
[----:B------:R-:W-:Y:S01]  /*16e0*/  IADD3 R3, R3, UR6, RZ ;  /* 0x0000000603037c10 */ /* 0x000fe2000fffe0ff */
[----:B------:R-:W-:Y:S01]  /*16f0*/  IMAD.IADD R21, R9, 0x1, -R0 ;  /* 0x0000000109157824 */ /* 0x000fe200078e0a00 */
[----:B------:R-:W-:Y:S01]  /*1700*/  LEA.HI R0, R35, R84, RZ, 0x6 ;  /* 0x0000005423007211 */ /* 0x000fe200078f30ff */
[----:B------:R-:W-:Y:S01]  /*1710*/  IMAD.SHL.U32 R5, R41, 0x40, RZ ;  /* 0x0000004029057824 */ /* 0x000fe200078e00ff */
[----:B------:R-:W-:Y:S01]  /*1720*/  ULDC.64 UR6, c[0x0][0x1e8] ;  /* 0x00007a0000067ab9 */ /* 0x000fe20000000a00 */
[----:B------:R-:W-:Y:S01]  /*1730*/  IMAD.U32 R11, RZ, RZ, UR17 ;  /* 0x00000011ff0b7e24 */ /* 0x000fe2000f8e00ff */
[----:B------:R-:W-:Y:S01]  /*1740*/  UIMAD UR6, UR8, UR6, URZ ;  /* 0x00000006080672a4 */ /* 0x000fe2000f8e023f */
[----:B------:R-:W-:Y:S01]  /*1750*/  SHF.R.S32.HI R23, RZ, 0x6, R0 ;  /* 0x00000006ff177819 */ /* 0x000fe20000011400 */
[----:B------:R-:W-:Y:S01]  /*1760*/  IMAD.WIDE.U32 R8, R10, c[0x0][0x1e8], R2 ;  /* 0x00007a000a087a25 */ /* 0x000fe200078e0002 */
[----:B------:R-:W-:Y:S01]  /*1770*/  LOP3.LUT R0, R5, 0x1c0, RZ, 0xc0, !PT ;  /* 0x000001c005007812 */ /* 0x000fe200078ec0ff */
[----:B------:R-:W-:Y:S01]  /*1780*/  UIMAD UR6, UR12, UR7, UR6 ;  /* 0x000000070c0672a4 */ /* 0x000fe2000f8e0206 */
[----:B------:R-:W-:Y:S01]  /*1790*/  ISETP.GE.AND P3, PT, R16, c[0x0][0x1cc], PT ;  /* 0x0000730010007a0c */ /* 0x000fe20003f66270 */
[----:B------:R-:W-:Y:S01]  /*17a0*/  IMAD.WIDE.U32 R4, R4, c[0x0][0x1b0], R16 ;  /* 0x00006c0004047a25 */ /* 0x000fe200078e0010 */
[----:B------:R-:W-:Y:S01]  /*17b0*/  LOP3.LUT R12, R0, 0x38, R16, 0xf8, !PT ;  /* 0x00000038000c7812 */ /* 0x000fe200078ef810 */
[----:B------:R-:W-:Y:S01]  /*17c0*/  ULDC.64 UR20, c[0x0][0x208] ;  /* 0x0000820000147ab9 */ /* 0x000fe20000000a00 */
[----:B------:R-:W-:Y:S01]  /*17d0*/  SHF.R.U32.HI R0, RZ, 0x3, R0 ;  /* 0x00000003ff007819 */ /* 0x000fe20000011600 */
[----:B------:R-:W-:Y:S01]  /*17e0*/  IMAD.SHL.U32 R38, R23, 0x200, RZ ;  /* 0x0000020017267824 */ /* 0x000fe200078e00ff */
[----:B------:R-:W-:Y:S01]  /*17f0*/  IADD3 R3, R5, UR4, RZ ;  /* 0x0000000405037c10 */ /* 0x000fe2000fffe0ff */
[----:B------:R-:W-:Y:S01]  /*1800*/  IMAD.WIDE R6, R11, 0x40, R6 ;  /* 0x000000400b067825 */ /* 0x000fe200078e0206 */
[----:B------:R-:W-:Y:S01]  /*1810*/  IADD3 R5, R9, UR6, RZ ;  /* 0x0000000609057c10 */ /* 0x000fe2000fffe0ff */
[----:B------:R-:W-:Y:S01]  /*1820*/  ULDC.64 UR4, c[0x0][0x1b8] ;  /* 0x00006e0000047ab9 */ /* 0x000fe20000000a00 */
[----:B------:R-:W-:Y:S01]  /*1830*/  LOP3.LUT R22, R38, R12, R0, 0xf6, !PT ;  /* 0x0000000c26167212 */ /* 0x000fe200078ef600 */
[----:B------:R-:W-:Y:S01]  /*1840*/  IMAD.MOV.U32 R2, RZ, RZ, R4 ;  /* 0x000000ffff027224 */ /* 0x000fe200078e0004 */
[----:B------:R-:W-:Y:S01]  /*1850*/  UIMAD UR4, UR8, UR4, URZ ;  /* 0x00000004080472a4 */ /* 0x000fe2000f8e023f */
[----:B------:R-:W-:Y:S01]  /*1860*/  IMAD.MOV.U32 R4, RZ, RZ, R8 ;  /* 0x000000ffff047224 */ /* 0x000fe200078e0008 */
[----:B------:R-:W-:Y:S01]  /*1870*/  UIADD3 UR8, -UR9, UR13, URZ ;  /* 0x0000000d09087290 */ /* 0x000fe2000fffe13f */
[----:B------:R-:W-:Y:S01]  /*1880*/  IMAD R0, R7, c[0x0][0x1d8], RZ ;  /* 0x0000760007007a24 */ /* 0x000fe200078e02ff */
[----:B------:R-:W-:Y:S01]  /*1890*/  ISETP.GE.AND P2, PT, R32, c[0x0][0x1cc], PT ;  /* 0x0000730020007a0c */ /* 0x000fe20003f46270 */
[----:B------:R-:W-:Y:S01]  /*18a0*/  IMAD.WIDE.U32 R10, R10, c[0x0][0x1b8], R2 ;  /* 0x00006e000a0a7a25 */ /* 0x000fe200078e0002 */
[----:B------:R-:W-:Y:S01]  /*18b0*/  UIMAD UR4, UR12, UR5, UR4 ;  /* 0x000000050c0472a4 */ /* 0x000fe2000f8e0204 */
[----:B------:R-:W-:Y:S01]  /*18c0*/  IADD3 R34, R16, 0x80, RZ ;  /* 0x0000008010227810 */ /* 0x000fe20007ffe0ff */
[----:B------:R-:W-:Y:S01]  /*18d0*/  USHF.L.U32 UR22, UR20, 0x5, URZ ;  /* 0x0000000514167899 */ /* 0x000fe2000800063f */
[----:B------:R-:W-:Y:S01]  /*18e0*/  IMAD R0, R6, c[0x0][0x1dc], R0 ;  /* 0x0000770006007a24 */ /* 0x000fe200078e0200 */
[----:B------:R-:W-:Y:S01]  /*18f0*/  IADD3 R33, R16, 0xc0, RZ ;  /* 0x000000c010217810 */ /* 0x000fe20007ffe0ff */
[----:B------:R-:W-:Y:S01]  /*1900*/  IMAD.WIDE.U32 R2, R6, c[0x0][0x1d8], R4 ;  /* 0x0000760006027a25 */ /* 0x000fe200078e0004 */
[----:B------:R-:W-:Y:S01]  /*1910*/  ISETP.GE.AND P1, PT, R34, c[0x0][0x1cc], PT ;  /* 0x0000730022007a0c */ /* 0x000fe20003f26270 */
[----:B------:R-:W-:Y:S01]  /*1920*/  ULDC.64 UR6, c[0x0][0x188] ;  /* 0x0000620000067ab9 */ /* 0x000fe20000000a00 */
[----:B------:R-:W-:Y:S01]  /*1930*/  LEA.HI R35, R35, R84, RZ, 0x5 ;  /* 0x0000005423237211 */ /* 0x000fe200078f28ff */
[----:B------:R-:W-:Y:S01]  /*1940*/  IMAD.IADD R0, R3, 0x1, R0 ;  /* 0x0000000103007824 */ /* 0x000fe200078e0200 */
[C---:B------:R-:W-:Y:S01]  /*1950*/  LEA R4, P0, R2.reuse, c[0x0][0x1c0], 0x1 ;  /* 0x0000700002047a11 */ /* 0x040fe200078008ff */
[C---:B------:R-:W-:Y:S01]  /*1960*/  IMAD R9, R13.reuse, c[0x0][0x178], RZ ;  /* 0x00005e000d097a24 */ /* 0x040fe200078e02ff */
[----:B------:R-:W-:Y:S01]  /*1970*/  SHF.R.S32.HI R36, RZ, 0x5, R35 ;  /* 0x00000005ff247819 */ /* 0x000fe20000011423 */
[----:B------:R-:W-:Y:S01]  /*1980*/  IMAD R8, R13, c[0x0][0x208], RZ ;  /* 0x000082000d087a24 */ /* 0x000fe200078e02ff */
[----:B------:R-:W-:Y:S01]  /*1990*/  LEA.HI.X R5, R2, c[0x0][0x1c4], R0, 0x1, P0 ;  /* 0x0000710002057a11 */ /* 0x000fe200000f0c00 */
[----:B------:R-:W-:Y:S01]  /*19a0*/  IMAD.MOV.U32 R3, RZ, RZ, c[0x0][0x1d8] ;  /* 0x00007600ff037624 */ /* 0x000fe200078e00ff */
[----:B------:R-:W-:Y:S01]  /*19b0*/  IADD3 R0, -R41, UR8, RZ ;  /* 0x0000000829007c10 */ /* 0x000fe2000fffe1ff */
[----:B------:R-:W-:Y:S01]  /*19c0*/  IMAD R2, R7, c[0x0][0x1a8], RZ ;  /* 0x00006a0007027a24 */ /* 0x000fe200078e02ff */
[----:B------:R-:W-:Y:S01]  /*19d0*/  UIMAD UR6, UR11, UR6, URZ ;  /* 0x000000060b0672a4 */ /* 0x000fe2000f8e023f */
[----:B------:R-:W-:Y:S01]  /*19e0*/  IMAD R18, R14, c[0x0][0x17c], R9 ;  /* 0x00005f000e127a24 */ /* 0x000fe200078e0209 */
[----:B------:R-:W-:Y:S01]  /*19f0*/  ISETP.LT.OR P5, PT, R0, 0x1, P3 ;  /* 0x000000010000780c */ /* 0x000fe20001fa1670 */
[----:B------:R-:W-:Y:S01]  /*1a00*/  IMAD R19, R14, c[0x0][0x20c], R8 ;  /* 0x000083000e137a24 */ /* 0x000fe200078e0208 */
[C---:B------:R-:W-:Y:S01]  /*1a10*/  ISETP.LT.OR P4, PT, R0.reuse, 0x1, P2 ;  /* 0x000000010000780c */ /* 0x040fe20001781670 */
[----:B------:R-:W-:Y:S01]  /*1a20*/  IMAD.MOV.U32 R8, RZ, RZ, R10 ;  /* 0x000000ffff087224 */ /* 0x000fe200078e000a */
[----:B------:R-:W-:Y:S01]  /*1a30*/  IADD3 R9, R11, UR4, RZ ;  /* 0x000000040b097c10 */ /* 0x000fe2000fffe0ff */
[----:B------:R-:W-:Y:S01]  /*1a40*/  IMAD.MOV.U32 R11, RZ, RZ, c[0x0][0x1dc] ;  /* 0x00007700ff0b7624 */ /* 0x000fe200078e00ff */
[----:B------:R-:W-:Y:S01]  /*1a50*/  ISETP.LT.OR P6, PT, R0, 0x1, P1 ;  /* 0x000000010000780c */ /* 0x000fe20000fc1670 */
[----:B------:R-:W-:Y:S01]  /*1a60*/  IMAD R10, R6, c[0x0][0x1ac], R2 ;  /* 0x00006b00060a7a24 */ /* 0x000fe200078e0202 */
[C---:B------:R-:W-:Y:S01]  /*1a70*/  LEA R2, P0, R3.reuse, R4, 0x6 ;  /* 0x0000000403027211 */ /* 0x040fe200078030ff */
[----:B------:R-:W-:Y:S01]  /*1a80*/  IMAD.SHL.U32 R40, R22, 0x2, RZ ;  /* 0x0000000216287824 */ /* 0x000fe200078e00ff */
[----:B------:R-:W-:Y:S01]  /*1a90*/  ISETP.LT.OR P2, PT, R0, 0x21, P2 ;  /* 0x000000210000780c */ /* 0x000fe20001741670 */
[----:B------:R-:W-:Y:S01]  /*1aa0*/  IMAD.WIDE.U32 R6, R6, c[0x0][0x1a8], R8 ;  /* 0x00006a0006067a25 */ /* 0x000fe200078e0008 */
[----:B------:R-:W-:Y:S01]  /*1ab0*/  LEA.HI.X R3, R3, R5, R11, 0x6, P0 ;  /* 0x0000000503037211 */ /* 0x000fe200000f340b */
[----:B------:R-:W-:Y:S01]  /*1ac0*/  UMOV UR4, 0x5 ;  /* 0x0000000500047882 */ /* 0x000fe20000000000 */
[----:B------:R-:W-:Y:S01]  /*1ad0*/  @!PT LDS RZ, [RZ] ;  /* 0x00000000fffff984 */ /* 0x000fe20000000800 */
[----:B------:R-:W-:Y:S01]  /*1ae0*/  @!PT LDS RZ, [RZ] ;  /* 0x00000000fffff984 */ /* 0x000fe20000000800 */
[----:B------:R-:W-:Y:S01]  /*1af0*/  @!PT LDS RZ, [RZ] ;  /* 0x00000000fffff984 */ /* 0x000fe20000000800 */
[----:B------:R1:W-:Y:S01]  /*1b00*/  LDGSTS.E.BYPASS.LTC128B.128 [R40+0x8080], [R4.64], !P5 ;  /* 0x0808000004287fae */ /* 0x0003e2000e901d52 */
[----:B------:R-:W-:Y:S01]  /*1b10*/  ISETP.GE.AND P0, PT, R33, c[0x0][0x1cc], PT ;  /* 0x0000730021007a0c */ /* 0x000fe20003f06270 */
[----:B------:R-:W-:Y:S01]  /*1b20*/  IMAD.IADD R7, R7, 0x1, R10 ;  /* 0x0000000107077824 */ /* 0x000fe200078e020a */
[C---:B------:R-:W-:Y:S01]  /*1b30*/  ISETP.LT.OR P1, PT, R0.reuse, 0x21, P1 ;  /* 0x000000210000780c */ /* 0x040fe20000f21670 */
[----:B------:R1:W-:Y:S01]  /*1b40*/  LDGSTS.E.BYPASS.LTC128B.128 [R40+0xa080], [R4.64+0x80], !P4 ;  /* 0x0a08008004287fae */ /* 0x0003e2000e101d52 */
[----:B------:R-:W-:Y:S01]  /*1b50*/  ISETP.LT.OR P4, PT, R0, 0x21, P3 ;  /* 0x000000210000780c */ /* 0x000fe20001f81670 */
[----:B------:R-:W-:Y:S01]  /*1b60*/  USHF.L.U64.HI UR21, UR20, UR4, UR21 ;  /* 0x0000000414157299 */ /* 0x000fe20008010215 */
[----:B------:R-:W-:Y:S01]  /*1b70*/  LEA R8, P3, R6, c[0x0][0x190], 0x1 ;  /* 0x0000640006087a11 */ /* 0x000fe200078608ff */
[----:B------:R1:W-:Y:S01]  /*1b80*/  LDGSTS.E.BYPASS.LTC128B.128 [R40+0xc080], [R4.64+0x100], !P6 ;  /* 0x0c08010004287fae */ /* 0x0003e2000f101d52 */
[----:B------:R-:W-:Y:S01]  /*1b90*/  ISETP.LT.OR P5, PT, R0, 0x1, P0 ;  /* 0x000000010000780c */ /* 0x000fe200007a1670 */
[----:B------:R-:W-:Y:S01]  /*1ba0*/  USHF.R.S32.HI UR20, URZ, 0x1f, UR16 ;  /* 0x0000001f3f147899 */ /* 0x000fe20008011410 */
[----:B------:R-:W-:Y:S01]  /*1bb0*/  LEA.HI.X R9, R6, c[0x0][0x194], R7, 0x1, P3 ;  /* 0x0000650006097a11 */ /* 0x000fe200018f0c07 */
[--C-:B------:R-:W-:Y:S01]  /*1bc0*/  IMAD.WIDE.U32 R12, R14, c[0x0][0x178], R16.reuse ;  /* 0x00005e000e0c7a25 */ /* 0x100fe200078e0010 */
[----:B------:R-:W-:Y:S01]  /*1bd0*/  ISETP.GE.AND P3, PT, R16, c[0x0][0x19c], PT ;  /* 0x0000670010007a0c */ /* 0x000fe20003f66270 */
[----:B------:R-:W-:Y:S01]  /*1be0*/  ULDC.64 UR4, c[0x0][0x180] ;  /* 0x0000600000047ab9 */ /* 0x000fe20000000a00 */
[----:B------:R-:W-:Y:S01]  /*1bf0*/  ISETP.LT.OR P0, PT, R0, 0x21, P0 ;  /* 0x000000210000780c */ /* 0x000fe20000701670 */
[----:B------:R-:W-:Y:S01]  /*1c00*/  IMAD.WIDE.U32 R14, R14, c[0x0][0x208], R16 ;  /* 0x000082000e0e7a25 */ /* 0x000fe200078e0010 */
[C---:B------:R-:W-:Y:S01]  /*1c10*/  ISETP.LT.OR P6, PT, R0.reuse, 0x1, P3 ;  /* 0x000000010000780c */ /* 0x040fe20001fc1670 */
[----:B------:R-:W-:Y:S01]  /*1c20*/  UIMAD UR4, UR20, UR4, URZ ;  /* 0x00000004140472a4 */ /* 0x000fe2000f8e023f */
[----:B------:R-:W-:Y:S01]  /*1c30*/  LEA.HI R11, R35, R36, RZ, 0x1 ;  /* 0x00000024230b7211 */ /* 0x000fe200078f08ff */
[----:B------:R-:W-:Y:S01]  /*1c40*/  USEL UR12, UR15, URZ, !UP2 ;  /* 0x0000003f0f0c7287 */ /* 0x000fe2000d000000 */
[----:B------:R-:W-:Y:S01]  /*1c50*/  STL [R1+0x50], R40 ;  /* 0x0000502801007387 */ /* 0x000fe20000100800 */
[----:B------:R-:W-:Y:S01]  /*1c60*/  UIMAD UR24, UR16, UR5, UR4 ;  /* 0x00000005101872a4 */ /* 0x000fe2000f8e0204 */
[----:B------:R-:W-:Y:S01]  /*1c70*/  LOP3.LUT R11, R11, 0xfffffffe, RZ, 0xc0, !PT ;  /* 0xfffffffe0b0b7812 */ /* 0x000fe200078ec0ff */
[----:B------:R-:W-:Y:S01]  /*1c80*/  UIMAD UR7, UR12, UR7, UR6 ;  /* 0x000000070c0772a4 */ /* 0x000fe2000f8e0206 */
[----:B------:R1:W-:Y:S01]  /*1c90*/  LDGSTS.E.BYPASS.LTC128B.128 [R40+0xe080], [R4.64+0x180], !P5 ;  /* 0x0e08018004287fae */ /* 0x0003e2000e901d52 */
[----:B------:R-:W-:Y:S01]  /*1ca0*/  ULDC.64 UR4, c[0x0][0x210] ;  /* 0x0000840000047ab9 */ /* 0x000fe20000000a00 */
[----:B------:R-:W-:Y:S01]  /*1cb0*/  IMAD.MOV.U32 R148, RZ, RZ, 0x20 ;  /* 0x00000020ff947424 */ /* 0x000fe200078e00ff */
[----:B------:R-:W-:Y:S01]  /*1cc0*/  UIMAD UR4, UR20, UR4, URZ ;  /* 0x00000004140472a4 */ /* 0x000fe2000f8e023f */
[----:B------:R2:W-:Y:S01]  /*1cd0*/  LDGSTS.E.BYPASS.LTC128B.128 [R40+0x9080], [R2.64], !P4 ;  /* 0x0908000002287fae */ /* 0x0005e2000e101d52 */
[----:B------:R-:W-:Y:S01]  /*1ce0*/  ISETP.LT.OR P4, PT, R0, 0x21, P3 ;  /* 0x000000210000780c */ /* 0x000fe20001f81670 */
[----:B------:R-:W-:Y:S01]  /*1cf0*/  UMOV UR6, UR23 ;  /* 0x0000001700067c82 */ /* 0x000fe20008000000 */
[----:B------:R-:W-:Y:S01]  /*1d00*/  CS2R R146, SRZ ;  /* 0x0000000000927805 */ /* 0x000fe2000001ff00 */
[----:B------:R2:W-:Y:S01]  /*1d10*/  LDGSTS.E.BYPASS.LTC128B.128 [R40+0xb080], [R2.64+0x80], !P2 ;  /* 0x0b08008002287fae */ /* 0x0005e2000d101d52 */
[----:B------:R-:W-:Y:S01]  /*1d20*/  ISETP.GE.AND P2, PT, R32, c[0x0][0x19c], PT ;  /* 0x0000670020007a0c */ /* 0x000fe20003f46270 */
[----:B------:R-:W-:Y:S01]  /*1d30*/  UIMAD UR25, UR16, UR5, UR4 ;  /* 0x00000005101972a4 */ /* 0x000fe2000f8e0204 */
[----:B------:R-:W-:Y:S01]  /*1d40*/  P2R R22, PR, RZ, 0x10 ;  /* 0x00000010ff167803 */ /* 0x000fe20000000000 */
[----:B------:R2:W-:Y:S01]  /*1d50*/  LDGSTS.E.BYPASS.LTC128B.128 [R40+0xd080], [R2.64+0x100], !P1 ;  /* 0x0d08010002287fae */ /* 0x0005e2000c901d52 */
[----:B------:R-:W-:Y:S01]  /*1d60*/  ISETP.GE.AND P1, PT, R34, c[0x0][0x19c], PT ;  /* 0x0000670022007a0c */ /* 0x000fe20003f26270 */
[----:B------:R-:W-:Y:S01]  /*1d70*/  ULDC.64 UR4, c[0x0][0x218] ;  /* 0x0000860000047ab9 */ /* 0x000fe20000000a00 */
[C---:B------:R-:W-:Y:S01]  /*1d80*/  ISETP.LT.OR P3, PT, R0.reuse, 0x1, P2 ;  /* 0x000000010000780c */ /* 0x040fe20001761670 */
[----:B------:R2:W-:Y:S01]  /*1d90*/  LDGSTS.E.BYPASS.LTC128B.128 [R40+0xf080], [R2.64+0x180], !P0 ;  /* 0x0f08018002287fae */ /* 0x0005e2000c101d52 */
[----:B------:R-:W-:Y:S01]  /*1da0*/  ISETP.GE.AND P0, PT, R33, c[0x0][0x19c], PT ;  /* 0x0000670021007a0c */ /* 0x000fe20003f06270 */
[----:B------:R-:W-:Y:S01]  /*1db0*/  UIMAD UR4, UR11, UR4, URZ ;  /* 0x000000040b0472a4 */ /* 0x000fe2000f8e023f */
[C---:B------:R-:W-:Y:S01]  /*1dc0*/  ISETP.LT.OR P5, PT, R0.reuse, 0x1, P1 ;  /* 0x000000010000780c */ /* 0x040fe20000fa1670 */
[----:B------:R-:W0:Y:S01]  /*1dd0*/  LDGDEPBAR ;  /* 0x00000000000079af */ /* 0x000e220000000000 */
[C---:B------:R-:W-:Y:S01]  /*1de0*/  ISETP.LT.OR P4, PT, R0.reuse, 0x1, P0 ;  /* 0x000000010000780c */ /* 0x040fe20000781670 */
[----:B------:R-:W-:Y:S01]  /*1df0*/  USHF.R.S32.HI UR23, URZ, 0x1f, UR6 ;  /* 0x0000001f3f177899 */ /* 0x000fe20008011406 */
[C---:B------:R-:W-:Y:S01]  /*1e00*/  ISETP.LT.OR P2, PT, R0.reuse, 0x21, P2 ;  /* 0x000000210000780c */ /* 0x040fe20001741670 */
[----:B------:R3:W-:Y:S01]  /*1e10*/  LDGSTS.E.BYPASS.LTC128B.128 [R40+0x80], [R8.64], !P6 ;  /* 0x0008000008287fae */ /* 0x0007e2000f101d52 */
[C---:B------:R-:W-:Y:S01]  /*1e20*/  ISETP.LT.OR P6, PT, R0.reuse, 0x21, P1 ;  /* 0x000000210000780c */ /* 0x040fe20000fc1670 */
[----:B------:R-:W-:Y:S01]  /*1e30*/  UIMAD UR26, UR12, UR5, UR4 ;  /* 0x000000050c1a72a4 */ /* 0x000fe2000f8e0204 */
[----:B------:R-:W-:Y:S01]  /*1e40*/  ISETP.LT.OR P1, PT, R0, 0x21, P0 ;  /* 0x000000210000780c */ /* 0x000fe20000721670 */
[----:B------:R-:W-:Y:S01]  /*1e50*/  IMAD.MOV.U32 R0, RZ, RZ, c[0x0][0x1a8] ;  /* 0x00006a00ff007624 */ /* 0x000fe200078e00ff */
[----:B------:R-:W-:Y:S01]  /*1e60*/  P2R R17, PR, RZ, 0x4 ;  /* 0x00000004ff117803 */ /* 0x000fe20000000000 */
[----:B-1----:R-:W-:Y:S01]  /*1e70*/  IMAD.MOV.U32 R4, RZ, RZ, R12 ;  /* 0x000000ffff047224 */ /* 0x002fe200078e000c */
[----:B------:R3:W-:Y:S01]  /*1e80*/  LDGSTS.E.BYPASS.LTC128B.128 [R40+0x2080], [R8.64+0x80], !P3 ;  /* 0x0208008008287fae */ /* 0x0007e2000d901d52 */
[----:B------:R-:W-:Y:S01]  /*1e90*/  IMAD.IADD R5, R13, 0x1, R18 ;  /* 0x000000010d057824 */ /* 0x000fe200078e0212 */
[----:B------:R-:W-:Y:S01]  /*1ea0*/  LEA R6, P0, R0, R8, 0x6 ;  /* 0x0000000800067211 */ /* 0x000fe200078030ff */
[----:B------:R-:W-:Y:S01]  /*1eb0*/  IMAD.IADD R18, R36, 0x1, -R11 ;  /* 0x0000000124127824 */ /* 0x000fe200078e0a0b */
[----:B------:R3:W-:Y:S01]  /*1ec0*/  LDGSTS.E.BYPASS.LTC128B.128 [R40+0x4080], [R8.64+0x100], !P5 ;  /* 0x0408010008287fae */ /* 0x0007e2000e901d52 */
[----:B------:R-:W-:Y:S01]  /*1ed0*/  ISETP.NE.AND P5, PT, R17, RZ, PT ;  /* 0x000000ff1100720c */ /* 0x000fe20003fa5270 */
[----:B------:R-:W-:Y:S01]  /*1ee0*/  IMAD.U32 R11, RZ, RZ, UR16 ;  /* 0x00000010ff0b7e24 */ /* 0x000fe2000f8e00ff */
[----:B------:R-:W-:Y:S01]  /*1ef0*/  ULDC.64 UR4, c[0x0][0x178] ;  /* 0x00005e0000047ab9 */ /* 0x000fe20000000a00 */
[----:B------:R3:W-:Y:S01]  /*1f00*/  LDGSTS.E.BYPASS.LTC128B.128 [R40+0x6080], [R8.64+0x180], !P4 ;  /* 0x0608018008287fae */ /* 0x0007e2000e101d52 */
[----:B------:R-:W-:Y:S01]  /*1f10*/  ISETP.NE.AND P4, PT, R22, RZ, PT ;  /* 0x000000ff1600720c */ /* 0x000fe20003f85270 */
[----:B------:R-:W-:Y:S01]  /*1f20*/  IMAD.WIDE.U32 R4, R11, c[0x0][0x180], R4 ;  /* 0x000060000b047a25 */ /* 0x000fe200078e0004 */
[----:B------:R-:W-:Y:S01]  /*1f30*/  UIMAD.WIDE.U32 UR28, UR6, UR4, URZ ;  /* 0x00000004061c72a5 */ /* 0x000fe2000f8e003f */
[----:B------:R-:W-:Y:S01]  /*1f40*/  LOP3.LUT P2, RZ, R20, 0x4, RZ, 0xc0, !PT ;  /* 0x0000000414ff7812 */ /* 0x000fe2000784c0ff */
[----:B------:R-:W-:Y:S01]  /*1f50*/  UIMAD UR21, UR21, UR6, URZ ;  /* 0x00000006151572a4 */ /* 0x000fe2000f8e023f */
[----:B--2---:R-:W-:Y:S01]  /*1f60*/  IMAD.MOV.U32 R2, RZ, RZ, c[0x0][0x1ac] ;  /* 0x00006b00ff027624 */ /* 0x004fe200078e00ff */
[----:B------:R-:W-:Y:S01]  /*1f70*/  IADD3 R5, R5, UR24, RZ ;  /* 0x0000001805057c10 */ /* 0x000fe2000fffe0ff */
[----:B------:R-:W-:Y:S01]  /*1f80*/  IMAD.IADD R3, R15, 0x1, R19 ;  /* 0x000000010f037824 */ /* 0x000fe200078e0213 */
[----:B------:R-:W-:Y:S01]  /*1f90*/  UIMAD UR24, UR23, UR4, URZ ;  /* 0x00000004171872a4 */ /* 0x000fe2000f8e023f */
[----:B------:R-:W-:Y:S01]  /*1fa0*/  IMAD.U32 R15, RZ, RZ, UR12 ;  /* 0x0000000cff0f7e24 */ /* 0x000fe2000f8e00ff */
[----:B------:R-:W-:Y:S01]  /*1fb0*/  LEA.HI.X R7, R0, R9, R2, 0x6, P0 ;  /* 0x0000000900077211 */ /* 0x000fe200000f3402 */
[C---:B------:R-:W-:Y:S01]  /*1fc0*/  IMAD.SHL.U32 R0, R21.reuse, 0x40, RZ ;  /* 0x0000004015007824 */ /* 0x040fe200078e00ff */
[----:B------:R-:W-:Y:S01]  /*1fd0*/  LOP3.LUT P0, RZ, R21, 0x4, RZ, 0xc0, !PT ;  /* 0x0000000415ff7812 */ /* 0x000fe2000780c0ff */
[----:B------:R-:W-:Y:S01]  /*1fe0*/  IMAD.SHL.U32 R2, R23, 0x8, RZ ;  /* 0x0000000817027824 */ /* 0x000fe200078e00ff */
[----:B------:R-:W-:Y:S01]  /*1ff0*/  UIMAD UR24, UR6, UR5, UR24 ;  /* 0x00000005061872a4 */ /* 0x000fe2000f8e0218 */
[----:B------:R-:W-:Y:S01]  /*2000*/  IMAD.SHL.U32 R21, R18, 0x400, RZ ;  /* 0x0000040012157824 */ /* 0x000fe200078e00ff */
[----:B------:R-:W-:Y:S01]  /*2010*/  LOP3.LUT R0, R0, 0x1c0, RZ, 0xc0, !PT ;  /* 0x000001c000007812 */ /* 0x000fe200078ec0ff */
[----:B------:R1:W-:Y:S01]  /*2020*/  LDGSTS.E.BYPASS.LTC128B.128 [R40+0x1080], [R6.64], !P4 ;  /* 0x0108000006287fae */ /* 0x0003e2000e101d52 */
[----:B------:R-:W-:Y:S01]  /*2030*/  LOP3.LUT R19, R2, 0x18, RZ, 0xc0, !PT ;  /* 0x0000001802137812 */ /* 0x000fe200078ec0ff */
[----:B------:R-:W-:Y:S01]  /*2040*/  IMAD.MOV.U32 R2, RZ, RZ, R14 ;  /* 0x000000ffff027224 */ /* 0x000fe200078e000e */
[----:B------:R-:W-:Y:S01]  /*2050*/  SHF.R.U32.HI R10, RZ, 0x3, R0 ;  /* 0x00000003ff0a7819 */ /* 0x000fe20000011600 */
[----:B------:R1:W-:Y:S01]  /*2060*/  LDGSTS.E.BYPASS.LTC128B.128 [R40+0x3080], [R6.64+0x80], !P5 ;  /* 0x0308008006287fae */ /* 0x0003e2000e901d52 */
[----:B------:R-:W-:Y:S01]  /*2070*/  UIADD3 UR24, UR29, UR24, URZ ;  /* 0x000000181d187290 */ /* 0x000fe2000fffe03f */
[----:B------:R-:W-:Y:S01]  /*2080*/  LOP3.LUT P3, RZ, R20, 0x2, RZ, 0xc0, !PT ;  /* 0x0000000214ff7812 */ /* 0x000fe2000786c0ff */
[----:B------:R-:W-:Y:S01]  /*2090*/  UIMAD UR21, UR23, UR22, UR21 ;  /* 0x00000016171572a4 */ /* 0x000fe2000f8e0215 */
[----:B------:R-:W-:Y:S01]  /*20a0*/  LOP3.LUT R12, R10, R0, R19, 0x1e, !PT ;  /* 0x000000000a0c7212 */ /* 0x000fe200078e1e13 */
[----:B------:R-:W-:Y:S01]  /*20b0*/  IMAD.U32 R0, RZ, RZ, UR16 ;  /* 0x00000010ff007e24 */ /* 0x000fe2000f8e00ff */
[----:B------:R-:W-:Y:S01]  /*20c0*/  LOP3.LUT R10, R25, 0x3ffffffc, RZ, 0xc0, !PT ;  /* 0x3ffffffc190a7812 */ /* 0x000fe200078ec0ff */
[----:B------:R1:W-:Y:S01]  /*20d0*/  LDGSTS.E.BYPASS.LTC128B.128 [R40+0x5080], [R6.64+0x100], !P6 ;  /* 0x0508010006287fae */ /* 0x0003e2000f101d52 */
[----:B---3--:R-:W-:Y:S01]  /*20e0*/  IMAD.SHL.U32 R8, R20, 0x40, RZ ;  /* 0x0000004014087824 */ /* 0x008fe200078e00ff */
[----:B------:R-:W-:Y:S01]  /*20f0*/  ULDC.64 UR4, c[0x0][0x270] ;  /* 0x00009c0000047ab9 */ /* 0x000fe20000000a00 */
[----:B------:R-:W-:Y:S01]  /*2100*/  IMAD.WIDE.U32 R2, R0, c[0x0][0x210], R2 ;  /* 0x0000840000027a25 */ /* 0x000fe200078e0002 */
[----:B------:R1:W-:Y:S01]  /*2110*/  LDGSTS.E.BYPASS.LTC128B.128 [R40+0x7080], [R6.64+0x180], !P1 ;  /* 0x0708018006287fae */ /* 0x0003e2000c901d52 */
[----:B------:R-:W-:Y:S01]  /*2120*/  UIMAD UR4, UR20, UR4, URZ ;  /* 0x00000004140472a4 */ /* 0x000fe2000f8e023f */
[----:B------:R-:W-:Y:S01]  /*2130*/  LOP3.LUT R14, R8, 0x1c0, RZ, 0xc0, !PT ;  /* 0x000001c0080e7812 */ /* 0x000fe200078ec0ff */
[----:B------:R-:W-:Y:S01]  /*2140*/  IMAD.IADD R10, R84, 0x1, -R10 ;  /* 0x00000001540a7824 */ /* 0x000fe200078e0a0a */
[----:B------:R-:W-:Y:S01]  /*2150*/  IADD3 R3, R3, UR25, RZ ;  /* 0x0000001903037c10 */ /* 0x000fe2000fffe0ff */
[----:B------:R-:W0:Y:S01]  /*2160*/  LDGDEPBAR ;  /* 0x00000000000079af */ /* 0x000e220000000000 */
[----:B------:R-:W-:Y:S01]  /*2170*/  SHF.R.U32.HI R20, RZ, 0x3, R14 ;  /* 0x00000003ff147819 */ /* 0x000fe2000001160e */
[----:B------:R-:W-:Y:S01]  /*2180*/  IMAD R0, R10, 0x2, R21 ;  /* 0x000000020a007824 */ /* 0x000fe200078e0215 */
[----:B------:R-:W-:Y:S01]  /*2190*/  ISETP.GE.AND P5, PT, R16, c[0x0][0x16c], PT ;  /* 0x00005b0010007a0c */ /* 0x000fe20003fa6270 */
[----:B------:R-:W-:Y:S01]  /*21a0*/  IMAD.WIDE.U32 R42, R15, c[0x0][0x218], R2 ;  /* 0x000086000f2a7a25 */ /* 0x000fe200078e0002 */
[----:B------:R-:W-:Y:S01]  /*21b0*/  CS2R R144, SRZ ;  /* 0x0000000000907805 */ /* 0x000fe2000001ff00 */
[----:B------:R-:W-:Y:S01]  /*21c0*/  CS2R R142, SRZ ;  /* 0x00000000008e7805 */ /* 0x000fe2000001ff00 */
[----:B------:R-:W-:Y:S01]  /*21d0*/  CS2R R140, SRZ ;  /* 0x00000000008c7805 */ /* 0x000fe2000001ff00 */
[----:B------:R-:W-:Y:S01]  /*21e0*/  IMAD.IADD R0, R0, 0x1, R12 ;  /* 0x0000000100007824 */ /* 0x000fe200078e020c */
[----:B------:R-:W-:Y:S01]  /*21f0*/  IADD3 R11, R43, UR26, RZ ;  /* 0x0000001a2b0b7c10 */ /* 0x000fe2000fffe0ff */
[----:B------:R-:W-:Y:S01]  /*2200*/  IMAD.MOV.U32 R10, RZ, RZ, R42 ;  /* 0x000000ffff0a7224 */ /* 0x000fe200078e002a */
[----:B------:R-:W-:Y:S01]  /*2210*/  CS2R R138, SRZ ;  /* 0x00000000008a7805 */ /* 0x000fe2000001ff00 */
[----:B------:R-:W-:Y:S01]  /*2220*/  IMAD.SHL.U32 R44, R0, 0x2, RZ ;  /* 0x00000002002c7824 */ /* 0x000fe200078e00ff */
[----:B------:R-:W-:Y:S01]  /*2230*/  CS2R R136, SRZ ;  /* 0x0000000000887805 */ /* 0x000fe2000001ff00 */
[----:B------:R-:W-:Y:S01]  /*2240*/  IMAD.U32 R2, RZ, RZ, UR22 ;  /* 0x00000016ff027e24 */ /* 0x000fe2000f8e00ff */
[----:B------:R-:W-:Y:S01]  /*2250*/  UIMAD UR22, UR16, UR5, UR4 ;  /* 0x00000005101672a4 */ /* 0x000fe2000f8e0204 */
[----:B------:R-:W-:Y:S01]  /*2260*/  IMAD.MOV.U32 R12, RZ, RZ, R28 ;  /* 0x000000ffff0c7224 */ /* 0x000fe200078e001c */
[C---:B------:R-:W-:Y:S01]  /*2270*/  IADD3 R0, R44.reuse, 0x14180, RZ ;  /* 0x000141802c007810 */ /* 0x040fe20007ffe0ff */
[----:B------:R-:W-:Y:S01]  /*2280*/  STL [R1+0x64], R44 ;  /* 0x0000642c01007387 */ /* 0x000fe20000100800 */
[----:B------:R-:W-:Y:S01]  /*2290*/  IADD3 R3, R44, 0x141c0, RZ ;  /* 0x000141c02c037810 */ /* 0x000fe20007ffe0ff */
[----:B------:R-:W-:Y:S01]  /*22a0*/  ULDC.64 UR4, c[0x0][0x288] ;  /* 0x0000a20000047ab9 */ /* 0x000fe20000000a00 */
[----:B------:R-:W-:Y:S01]  /*22b0*/  @P0 IADD3 R3, R0, -0x40, RZ ;  /* 0xffffffc000030810 */ /* 0x000fe20007ffe0ff */
[----:B------:R2:W-:Y:S01]  /*22c0*/  STL.64 [R1+0x98], R42 ;  /* 0x0000982a01007387 */ /* 0x0005e20000100a00 */
[----:B------:R-:W-:Y:S01]  /*22d0*/  IMAD.U32 R0, RZ, RZ, UR24 ;  /* 0x00000018ff007e24 */ /* 0x000fe2000f8e00ff */
[----:B------:R-:W-:-:S04]  /*22e0*/  DEPBAR.LE SB0, 0x1 ;  /* 0x000080400000791a */ /* 0x000fc80000000000 */
[----:B------:R-:W-:Y:S01]  /*22f0*/  STL.64 [R1+0x70], R10 ;  /* 0x0000700a01007387 */ /* 0x000fe20000100a00 */
[----:B------:R-:W-:Y:S01]  /*2300*/  UIMAD UR4, UR20, UR4, URZ ;  /* 0x00000004140472a4 */ /* 0x000fe2000f8e023f */
[----:B------:R-:W-:Y:S01]  /*2310*/  SEL R28, RZ, 0x1, P5 ;  /* 0x00000001ff1c7807 */ /* 0x000fe20002800000 */
        /* <DEDUP_REMOVED lines=22> */
[----:B------:R-:W-:Y:S01]  /*2480*/  IMAD.U32 R4, RZ, RZ, UR28 ;  /* 0x0000001cff047e24 */ /* 0x000fe2000f8e00ff */
[----:B------:R-:W-:Y:S01]  /*2490*/  STL.64 [R1+0x88], R42 ;  /* 0x0000882a01007387 */ /* 0x000fe20000100a00 */
[----:B------:R-:W-:Y:S01]  /*24a0*/  IMAD.U32 R5, RZ, RZ, UR29 ;  /* 0x0000001dff057e24 */ /* 0x000fe2000f8e00ff */
[----:B------:R-:W-:Y:S01]  /*24b0*/  CS2R R94, SRZ ;  /* 0x00000000005e7805 */ /* 0x000fe2000001ff00 */
[----:B---3--:R-:W-:Y:S01]  /*24c0*/  IMAD.WIDE.U32 R2, R2, UR6, R10 ;  /* 0x0000000602027c25 */ /* 0x008fe2000f8e000a */
[----:B------:R-:W-:Y:S01]  /*24d0*/  IADD3 R10, R43, UR7, RZ ;  /* 0x000000072b0a7c10 */ /* 0x000fe2000fffe0ff */
[----:B------:R-:W-:Y:S01]  /*24e0*/  USHF.L.U32 UR7, UR6, 0x5, URZ ;  /* 0x0000000506077899 */ /* 0x000fe2000800063f */
[C---:B------:R-:W-:Y:S01]  /*24f0*/  LEA R5, P0, R4.reuse, R42, 0x5 ;  /* 0x0000002a04057211 */ /* 0x040fe200078028ff */
[----:B------:R-:W-:Y:S01]  /*2500*/  CS2R R92, SRZ ;  /* 0x00000000005c7805 */ /* 0x000fe2000001ff00 */
[----:B------:R-:W-:Y:S01]  /*2510*/  CS2R R90, SRZ ;  /* 0x00000000005a7805 */ /* 0x000fe2000001ff00 */
[----:B------:R2:W-:Y:S01]  /*2520*/  STL [R1+0xb0], R10 ;  /* 0x0000b00a01007387 */ /* 0x0005e20000100800 */
[----:B------:R-:W-:Y:S01]  /*2530*/  LEA.HI.X R4, R4, R10, R0, 0x5, P0 ;  /* 0x0000000a04047211 */ /* 0x000fe200000f2c00 */
[----:B------:R-:W-:Y:S01]  /*2540*/  CS2R R88, SRZ ;  /* 0x0000000000587805 */ /* 0x000fe2000001ff00 */
[----:B------:R-:W-:Y:S01]  /*2550*/  IADD3 R0, R3, UR21, RZ ;  /* 0x0000001503007c10 */ /* 0x000fe2000fffe0ff */
[----:B------:R-:W-:Y:S01]  /*2560*/  UIMAD UR21, UR16, UR5, UR4 ;  /* 0x00000005101572a4 */ /* 0x000fe2000f8e0204 */
[----:B------:R-:W-:Y:S01]  /*2570*/  LOP3.LUT R3, R14, 0x8, R37, 0xf8, !PT ;  /* 0x000000080e037812 */ /* 0x000fe200078ef825 */
[----:B------:R-:W-:Y:S01]  /*2580*/  CS2R R86, SRZ ;  /* 0x0000000000567805 */ /* 0x000fe2000001ff00 */
[----:B------:R-:W-:Y:S01]  /*2590*/  ULDC.64 UR4, c[0x0][0x238] ;  /* 0x00008e0000047ab9 */ /* 0x000fe20000000a00 */
[----:B------:R-:W-:Y:S01]  /*25a0*/  CS2R R82, SRZ ;  /* 0x0000000000527805 */ /* 0x000fe2000001ff00 */
[----:B------:R-:W-:Y:S01]  /*25b0*/  UIMAD UR4, UR20, UR4, URZ ;  /* 0x00000004140472a4 */ /* 0x000fe2000f8e023f */
[----:B------:R-:W-:Y:S01]  /*25c0*/  IADD3 R13, R29, UR21, RZ ;  /* 0x000000151d0d7c10 */ /* 0x000fe2000fffe0ff */
[----:B------:R-:W-:Y:S01]  /*25d0*/  UIADD3 UR20, -UR7, UR14, URZ ;  /* 0x0000000e07147290 */ /* 0x000fe2000fffe13f */
[----:B------:R-:W-:Y:S01]  /*25e0*/  CS2R R80, SRZ ;  /* 0x0000000000507805 */ /* 0x000fe2000001ff00 */
[----:B------:R-:W-:Y:S01]  /*25f0*/  UIMAD UR4, UR16, UR5, UR4 ;  /* 0x00000005100472a4 */ /* 0x000fe2000f8e0204 */
[----:B------:R-:W-:Y:S01]  /*2600*/  CS2R R78, SRZ ;  /* 0x00000000004e7805 */ /* 0x000fe2000001ff00 */
[----:B------:R-:W-:Y:S01]  /*2610*/  CS2R R76, SRZ ;  /* 0x00000000004c7805 */ /* 0x000fe2000001ff00 */
[----:B------:R-:W-:Y:S01]  /*2620*/  CS2R R74, SRZ ;  /* 0x00000000004a7805 */ /* 0x000fe2000001ff00 */
[----:B------:R-:W-:Y:S01]  /*2630*/  ISETP.LT.AND P1, PT, R41, UR20, PT ;  /* 0x0000001429007c0c */ /* 0x000fe2000bf21270 */
[----:B------:R-:W-:Y:S01]  /*2640*/  USHF.R.S32.HI UR20, URZ, 0x1f, UR7 ;  /* 0x0000001f3f147899 */ /* 0x000fe20008011407 */
[----:B-1----:R-:W-:Y:S01]  /*2650*/  IADD3 R7, R27, UR4, RZ ;  /* 0x000000041b077c10 */ /* 0x002fe2000fffe0ff */
[----:B------:R-:W-:Y:S01]  /*2660*/  ULDC.64 UR4, c[0x0][0x278] ;  /* 0x00009e0000047ab9 */ /* 0x000fe20000000a00 */
[C---:B------:R-:W-:Y:S01]  /*2670*/  ISETP.GE.OR P4, PT, R16.reuse, c[0x0][0x16c], !P1 ;  /* 0x00005b0010007a0c */ /* 0x040fe20004f86670 */
[----:B------:R-:W-:Y:S01]  /*2680*/  UIMAD UR4, UR11, UR4, URZ ;  /* 0x000000040b0472a4 */ /* 0x000fe2000f8e023f */
[----:B------:R-:W-:Y:S01]  /*2690*/  ISETP.GE.OR P6, PT, R16, c[0x0][0x1fc], !P1 ;  /* 0x00007f0010007a0c */ /* 0x000fe20004fc6670 */
[----:B------:R-:W-:Y:S01]  /*26a0*/  CS2R R72, SRZ ;  /* 0x0000000000487805 */ /* 0x000fe2000001ff00 */
[C---:B--2---:R-:W-:Y:S01]  /*26b0*/  LEA R10, P0, R2.reuse, c[0x0][0x1f0], 0x1 ;  /* 0x00007c00020a7a11 */ /* 0x044fe200078008ff */
[----:B------:R-:W-:Y:S01]  /*26c0*/  UIMAD UR5, UR12, UR5, UR4 ;  /* 0x000000050c0572a4 */ /* 0x000fe2000f8e0204 */
[----:B------:R-:W-:Y:S01]  /*26d0*/  P2R R29, PR, RZ, 0x40 ;  /* 0x00000040ff1d7803 */ /* 0x000fe20000000000 */
[----:B------:R-:W-:Y:S01]  /*26e0*/  CS2R R70, SRZ ;  /* 0x0000000000467805 */ /* 0x000fe2000001ff00 */
[----:B------:R-:W-:Y:S01]  /*26f0*/  LEA.HI.X R11, R2, c[0x0][0x1f4], R0, 0x1, P0 ;  /* 0x00007d00020b7a11 */ /* 0x000fe200000f0c00 */
[----:B------:R-:W-:Y:S01]  /*2700*/  IMAD R0, R24, 0x800, R38 ;  /* 0x0000080018007824 */ /* 0x000fe200078e0226 */
[----:B------:R-:W-:Y:S01]  /*2710*/  LOP3.LUT R2, R3, R20, RZ, 0x3c, !PT ;  /* 0x0000001403027212 */ /* 0x000fe200078e3cff */
[----:B------:R-:W-:Y:S01]  /*2720*/  IMAD.MOV.U32 R3, RZ, RZ, 0x40 ;  /* 0x00000040ff037424 */ /* 0x000fe200078e00ff */
[C---:B------:R-:W-:Y:S01]  /*2730*/  LEA R8, P0, R5.reuse, c[0x0][0x160], 0x1 ;  /* 0x0000580005087a11 */ /* 0x040fe200078008ff */
[----:B------:R-:W-:Y:S01]  /*2740*/  CS2R R68, SRZ ;  /* 0x0000000000447805 */ /* 0x000fe2000001ff00 */
[----:B------:R-:W-:Y:S01]  /*2750*/  ISETP.GT.AND P6, PT, R84, 0x7, PT ;  /* 0x000000075400780c */ /* 0x000fe20003fc4270 */
[----:B------:R-:W-:Y:S01]  /*2760*/  IMAD.IADD R2, R0, 0x1, R2 ;  /* 0x0000000100027824 */ /* 0x000fe200078e0202 */
[----:B------:R-:W-:Y:S01]  /*2770*/  SHF.R.S32.HI R0, RZ, 0x1f, R23 ;  /* 0x0000001fff007819 */ /* 0x000fe20000011417 */
[----:B------:R-:W-:Y:S01]  /*2780*/  CS2R R66, SRZ ;  /* 0x0000000000427805 */ /* 0x000fe2000001ff00 */
[----:B------:R-:W-:Y:S01]  /*2790*/  LEA.HI.X R9, R5, c[0x0][0x164], R4, 0x1, P0 ;  /* 0x0000590005097a11 */ /* 0x000fe200000f0c04 */
[----:B------:R-:W-:Y:S01]  /*27a0*/  BAR.SYNC.DEFER_BLOCKING 0x0 ;  /* 0x0000000000007b1d */ /* 0x000fe20000010000 */
[----:B------:R-:W-:Y:S01]  /*27b0*/  LEA.HI R4, R0, R23, RZ, 0x2 ;  /* 0x0000001700047211 */ /* 0x000fe200078f10ff */
[----:B------:R-:W-:Y:S01]  /*27c0*/  IMAD.SHL.U32 R2, R2, 0x2, RZ ;  /* 0x0000000202027824 */ /* 0x000fe200078e00ff */
[----:B------:R-:W-:Y:S01]  /*27d0*/  SEL R0, R148, 0xffffffe0, !P3 ;  /* 0xffffffe094007807 */ /* 0x000fe20005800000 */
[----:B------:R-:W-:Y:S01]  /*27e0*/  CS2R R64, SRZ ;  /* 0x0000000000407805 */ /* 0x000fe2000001ff00 */
[----:B------:R-:W-:Y:S01]  /*27f0*/  SEL R3, R3, 0xffffffc0, !P2 ;  /* 0xffffffc003037807 */ /* 0x000fe20005000000 */
[----:B------:R-:W-:Y:S01]  /*2800*/  CS2R R62, SRZ ;  /* 0x00000000003e7805 */ /* 0x000fe2000001ff00 */
[----:B------:R-:W-:Y:S01]  /*2810*/  ISETP.GE.AND P0, PT, R16, c[0x0][0x1fc], PT ;  /* 0x00007f0010007a0c */ /* 0x000fe20003f06270 */
[----:B------:R-:W-:Y:S01]  /*2820*/  IMAD.IADD R38, R2, 0x1, R0 ;  /* 0x0000000102267824 */ /* 0x000fe200078e0200 */
[----:B------:R-:W-:Y:S01]  /*2830*/  ISETP.GE.OR P3, PT, R32, c[0x0][0x16c], !P1 ;  /* 0x00005b0020007a0c */ /* 0x000fe20004f66670 */
[----:B------:R-:W-:Y:S01]  /*2840*/  IMAD.IADD R25, R2, 0x1, R3 ;  /* 0x0000000102197824 */ /* 0x000fe200078e0203 */
[----:B------:R-:W-:Y:S01]  /*2850*/  P2R R6, PR, RZ, 0x1 ;  /* 0x00000001ff067803 */ /* 0x000fe20000000000 */
[----:B------:R-:W-:Y:S01]  /*2860*/  IMAD.IADD R22, R3, 0x1, R38 ;  /* 0x0000000103167824 */ /* 0x000fe200078e0226 */
[----:B------:R-:W-:Y:S01]  /*2870*/  ISETP.GE.OR P2, PT, R34, c[0x0][0x16c], !P1 ;  /* 0x00005b0022007a0c */ /* 0x000fe20004f46670 */
[----:B------:R-:W-:Y:S01]  /*2880*/  STL [R1+0x28], R2 ;  /* 0x0000280201007387 */ /* 0x000fe20000100800 */
[----:B------:R-:W-:Y:S01]  /*2890*/  ISETP.GE.OR P0, PT, R33, c[0x0][0x16c], !P1 ;  /* 0x00005b0021007a0c */ /* 0x000fe20004f06670 */
[----:B------:R-:W-:Y:S01]  /*28a0*/  CS2R R60, SRZ ;  /* 0x00000000003c7805 */ /* 0x000fe2000001ff00 */
[----:B------:R-:W-:Y:S01]  /*28b0*/  IADD3 R5, R31, UR22, RZ ;  /* 0x000000161f057c10 */ /* 0x000fe2000fffe0ff */
[----:B------:R-:W-:Y:S01]  /*28c0*/  STL [R1+0x2c], R38 ;  /* 0x00002c2601007387 */ /* 0x000fe20000100800 */
[----:B------:R-:W-:Y:S01]  /*28d0*/  LOP3.LUT R0, R4, 0x1ffffffc, RZ, 0xc0, !PT ;  /* 0x1ffffffc04007812 */ /* 0x000fe200078ec0ff */
[----:B------:R-:W-:Y:S01]  /*28e0*/  IMAD.MOV.U32 R4, RZ, RZ, R30 ;  /* 0x000000ffff047224 */ /* 0x000fe200078e001e */
[----:B------:R-:W-:Y:S01]  /*28f0*/  ISETP.GE.OR P5, PT, R32, c[0x0][0x1fc], !P1 ;  /* 0x00007f0020007a0c */ /* 0x000fe20004fa6670 */
[----:B------:R-:W-:Y:S01]  /*2900*/  STL [R1+0x34], R25 ;  /* 0x0000341901007387 */ /* 0x000fe20000100800 */
[C---:B------:R-:W-:Y:S01]  /*2910*/  IMAD.WIDE.U32 R30, R15.reuse, c[0x0][0x290], R12 ;  /* 0x0000a4000f1e7a25 */ /* 0x040fe200078e000c */
[----:B------:R-:W-:Y:S01]  /*2920*/  CS2R R58, SRZ ;  /* 0x00000000003a7805 */ /* 0x000fe2000001ff00 */
[----:B------:R-:W-:Y:S01]  /*2930*/  CS2R R56, SRZ ;  /* 0x0000000000387805 */ /* 0x000fe2000001ff00 */
[----:B------:R-:W1:Y:S01]  /*2940*/  LDSM.16.M88.4 R164, [R2+0x8080] ;  /* 0x0080800002a4783b */ /* 0x000e620000000200 */
[----:B------:R-:W-:Y:S01]  /*2950*/  IMAD.WIDE.U32 R42, R15, c[0x0][0x278], R4 ;  /* 0x00009e000f2a7a25 */ /* 0x000fe200078e0004 */
[----:B------:R-:W-:Y:S01]  /*2960*/  CS2R R54, SRZ ;  /* 0x0000000000367805 */ /* 0x000fe2000001ff00 */
[----:B------:R-:W-:Y:S01]  /*2970*/  CS2R R52, SRZ ;  /* 0x0000000000347805 */ /* 0x000fe2000001ff00 */
[----:B------:R-:W2:Y:S01]  /*2980*/  LDSM.16.M88.4 R168, [R38+0x8080] ;  /* 0x0080800026a8783b */ /* 0x000ea20000000200 */
[----:B------:R-:W-:Y:S01]  /*2990*/  IMAD.IADD R23, R23, 0x1, -R0 ;  /* 0x0000000117177824 */ /* 0x000fe200078e0a00 */
[----:B------:R-:W-:Y:S01]  /*29a0*/  LOP3.LUT R0, R35, 0xffffffe0, RZ, 0xc0, !PT ;  /* 0xffffffe023007812 */ /* 0x000fe200078ec0ff */
[----:B------:R-:W-:Y:S01]  /*29b0*/  IMAD.SHL.U32 R12, R24, 0x20, RZ ;  /* 0x00000020180c7824 */ /* 0x000fe200078e00ff */
[----:B------:R-:W3:Y:S01]  /*29c0*/  LDSM.16.M88.4 R172, [R25+0x8080] ;  /* 0x0080800019ac783b */ /* 0x000ee20000000200 */
[----:B------:R-:W-:Y:S01]  /*29d0*/  CS2R R50, SRZ ;  /* 0x0000000000327805 */ /* 0x000fe2000001ff00 */
[----:B------:R-:W-:Y:S01]  /*29e0*/  CS2R R48, SRZ ;  /* 0x0000000000307805 */ /* 0x000fe2000001ff00 */
[----:B------:R-:W-:Y:S01]  /*29f0*/  IMAD.IADD R0, R84, 0x1, -R0 ;  /* 0x0000000154007824 */ /* 0x000fe200078e0a00 */
[----:B------:R-:W4:Y:S01]  /*2a00*/  LDSM.16.M88.4 R176, [R22+0x8080] ;  /* 0x0080800016b0783b */ /* 0x000f220000000200 */
        /* <DEDUP_REMOVED lines=16> */
[----:B--2---:R-:W-:-:S03]  /*2b10*/  LOP3.LUT R2, R39, 0xfffffff0, RZ, 0xc0, !PT ;  /* 0xfffffff027027812 */ /* 0x004fc600078ec0ff */
[----:B------:R2:W-:Y:S01]  /*2b20*/  STL.64 [R1+0x80], R42 ;  /* 0x0000802a01007387 */ /* 0x0005e20000100a00 */
[----:B---3--:R-:W-:Y:S01]  /*2b30*/  CS2R R38, SRZ ;  /* 0x0000000000267805 */ /* 0x008fe2000001ff00 */
[----:B------:R-:W-:-:S05]  /*2b40*/  IMAD.IADD R2, R84, 0x1, -R2 ;  /* 0x0000000154027824 */ /* 0x000fca00078e0a02 */
[----:B------:R-:W-:-:S04]  /*2b50*/  SHF.R.S32.HI R16, RZ, 0x1f, R2 ;  /* 0x0000001fff107819 */ /* 0x000fc80000011402 */
[----:B------:R-:W-:Y:S01]  /*2b60*/  LEA.HI R16, R16, R2, RZ, 0x3 ;  /* 0x0000000210107211 */ /* 0x000fe200078f18ff */
[----:B------:R-:W-:Y:S01]  /*2b70*/  @!PT LDS RZ, [RZ] ;  /* 0x00000000fffff984 */ /* 0x000fe20000000800 */
[----:B------:R-:W-:Y:S01]  /*2b80*/  @!PT LDS RZ, [RZ] ;  /* 0x00000000fffff984 */ /* 0x000fe20000000800 */
[----:B------:R-:W-:Y:S01]  /*2b90*/  @!PT LDS RZ, [RZ] ;  /* 0x00000000fffff984 */ /* 0x000fe20000000800 */
[----:B------:R3:W-:Y:S01]  /*2ba0*/  LDGSTS.E.BYPASS.LTC128B.128 [R40+0x8080], [R8.64], !P4 ;  /* 0x0808000008287fae */ /* 0x0007e2000e101d52 */
[----:B------:R-:W-:Y:S01]  /*2bb0*/  ISETP.NE.AND P4, PT, R6, RZ, PT ;  /* 0x000000ff0600720c */ /* 0x000fe20003f85270 */
[----:B------:R-:W-:Y:S02]  /*2bc0*/  IMAD.MOV.U32 R6, RZ, RZ, R26 ;  /* 0x000000ffff067224 */ /* 0x000fe400078e001a */
[----:B------:R3:W-:Y:S01]  /*2bd0*/  LDGSTS.E.BYPASS.LTC128B.128 [R40+0x9080], [R8.64+0x80], !P3 ;  /* 0x0908008008287fae */ /* 0x0007e2000d901d52 */
[----:B------:R-:W-:Y:S01]  /*2be0*/  ISETP.GE.AND P3, PT, R32, c[0x0][0x1fc], PT ;  /* 0x00007f0020007a0c */ /* 0x000fe20003f66270 */
[----:B------:R-:W-:Y:S01]  /*2bf0*/  IMAD.WIDE.U32 R150, R15, c[0x0][0x240], R6 ;  /* 0x000090000f967a25 */ /* 0x000fe200078e0006 */
[----:B----4-:R-:W-:Y:S01]  /*2c00*/  IADD3 R22, R43, UR5, RZ ;  /* 0x000000052b167c10 */ /* 0x010fe2000fffe0ff */
[----:B------:R3:W-:Y:S01]  /*2c10*/  LDGSTS.E.BYPASS.LTC128B.128 [R40+0xa080], [R8.64+0x100], !P2 ;  /* 0x0a08010008287fae */ /* 0x0007e2000d101d52 */
[----:B------:R-:W-:Y:S01]  /*2c20*/  LOP3.LUT R6, R16, 0xfffffff8, RZ, 0xc0, !PT ;  /* 0xfffffff810067812 */ /* 0x000fe200078ec0ff */
[----:B------:R-:W-:Y:S01]  /*2c30*/  ULDC.64 UR4, c[0x0][0x290] ;  /* 0x0000a40000047ab9 */ /* 0x000fe20000000a00 */
[----:B------:R-:W-:Y:S01]  /*2c40*/  ISETP.GE.AND P2, PT, R32, c[0x0][0x16c], PT ;  /* 0x00005b0020007a0c */ /* 0x000fe20003f46270 */
[----:B------:R3:W-:Y:S01]  /*2c50*/  LDGSTS.E.BYPASS.LTC128B.128 [R40+0xb080], [R8.64+0x180], !P0 ;  /* 0x0b08018008287fae */ /* 0x0007e2000c101d52 */
[----:B------:R-:W-:Y:S01]  /*2c60*/  ISETP.GE.AND P0, PT, R34, c[0x0][0x16c], PT ;  /* 0x00005b0022007a0c */ /* 0x000fe20003f06270 */
[----:B------:R-:W-:Y:S01]  /*2c70*/  UIMAD UR4, UR11, UR4, URZ ;  /* 0x000000040b0472a4 */ /* 0x000fe2000f8e023f */
[----:B------:R-:W-:Y:S01]  /*2c80*/  SEL R17, RZ, 0x1, P4 ;  /* 0x00000001ff117807 */ /* 0x000fe20002000000 */
[----:B------:R4:W-:Y:S01]  /*2c90*/  STL [R1+0xa8], R22 ;  /* 0x0000a81601007387 */ /* 0x0009e20000100800 */
[----:B------:R-:W-:Y:S01]  /*2ca0*/  SEL R27, RZ, 0x4, P0 ;  /* 0x00000004ff1b7807 */ /* 0x000fe20000000000 */
[----:B------:R-:W-:Y:S01]  /*2cb0*/  IMAD.IADD R2, R2, 0x1, -R6 ;  /* 0x0000000102027824 */ /* 0x000fe200078e0a06 */
[----:B------:R-:W-:Y:S01]  /*2cc0*/  ISETP.GE.AND P0, PT, R33, c[0x0][0x16c], PT ;  /* 0x00005b0021007a0c */ /* 0x000fe20003f06270 */
[----:B------:R-:W-:Y:S01]  /*2cd0*/  STL.64 [R1+0x78], R30 ;  /* 0x0000781e01007387 */ /* 0x000fe20000100a00 */
[----:B------:R-:W-:Y:S01]  /*2ce0*/  ISETP.GE.OR P4, PT, R34, c[0x0][0x1fc], !P1 ;  /* 0x00007f0022007a0c */ /* 0x000fe20004f86670 */
[----:B------:R-:W-:Y:S01]  /*2cf0*/  UIMAD UR4, UR12, UR5, UR4 ;  /* 0x000000050c0472a4 */ /* 0x000fe2000f8e0204 */
[----:B------:R-:W-:Y:S01]  /*2d00*/  SEL R26, RZ, 0x8, P0 ;  /* 0x00000008ff1a7807 */ /* 0x000fe20000000000 */
[----:B------:R-:W-:Y:S01]  /*2d10*/  STL.64 [R1+0xa0], R150 ;  /* 0x0000a09601007387 */ /* 0x000fe20000100a00 */
[----:B------:R-:W-:-:S02]  /*2d20*/  @!P6 IADD3 R5, P0, R42, UR7, RZ ;  /* 0x000000072a05ec10 */ /* 0x000fc4000ff1e0ff */
[----:B------:R-:W-:Y:S01]  /*2d30*/  SEL R25, RZ, 0xffffffff, P2 ;  /* 0xffffffffff197807 */ /* 0x000fe20001000000 */
[----:B--2---:R-:W-:Y:S01]  /*2d40*/  CS2R R42, SRZ ;  /* 0x00000000002a7805 */ /* 0x004fe2000001ff00 */
[----:B------:R-:W-:Y:S02]  /*2d50*/  ISETP.GE.AND P2, PT, R34, c[0x0][0x1fc], PT ;  /* 0x00007f0022007a0c */ /* 0x000fe40003f46270 */
[----:B------:R-:W-:Y:S01]  /*2d60*/  CS2R R34, SRZ ;  /* 0x0000000000227805 */ /* 0x000fe2000001ff00 */
[----:B---3--:R-:W-:Y:S01]  /*2d70*/  @!P6 IADD3.X R8, R22, UR20, RZ, P0, !PT ;  /* 0x000000141608ec10 */ /* 0x008fe200087fe4ff */
[----:B------:R-:W-:Y:S01]  /*2d80*/  IMAD.SHL.U32 R9, R18, 0x10, RZ ;  /* 0x0000001012097824 */ /* 0x000fe200078e00ff */
[C---:B------:R-:W-:Y:S02]  /*2d90*/  @!P6 LEA R4, P0, R5.reuse, c[0x0][0x258], 0x2 ;  /* 0x000096000504ea11 */ /* 0x040fe400078010ff */
[----:B----4-:R-:W-:Y:S02]  /*2da0*/  SEL R22, RZ, 0xffffffff, P3 ;  /* 0xffffffffff167807 */ /* 0x010fe40001800000 */
[----:B------:R-:W-:-:S02]  /*2db0*/  @!P6 LEA.HI.X R5, R5, c[0x0][0x25c], R8, 0x2, P0 ;  /* 0x000097000505ea11 */ /* 0x000fc400000f1408 */
[----:B------:R-:W-:Y:S02]  /*2dc0*/  SHF.R.S32.HI R8, RZ, 0x1f, R0 ;  /* 0x0000001fff087819 */ /* 0x000fe40000011400 */
[----:B------:R-:W-:Y:S02]  /*2dd0*/  LOP3.LUT R14, R14, 0x10, R9, 0xf8, !PT ;  /* 0x000000100e0e7812 */ /* 0x000fe400078ef809 */
[----:B------:R-:W-:Y:S02]  /*2de0*/  LEA.HI R8, R8, R0, RZ, 0x2 ;  /* 0x0000000008087211 */ /* 0x000fe400078f10ff */
[----:B------:R-:W-:Y:S02]  /*2df0*/  ISETP.GE.OR P3, PT, R33, c[0x0][0x1fc], !P1 ;  /* 0x00007f0021007a0c */ /* 0x000fe40004f66670 */
[----:B------:R-:W-:Y:S02]  /*2e00*/  LOP3.LUT R7, R8, 0x7ffffffc, RZ, 0xc0, !PT ;  /* 0x7ffffffc08077812 */ /* 0x000fe400078ec0ff */
[----:B------:R-:W-:-:S02]  /*2e10*/  ISETP.NE.AND P1, PT, R29, RZ, PT ;  /* 0x000000ff1d00720c */ /* 0x000fc40003f25270 */
[----:B------:R-:W-:Y:S01]  /*2e20*/  LOP3.LUT R6, R14, 0x8, R37, 0xf8, !PT ;  /* 0x000000080e067812 */ /* 0x000fe200078ef825 */
[----:B------:R-:W-:Y:S01]  /*2e30*/  IMAD.IADD R0, R0, 0x1, -R7 ;  /* 0x0000000100007824 */ /* 0x000fe200078e0a07 */
[----:B------:R-:W-:Y:S02]  /*2e40*/  LEA.HI.SX32 R7, R8, R9, 0x1e ;  /* 0x0000000908077211 */ /* 0x000fe400078ff2ff */
[----:B------:R-:W-:Y:S01]  /*2e50*/  ISETP.GE.AND P0, PT, R33, c[0x0][0x1fc], PT ;  /* 0x00007f0021007a0c */ /* 0x000fe20003f06270 */
[----:B------:R-:W-:Y:S01]  /*2e60*/  IMAD R15, R23, 0x4, R0 ;  /* 0x00000004170f7824 */ /* 0x000fe200078e0200 */
[----:B------:R-:W-:Y:S01]  /*2e70*/  LOP3.LUT R8, R6, R20, RZ, 0x3c, !PT ;  /* 0x0000001406087212 */ /* 0x000fe200078e3cff */
[----:B------:R2:W-:Y:S01]  /*2e80*/  STL [R1+0x58], R7 ;  /* 0x0000580701007387 */ /* 0x0005e20000100800 */
[----:B------:R-:W-:Y:S01]  /*2e90*/  IMAD.SHL.U32 R0, R22, 0x2, RZ ;  /* 0x0000000216007824 */ /* 0x000fe200078e00ff */
[----:B------:R-:W-:Y:S01]  /*2ea0*/  LOP3.LUT R14, R19, 0x20, R12, 0xf8, !PT ;  /* 0x00000020130e7812 */ /* 0x000fe200078ef80c */
[----:B------:R-:W-:Y:S01]  /*2eb0*/  IMAD.SHL.U32 R6, R25, 0x2, RZ ;  /* 0x0000000219067824 */ /* 0x000fe200078e00ff */
[----:B------:R-:W-:Y:S01]  /*2ec0*/  IADD3 R12, R31, UR4, RZ ;  /* 0x000000041f0c7c10 */ /* 0x000fe2000fffe0ff */
[----:B------:R-:W-:Y:S01]  /*2ed0*/  ULDC.64 UR4, c[0x0][0x240] ;  /* 0x0000900000047ab9 */ /* 0x000fe20000000a00 */
[----:B------:R-:W-:Y:S01]  /*2ee0*/  LOP3.LUT R17, R0, 0x2, R17, 0xe2, !PT ;  /* 0x0000000200117812 */ /* 0x000fe200078ee211 */
[----:B------:R-:W-:Y:S01]  /*2ef0*/  UIMAD UR4, UR11, UR4, URZ ;  /* 0x000000040b0472a4 */ /* 0x000fe2000f8e023f */
[----:B------:R-:W-:Y:S01]  /*2f00*/  LOP3.LUT R6, R6, 0x2, R28, 0xe2, !PT ;  /* 0x0000000206067812 */ /* 0x000fe200078ee21c */
[----:B------:R-:W-:Y:S01]  /*2f10*/  STL [R1+0x94], R12 ;  /* 0x0000940c01007387 */ /* 0x000fe20000100800 */
[----:B------:R-:W-:Y:S01]  /*2f20*/  CS2R R32, SRZ ;  /* 0x0000000000207805 */ /* 0x000fe2000001ff00 */
[----:B------:R-:W-:Y:S01]  /*2f30*/  UIMAD UR4, UR12, UR5, UR4 ;  /* 0x000000050c0472a4 */ /* 0x000fe2000f8e0204 */
[----:B------:R-:W-:Y:S01]  /*2f40*/  LOP3.LUT R6, R26, R6, R27, 0xfe, !PT ;  /* 0x000000061a067212 */ /* 0x000fe200078efe1b */
[----:B------:R-:W-:Y:S01]  /*2f50*/  CS2R R28, SRZ ;  /* 0x00000000001c7805 */ /* 0x000fe2000001ff00 */
[----:B------:R-:W-:Y:S01]  /*2f60*/  CS2R R26, SRZ ;  /* 0x00000000001a7805 */ /* 0x000fe2000001ff00 */
[----:B------:R-:W-:-:S02]  /*2f70*/  CS2R R22, SRZ ;  /* 0x0000000000167805 */ /* 0x000fc4000001ff00 */
[----:B------:R3:W-:Y:S01]  /*2f80*/  STL [R1+0x60], R6 ;  /* 0x0000600601007387 */ /* 0x0007e20000100800 */
[----:B--2---:R-:W-:-:S05]  /*2f90*/  @!P6 IMAD.SHL.U32 R7, R84, 0x10, RZ ;  /* 0x000000105407e824 */ /* 0x004fca00078e00ff */
[----:B------:R2:W-:Y:S04]  /*2fa0*/  @!P6 LDGSTS.E.BYPASS.LTC128B.128 [R7+0x14080], [R4.64] ;  /* 0x140800000407efae */ /* 0x0005e8000b901d52 */
[----:B------:R-:W0:Y:S04]  /*2fb0*/  LDGDEPBAR ;  /* 0x00000000000079af */ /* 0x000e280000000000 */
[----:B------:R4:W-:Y:S01]  /*2fc0*/  LDGSTS.E.BYPASS.LTC128B.128 [R40+0x10080], [R10.64], !P1 ;  /* 0x100800000a287fae */ /* 0x0009e2000c901d52 */
[----:B------:R-:W-:Y:S01]  /*2fd0*/  LOP3.LUT P1, RZ, R2, 0x2, RZ, 0xc0, !PT ;  /* 0x0000000202ff7812 */ /* 0x000fe2000782c0ff */
[----:B---3--:R-:W-:-:S02]  /*2fe0*/  IMAD.SHL.U32 R6, R16, 0x40, RZ ;  /* 0x0000004010067824 */ /* 0x008fc400078e00ff */
[----:B------:R4:W-:Y:S03]  /*2ff0*/  LDGSTS.E.BYPASS.LTC128B.128 [R40+0x11080], [R10.64+0x80], !P5 ;  /* 0x110800800a287fae */ /* 0x0009e6000e901d52 */
[----:B------:R-:W-:Y:S01]  /*3000*/  LOP3.LUT R6, R6, 0xfffffe00, RZ, 0xc0, !PT ;  /* 0xfffffe0006067812 */ /* 0x000fe200078ec0ff */
[----:B------:R4:W-:Y:S04]  /*3010*/  LDGSTS.E.BYPASS.LTC128B.128 [R40+0x12080], [R10.64+0x100], !P4 ;  /* 0x120801000a287fae */ /* 0x0009e8000e101d52 */
[----:B------:R4:W-:Y:S01]  /*3020*/  LDGSTS.E.BYPASS.LTC128B.128 [R40+0x13080], [R10.64+0x180], !P3 ;  /* 0x130801800a287fae */ /* 0x0009e2000d901d52 */
[----:B--2---:R-:W-:Y:S02]  /*3030*/  SEL R5, RZ, 0x8, P0 ;  /* 0x00000008ff057807 */ /* 0x004fe40000000000 */
[----:B------:R-:W-:-:S02]  /*3040*/  IADD3 R0, P0, R30, UR7, RZ ;  /* 0x000000071e007c10 */ /* 0x000fc4000ff1e0ff */
[----:B------:R-:W-:Y:S01]  /*3050*/  SEL R7, RZ, 0x4, P2 ;  /* 0x00000004ff077807 */ /* 0x000fe20001000000 */
[----:B------:R-:W-:Y:S01]  /*3060*/  CS2R R30, SRZ ;  /* 0x00000000001e7805 */ /* 0x000fe2000001ff00 */
[C---:B------:R-:W-:Y:S01]  /*3070*/  LOP3.LUT P2, RZ, R2.reuse, 0x4, RZ, 0xc0, !PT ;  /* 0x0000000402ff7812 */ /* 0x040fe2000784c0ff */
[----:B------:R-:W-:Y:S01]  /*3080*/  IMAD.SHL.U32 R2, R2, 0x40, RZ ;  /* 0x0000004002027824 */ /* 0x000fe200078e00ff */
[----:B------:R-:W-:Y:S02]  /*3090*/  IADD3.X R4, R12, UR20, RZ, P0, !PT ;  /* 0x000000140c047c10 */ /* 0x000fe400087fe4ff */
[C---:B------:R-:W-:Y:S02]  /*30a0*/  LEA R12, P0, R0.reuse, c[0x0][0x280], 0x2 ;  /* 0x0000a000000c7a11 */ /* 0x040fe400078010ff */
[----:B------:R-:W-:Y:S02]  /*30b0*/  LOP3.LUT R5, R5, R17, R7, 0xfe, !PT ;  /* 0x0000001105057212 */ /* 0x000fe400078efe07 */
[----:B------:R-:W-:Y:S01]  /*30c0*/  LEA.HI.X R13, R0, c[0x0][0x284], R4, 0x2, P0 ;  /* 0x0000a100000d7a11 */ /* 0x000fe200000f1404 */
[----:B------:R-:W-:Y:S01]  /*30d0*/  IMAD.SHL.U32 R4, R36, 0x8, RZ ;  /* 0x0000000824047824 */ /* 0x000fe200078e00ff */
[----:B------:R-:W-:Y:S01]  /*30e0*/  LOP3.LUT R0, R2, 0x1c0, RZ, 0xc0, !PT ;  /* 0x000001c002007812 */ /* 0x000fe200078ec0ff */
[----:B------:R2:W-:Y:S01]  /*30f0*/  STL [R1+0x5c], R5 ;  /* 0x00005c0501007387 */ /* 0x0005e20000100800 */
[----:B------:R-:W-:Y:S01]  /*3100*/  ISETP.GE.AND P0, PT, R84, 0x8, PT ;  /* 0x000000085400780c */ /* 0x000fe20003f06270 */
[----:B------:R-:W-:Y:S01]  /*3110*/  CS2R R36, SRZ ;  /* 0x0000000000247805 */ /* 0x000fe2000001ff00 */
[----:B------:R-:W-:-:S02]  /*3120*/  SHF.R.U32.HI R2, RZ, 0x3, R0 ;  /* 0x00000003ff027819 */ /* 0x000fc40000011600 */
[----:B----4-:R-:W-:Y:S01]  /*3130*/  IADD3 R10, R151, UR4, RZ ;  /* 0x00000004970a7c10 */ /* 0x010fe2000fffe0ff */
[----:B------:R-:W-:Y:S01]  /*3140*/  CS2R R40, SRZ ;  /* 0x0000000000287805 */ /* 0x000fe2000001ff00 */
[----:B------:R-:W-:-:S03]  /*3150*/  LOP3.LUT R9, R2, R14, R0, 0x1e, !PT ;  /* 0x0000000e02097212 */ /* 0x000fc600078e1e00 */
[----:B------:R-:W-:Y:S01]  /*3160*/  STL [R1+0xac], R10 ;  /* 0x0000ac0a01007387 */ /* 0x000fe20000100800 */
[----:B--2---:R-:W-:-:S05]  /*3170*/  IMAD.SHL.U32 R5, R24, 0x8, RZ ;  /* 0x0000000818057824 */ /* 0x004fca00078e00ff */
[C---:B------:R-:W-:Y:S02]  /*3180*/  LOP3.LUT R7, R0.reuse, 0x8, R5, 0xf8, !PT ;  /* 0x0000000800077812 */ /* 0x040fe400078ef805 */
[----:B------:R-:W-:Y:S01]  /*3190*/  LOP3.LUT R5, R0, 0x38, R4, 0xf8, !PT ;  /* 0x0000003800057812 */ /* 0x000fe200078ef804 */
[C---:B------:R-:W-:Y:S01]  /*31a0*/  IMAD R0, R24.reuse, 0x200, R8 ;  /* 0x0000020018007824 */ /* 0x040fe200078e0208 */
[----:B------:R-:W-:Y:S01]  /*31b0*/  LOP3.LUT R4, R7, R2, RZ, 0x3c, !PT ;  /* 0x0000000207047212 */ /* 0x000fe200078e3cff */
[----:B------:R-:W-:Y:S01]  /*31c0*/  IMAD R8, R24, 0x1000, R6 ;  /* 0x0000100018087824 */ /* 0x000fe200078e0206 */
[----:B------:R-:W-:Y:S01]  /*31d0*/  LOP3.LUT R7, R9, R6, RZ, 0xfc, !PT ;  /* 0x0000000609077212 */ /* 0x000fe200078efcff */
[----:B------:R-:W-:Y:S01]  /*31e0*/  IMAD.SHL.U32 R9, R15, 0x2, RZ ;  /* 0x000000020f097824 */ /* 0x000fe200078e00ff */
[----:B------:R-:W-:Y:S01]  /*31f0*/  LOP3.LUT R5, R5, R2, RZ, 0x3c, !PT ;  /* 0x0000000205057212 */ /* 0x000fe200078e3cff */
[----:B------:R-:W-:Y:S01]  /*3200*/  IMAD R3, R0, 0x2, R3 ;  /* 0x0000000200037824 */ /* 0x000fe200078e0203 */
[-C--:B------:R-:W-:Y:S01]  /*3210*/  IADD3 R2, R4, R6.reuse, R21 ;  /* 0x0000000604027210 */ /* 0x080fe20007ffe015 */
[----:B------:R-:W-:Y:S01]  /*3220*/  IMAD.SHL.U32 R0, R0, 0x2, RZ ;  /* 0x0000000200007824 */ /* 0x000fe200078e00ff */
[----:B------:R2:W-:Y:S01]  /*3230*/  STL [R1+0x90], R9 ;  /* 0x0000900901007387 */ /* 0x0005e20000100800 */
[----:B------:R-:W-:Y:S01]  /*3240*/  IMAD.IADD R8, R8, 0x1, R5 ;  /* 0x0000000108087824 */ /* 0x000fe200078e0205 */
[----:B------:R-:W-:Y:S01]  /*3250*/  LOP3.LUT R6, R4, R6, RZ, 0xfc, !PT ;  /* 0x0000000604067212 */ /* 0x000fe200078efcff */
[----:B------:R-:W-:Y:S01]  /*3260*/  IMAD.MOV.U32 R5, RZ, RZ, 0x10 ;  /* 0x00000010ff057424 */ /* 0x000fe200078e00ff */
[----:B------:R-:W-:Y:S01]  /*3270*/  CS2R R24, SRZ ;  /* 0x0000000000187805 */ /* 0x000fe2000001ff00 */
[----:B------:R-:W-:Y:S01]  /*3280*/  @!P0 IMAD.SHL.U32 R4, R84, 0x10, RZ ;  /* 0x0000001054048824 */ /* 0x000fe200078e00ff */
[----:B------:R-:W-:Y:S01]  /*3290*/  CS2R R20, SRZ ;  /* 0x0000000000147805 */ /* 0x000fe2000001ff00 */
[----:B------:R-:W-:Y:S01]  /*32a0*/  IMAD.SHL.U32 R2, R2, 0x2, RZ ;  /* 0x0000000202027824 */ /* 0x000fe200078e00ff */
[----:B------:R-:W-:Y:S01]  /*32b0*/  SEL R5, R5, 0xfffffff0, !P1 ;  /* 0xfffffff005057807 */ /* 0x000fe20004800000 */
[----:B------:R-:W-:Y:S01]  /*32c0*/  CS2R R84, SRZ ;  /* 0x0000000000547805 */ /* 0x000fe2000001ff00 */
[----:B------:R3:W-:Y:S04]  /*32d0*/  @!P0 LDGSTS.E.BYPASS.LTC128B.128 [R4+0x14100], [R12.64] ;  /* 0x141000000c048fae */ /* 0x0007e8000b901d52 */
[----:B------:R-:W0:Y:S01]  /*32e0*/  LDGDEPBAR ;  /* 0x00000000000079af */ /* 0x000e220000000000 */
[----:B--2---:R-:W-:-:S05]  /*32f0*/  IADD3 R9, -R9, UR8, RZ ;  /* 0x0000000809097c10 */ /* 0x004fca000fffe1ff */
[----:B------:R2:W-:Y:S04]  /*3300*/  STL [R1+0x6c], R9 ;  /* 0x00006c0901007387 */ /* 0x0005e80000100800 */
[----:B------:R4:W-:Y:S01]  /*3310*/  STL [R1+0x38], R3 ;  /* 0x0000380301007387 */ /* 0x0009e20000100800 */
[----:B---3--:R-:W-:-:S03]  /*3320*/  SEL R4, R148, 0xffffffe0, !P2 ;  /* 0xffffffe094047807 */ /* 0x008fc60005000000 */
[----:B------:R3:W-:Y:S01]  /*3330*/  STL [R1+0x3c], R0 ;  /* 0x00003c0001007387 */ /* 0x0007e20000100800 */
[----:B--2---:R-:W-:Y:S02]  /*3340*/  LEA R9, R6, 0x15180, 0x1 ;  /* 0x0001518006097811 */ /* 0x004fe400078e08ff */
[----:B------:R-:W-:Y:S01]  /*3350*/  LEA R6, R8, 0x80, 0x1 ;  /* 0x0000008008067811 */ /* 0x000fe200078e08ff */
[----:B----4-:R-:W-:Y:S02]  /*3360*/  IMAD R3, R5, 0x2, R2 ;  /* 0x0000000205037824 */ /* 0x010fe400078e0202 */
[----:B------:R-:W-:Y:S01]  /*3370*/  STL [R1+0x40], R9 ;  /* 0x0000400901007387 */ /* 0x000fe20000100800 */
[----:B---3--:R-:W-:-:S03]  /*3380*/  IMAD.SHL.U32 R0, R7, 0x2, RZ ;  /* 0x0000000207007824 */ /* 0x008fc600078e00ff */
[----:B------:R2:W-:Y:S01]  /*3390*/  STL [R1+0x24], R6 ;  /* 0x0000240601007387 */ /* 0x0005e20000100800 */
[C---:B------:R-:W-:Y:S02]  /*33a0*/  IMAD R7, R4.reuse, 0x2, R2 ;  /* 0x0000000204077824 */ /* 0x040fe400078e0202 */
[----:B------:R-:W-:-:S03]  /*33b0*/  IMAD R252, R4, 0x2, R3 ;  /* 0x0000000204fc7824 */ /* 0x000fc600078e0203 */
[----:B------:R3:W-:Y:S01]  /*33c0*/  STL [R1+0x20], R7 ;  /* 0x0000200701007387 */ /* 0x0007e20000100800 */
[--C-:B--2---:R-:W-:Y:S02]  /*33d0*/  IMAD R6, R5, 0x2, R9.reuse ;  /* 0x0000000205067824 */ /* 0x104fe400078e0209 */
[C---:B------:R-:W-:Y:S02]  /*33e0*/  IMAD R5, R4.reuse, 0x2, R9 ;  /* 0x0000000204057824 */ /* 0x040fe400078e0209 */
[----:B------:R-:W-:Y:S01]  /*33f0*/  IMAD R4, R4, 0x2, R6 ;  /* 0x0000000204047824 */ /* 0x000fe200078e0206 */
[----:B------:R3:W-:Y:S04]  /*3400*/  STL [R1+0x44], R6 ;  /* 0x0000440601007387 */ /* 0x0007e80000100800 */
[----:B------:R3:W-:Y:S04]  /*3410*/  STL [R1+0x4c], R5 ;  /* 0x00004c0501007387 */ /* 0x0007e80000100800 */
[----:B-1----:R3:W-:Y:S02]  /*3420*/  STL [R1+0x48], R4 ;  /* 0x0000480401007387 */ /* 0x0027e40000100800 */
.L_x_452:
[----:B-1----:R-:W2:Y:S01]  /*3430*/  LDL R159, [R1+0x28] ;  /* 0x00002800019f7983 */ /* 0x002ea20000100800 */
[----:B------:R-:W-:Y:S04]  /*3440*/  DEPBAR.LE SB0, 0x0 ;  /* 0x000080000000791a */ /* 0x000fe80000000000 */
[----:B------:R-:W4:Y:S01]  /*3450*/  LDL R158, [R1+0x2c] ;  /* 0x00002c00019e7983 */ /* 0x000f220000100800 */
[----:B------:R-:W-:Y:S02]  /*3460*/  USHF.L.U32 UR8, UR6, 0x5, URZ ;  /* 0x0000000506087899 */ /* 0x000fe4000800063f */
[----:B------:R-:W-:Y:S01]  /*3470*/  UIADD3 UR7, UR6, 0x1, URZ ;  /* 0x0000000106077890 */ /* 0x000fe2000fffe03f */
[----:B-----5:R-:W5:Y:S01]  /*3480*/  LDL R157, [R1+0x34] ;  /* 0x00003400019d7983 */ /* 0x020f620000100800 */
[----:B------:R-:W-:Y:S02]  /*3490*/  UIADD3 UR4, -UR9, 0x1, UR8 ;  /* 0x0000000109047890 */ /* 0x000fe4000fffe108 */
[----:B------:R-:W-:Y:S01]  /*34a0*/  UISETP.GE.AND UP0, UPT, UR7, UR10, UPT ;  /* 0x0000000a0700728c */ /* 0x000fe2000bf06270 */
[----:B---3--:R-:W3:Y:S01]  /*34b0*/  LDL R229, [R1+0x20] ;  /* 0x0000200001e57983 */ /* 0x008ee20000100800 */
[----:B------:R-:W-:Y:S03]  /*34c0*/  UIADD3 UR4, -UR14, UR4, UR13 ;  /* 0x000000040e047290 */ /* 0x000fe6000fffe10d */
[----:B------:R-:W3:Y:S04]  /*34d0*/  LDL R156, [R1+0x30] ;  /* 0x00003000019c7983 */ /* 0x000ee80000100800 */
[----:B------:R-:W-:Y:S01]  /*34e0*/  BAR.SYNC.DEFER_BLOCKING 0x0 ;  /* 0x0000000000007b1d */ /* 0x000fe20000010000 */
[----:B------:R-:W-:Y:S05]  /*34f0*/  PLOP3.LUT P5, PT, PT, PT, UP0, 0x80, 0x0 ;  /* 0x000000000000781c */ /* 0x000fea0003faf008 */
[----:B------:R-:W-:Y:S04]  /*3500*/  LDSM.16.M88.4 R8, [R2+0x8080] ;  /* 0x008080000208783b */ /* 0x000fe80000000200 */
[----:B------:R-:W-:Y:S04]  /*3510*/  LDSM.16.M88.4 R16, [R3+0x8080] ;  /* 0x008080000310783b */ /* 0x000fe80000000200 */
[----:B------:R-:W3:Y:S04]  /*3520*/  LDL R228, [R1+0x58] ;  /* 0x0000580001e47983 */ /* 0x000ee80000100800 */
[----:B------:R-:W3:Y:S04]  /*3530*/  LDL R160, [R1+0x90] ;  /* 0x0000900001a07983 */ /* 0x000ee80000100800 */
[----:B------:R-:W3:Y:S04]  /*3540*/  LDL R163, [R1+0x6c] ;  /* 0x00006c0001a37983 */ /* 0x000ee80000100800 */
[----:B------:R-:W3:Y:S04]  /*3550*/  LDL R241, [R1+0x3c] ;  /* 0x00003c0001f17983 */ /* 0x000ee80000100800 */
[----:B------:R-:W3:Y:S04]  /*3560*/  LDL R240, [R1+0x38] ;  /* 0x0000380001f07983 */ /* 0x000ee80000100800 */
[----:B--2---:R-:W1:Y:S04]  /*3570*/  LDSM.16.M88.4 R12, [R159+0x80] ;  /* 0x000080009f0c783b */ /* 0x004e680000000200 */
[----:B----4-:R-:W2:Y:S04]  /*3580*/  LDSM.16.M88.4 R148, [R158+0x80] ;  /* 0x000080009e94783b */ /* 0x010ea80000000200 */
[----:B-----5:R-:W-:Y:S01]  /*3590*/  LDSM.16.M88.4 R152, [R157+0x80] ;  /* 0x000080009d98783b */ /* 0x020fe20000000200 */
[C---:B-1----:R-:W-:Y:S08]  /*35a0*/  HMMA.16816.F32.BF16 R4, R8.reuse, R12, RZ ;  /* 0x0000000c0804723c */ /* 0x042ff000000418ff */
[----:B------:R-:W-:Y:S01]  /*35b0*/  HMMA.16816.F32.BF16 R8, R8, R14, RZ ;  /* 0x0000000e0808723c */ /* 0x000fe200000418ff */
[----:B---3--:R-:W1:Y:S04]  /*35c0*/  LDSM.16.M88.4 R12, [R229+0x8080] ;  /* 0x00808000e50c783b */ /* 0x008e680000000200 */
[----:B------:R-:W-:Y:S04]  /*35d0*/  LDS R161, [R228.X4+0x14080] ;  /* 0x01408000e4a17984 */ /* 0x000fe80000004800 */
[----:B------:R-:W-:Y:S07]  /*35e0*/  LDS R162, [R228.X4+0x140a0] ;  /* 0x0140a000e4a27984 */ /* 0x000fee0000004800 */
        /* <DEDUP_REMOVED lines=63> */
[----:B------:R-:W-:Y:S05]  /*39e0*/  IADD3 R156, -R160, UR4, R228 ;  /* 0x00000004a09c7c10 */ /* 0x000fea000fffe1e4 */
[C---:B------:R-:W-:Y:S02]  /*39f0*/  IMNMX R157, R163.reuse, R156, PT ;  /* 0x0000009ca39d7217 */ /* 0x040fe40003800200 */
[----:B------:R-:W-:Y:S02]  /*3a00*/  IADD3 R156, R156, 0x8, RZ ;  /* 0x000000089c9c7810 */ /* 0x000fe40007ffe0ff */
[C---:B---3--:R-:W-:Y:S05]  /*3a10*/  HMMA.16816.F32.BF16 R12, R152.reuse, R168, R12 ;  /* 0x000000a8980c723c */ /* 0x048fea000004180c */
[----:B------:R-:W-:Y:S02]  /*3a20*/  IMNMX R156, R163, R156, PT ;  /* 0x0000009ca39c7217 */ /* 0x000fe40003800200 */
[----:B------:R-:W3:Y:S01]  /*3a30*/  LDL R163, [R1+0x64] ;  /* 0x0000640001a37983 */ /* 0x000ee20000100800 */
[----:B------:R-:W-:Y:S03]  /*3a40*/  HMMA.16816.F32.BF16 R16, R152, R170, R16 ;  /* 0x000000aa9810723c */ /* 0x000fe60000041810 */
[----:B------:R-:W1:Y:S01]  /*3a50*/  LDSM.16.M88.4 R152, [R252+0x10080] ;  /* 0x01008000fc98783b */ /* 0x000e620000000200 */
[C---:B------:R-:W-:Y:S04]  /*3a60*/  ISETP.GT.AND P0, PT, R157.reuse, RZ, PT ;  /* 0x000000ff9d00720c */ /* 0x040fe80003f04270 */
[----:B------:R-:W-:Y:S02]  /*3a70*/  FSEL R4, R4, -INF , P0 ;  /* 0xff80000004047808 */ /* 0x000fe40000000000 */
[----:B------:R-:W-:Y:S03]  /*3a80*/  ISETP.GT.AND P0, PT, R157, 0x1, PT ;  /* 0x000000019d00780c */ /* 0x000fe60003f04270 */
[--C-:B------:R-:W-:Y:S01]  /*3a90*/  FFMA.FTZ R4, R4, c[0x0][0x29c], -R161.reuse ;  /* 0x0000a70004047a23 */ /* 0x100fe200000108a1 */
[----:B------:R-:W-:Y:S02]  /*3aa0*/  FSEL R5, R5, -INF , P0 ;  /* 0xff80000005057808 */ /* 0x000fe40000000000 */
[C---:B--2---:R-:W-:Y:S01]  /*3ab0*/  HMMA.16816.F32.BF16 R12, R148.reuse, R172, R12 ;  /* 0x000000ac940c723c */ /* 0x044fe2000004180c */
[----:B------:R2:W4:Y:S04]  /*3ac0*/  MUFU.EX2 R160, R4 ;  /* 0x0000000400a07308 */ /* 0x0005280000000800 */
[--C-:B------:R-:W-:Y:S01]  /*3ad0*/  FFMA.FTZ R159, R5, c[0x0][0x29c], -R161.reuse ;  /* 0x0000a700059f7a23 */ /* 0x100fe200000108a1 */
[----:B------:R-:W-:Y:S01]  /*3ae0*/  ISETP.GT.AND P0, PT, R156, RZ, PT ;  /* 0x000000ff9c00720c */ /* 0x000fe20003f04270 */
[----:B------:R-:W-:Y:S01]  /*3af0*/  LDS R5, [R228.X4+0x14100] ;  /* 0x01410000e4057984 */ /* 0x000fe20000004800 */
[----:B------:R-:W-:Y:S03]  /*3b00*/  HMMA.16816.F32.BF16 R16, R148, R174, R16 ;  /* 0x000000ae9410723c */ /* 0x000fe60000041810 */
[----:B------:R-:W5:Y:S01]  /*3b10*/  LDSM.16.M88.4 R148, [R2+0x11080] ;  /* 0x011080000294783b */ /* 0x000f620000000200 */
[----:B------:R-:W3:Y:S01]  /*3b20*/  MUFU.EX2 R159, R159 ;  /* 0x0000009f009f7308 */ /* 0x000ee20000000800 */
[----:B------:R-:W-:Y:S02]  /*3b30*/  FSEL R6, R6, -INF , P0 ;  /* 0xff80000006067808 */ /* 0x000fe40000000000 */
[----:B------:R-:W-:Y:S05]  /*3b40*/  ISETP.GT.AND P0, PT, R156, 0x1, PT ;  /* 0x000000019c00780c */ /* 0x000fea0003f04270 */
[----:B------:R-:W-:Y:S01]  /*3b50*/  FSEL R7, R7, -INF , P0 ;  /* 0xff80000007077808 */ /* 0x000fe20000000000 */
[--C-:B------:R-:W-:Y:S01]  /*3b60*/  FFMA.FTZ R158, R6, c[0x0][0x29c], -R162.reuse ;  /* 0x0000a700069e7a23 */ /* 0x100fe200000108a2 */
[C---:B------:R-:W-:Y:S01]  /*3b70*/  ISETP.GT.AND P0, PT, R157.reuse, 0x20, PT ;  /* 0x000000209d00780c */ /* 0x040fe20003f04270 */
[----:B--2---:R-:W-:Y:S03]  /*3b80*/  LDS R4, [R228.X4+0x14120] ;  /* 0x01412000e4047984 */ /* 0x004fe60000004800 */
[----:B------:R-:W-:Y:S01]  /*3b90*/  FSEL R8, R8, -INF , P0 ;  /* 0xff80000008087808 */ /* 0x000fe20000000000 */
[C---:B-1----:R-:W-:Y:S01]  /*3ba0*/  HMMA.16816.F32.BF16 R12, R152.reuse, R176, R12 ;  /* 0x000000b0980c723c */ /* 0x042fe2000004180c */
[----:B------:R-:W-:Y:S04]  /*3bb0*/  MUFU.EX2 R158, R158 ;  /* 0x0000009e009e7308 */ /* 0x000fe80000000800 */
[----:B------:R-:W-:Y:S01]  /*3bc0*/  ISETP.GT.AND P0, PT, R157, 0x21, PT ;  /* 0x000000219d00780c */ /* 0x000fe20003f04270 */
[--C-:B------:R-:W-:Y:S02]  /*3bd0*/  FFMA.FTZ R8, R8, c[0x0][0x29c], -R161.reuse ;  /* 0x0000a70008087a23 */ /* 0x100fe400000108a1 */
[----:B------:R-:W-:Y:S01]  /*3be0*/  HMMA.16816.F32.BF16 R16, R152, R178, R16 ;  /* 0x000000b29810723c */ /* 0x000fe20000041810 */
[----:B------:R-:W1:Y:S03]  /*3bf0*/  LDSM.16.M88.4 R152, [R3+0x11080] ;  /* 0x011080000398783b */ /* 0x000e660000000200 */
[----:B------:R-:W-:Y:S01]  /*3c00*/  FSEL R9, R9, -INF , P0 ;  /* 0xff80000009097808 */ /* 0x000fe20000000000 */
[----:B------:R-:W-:Y:S01]  /*3c10*/  MUFU.EX2 R8, R8 ;  /* 0x0000000800087308 */ /* 0x000fe20000000800 */
[----:B------:R-:W-:Y:S03]  /*3c20*/  ISETP.GT.AND P0, PT, R156, 0x20, PT ;  /* 0x000000209c00780c */ /* 0x000fe60003f04270 */
[----:B------:R-:W-:Y:S03]  /*3c30*/  FFMA.FTZ R161, R9, c[0x0][0x29c], -R161 ;  /* 0x0000a70009a17a23 */ /* 0x000fe600000108a1 */
[----:B------:R-:W-:Y:S02]  /*3c40*/  FSEL R6, R10, -INF , P0 ;  /* 0xff8000000a067808 */ /* 0x000fe40000000000 */
[----:B------:R-:W-:Y:S02]  /*3c50*/  ISETP.GT.AND P0, PT, R156, 0x21, PT ;  /* 0x000000219c00780c */ /* 0x000fe40003f04270 */
[C---:B-----5:R-:W-:Y:S05]  /*3c60*/  HMMA.16816.F32.BF16 R12, R148.reuse, R180, R12 ;  /* 0x000000b4940c723c */ /* 0x060fea000004180c */
[----:B------:R-:W-:Y:S01]  /*3c70*/  FSEL R11, R11, -INF , P0 ;  /* 0xff8000000b0b7808 */ /* 0x000fe20000000000 */
[----:B------:R-:W-:Y:S02]  /*3c80*/  FFMA.FTZ R6, R6, c[0x0][0x29c], -R162 ;  /* 0x0000a70006067a23 */ /* 0x000fe400000108a2 */
[----:B------:R-:W-:Y:S01]  /*3c90*/  HMMA.16816.F32.BF16 R16, R148, R182, R16 ;  /* 0x000000b69410723c */ /* 0x000fe20000041810 */
[----:B------:R-:W2:Y:S03]  /*3ca0*/  LDSM.16.M88.4 R148, [R229+0x11080] ;  /* 0x01108000e594783b */ /* 0x000ea60000000200 */
[----:B------:R-:W-:-:S12]  /*3cb0*/  MUFU.EX2 R6, R6 ;  /* 0x0000000600067308 */ /* 0x000fd80000000800 */
        /* <DEDUP_REMOVED lines=31> */
[----:B------:R-:W5:Y:S03]  /*3eb0*/  MUFU.EX2 R7, R161 ;  /* 0x000000a100077308 */ /* 0x000f660000000800 */
        /* <DEDUP_REMOVED lines=8> */
[----:B----4-:R-:W-:Y:S02]  /*3f40*/  FMUL.FTZ R12, R160, R12 ;  /* 0x0000000ca00c7220 */ /* 0x010fe40000410000 */
[--C-:B------:R-:W-:Y:S02]  /*3f50*/  FADD.FTZ R16, R16, -R5.reuse ;  /* 0x8000000510107221 */ /* 0x100fe40000010000 */
[----:B------:R-:W-:Y:S01]  /*3f60*/  FADD.FTZ R17, R17, -R5 ;  /* 0x8000000511117221 */ /* 0x000fe20000010000 */
[----:B---3--:R-:W-:Y:S01]  /*3f70*/  F2FP.BF16.PACK_AB R5, R159, R160 ;  /* 0x000000a09f05723e */ /* 0x008fe200000010ff */
[--C-:B------:R-:W-:Y:S02]  /*3f80*/  FADD.FTZ R11, R18, -R4.reuse ;  /* 0x80000004120b7221 */ /* 0x100fe40000010000 */
[--C-:B------:R-:W-:Y:S02]  /*3f90*/  FADD.FTZ R19, R19, -R4.reuse ;  /* 0x8000000413137221 */ /* 0x100fe40000010000 */
[----:B------:R3:W-:Y:S01]  /*3fa0*/  STS [R163+0x14180], R5 ;  /* 0x01418005a3007388 */ /* 0x0007e20000000800 */
[C---:B-----5:R-:W-:Y:S01]  /*3fb0*/  FMUL.FTZ R17, R7.reuse, R17 ;  /* 0x0000001107117220 */ /* 0x060fe20000410000 */
        /* <DEDUP_REMOVED lines=93> */
[----:B-1--4-:R-:W1:Y:S04]  /*4590*/  S2R R0, SR_TID.X ;  /* 0x0000000000007919 */ /* 0x012e680000002100 */
[----:B--2---:R-:W2:Y:S01]  /*45a0*/  LDL R247, [R1+0x50] ;  /* 0x0000500001f77983 */ /* 0x004ea20000100800 */
[----:B------:R-:W-:Y:S01]  /*45b0*/  LEA R245, P0, R245, R246, 0x5 ;  /* 0x000000f6f5f57211 */ /* 0x000fe200078028ff */
[----:B------:R-:W-:Y:S02]  /*45c0*/  IMAD.U32 R246, RZ, RZ, UR11 ;  /* 0x0000000bfff67e24 */ /* 0x000fe4000f8e00ff */
[----:B---3--:R-:W3:Y:S03]  /*45d0*/  LDL R248, [R1+0x94] ;  /* 0x0000940001f87983 */ /* 0x008ee60000100800 */
[----:B------:R-:W-:Y:S02]  /*45e0*/  LEA.HI.X R246, R244, R249, R246, 0x5, P0 ;  /* 0x000000f9f4f67211 */ /* 0x000fe400000f2cf6 */
[C---:B------:R-:W-:Y:S02]  /*45f0*/  LEA R244, P0, R245.reuse, c[0x0][0x1f0], 0x1 ;  /* 0x00007c00f5f47a11 */ /* 0x040fe400078008ff */
[----:B-1----:R-:W-:Y:S02]  /*4600*/  SHF.R.S32.HI R249, RZ, 0x1f, R0 ;  /* 0x0000001ffff97819 */ /* 0x002fe40000011400 */
[----:B------:R-:W-:Y:S02]  /*4610*/  LEA.HI.X R245, R245, c[0x0][0x1f4], R246, 0x1, P0 ;  /* 0x00007d00f5f57a11 */ /* 0x000fe400000f0cf6 */
[----:B------:R-:W4:Y:S01]  /*4620*/  LDL R246, [R1+0x5c] ;  /* 0x00005c0001f67983 */ /* 0x000f220000100800 */
[----:B------:R-:W-:Y:S03]  /*4630*/  LEA.HI R249, R249, R0, RZ, 0x3 ;  /* 0x00000000f9f97211 */ /* 0x000fe600078f18ff */
[----:B------:R1:W5:Y:S01]  /*4640*/  LDL.LU R0, [R1+0xb4] ;  /* 0x0000b40001007983 */ /* 0x0003620000300800 */
[----:B------:R-:W-:Y:S02]  /*4650*/  SHF.R.S32.HI R249, RZ, 0x3, R249 ;  /* 0x00000003fff97819 */ /* 0x000fe400000114f9 */
[C---:B----4-:R-:W-:Y:S02]  /*4660*/  LOP3.LUT P2, RZ, R246.reuse, 0x1, RZ, 0xc0, !PT ;  /* 0x00000001f6ff7812 */ /* 0x050fe4000784c0ff */
        /* <DEDUP_REMOVED lines=10> */
[----:B--2---:R2:W-:Y:S04]  /*4710*/  LDGSTS.E.BYPASS.LTC128B.128 [R247+0x10080], [R244.64], !P4 ;  /* 0x10080000f4f77fae */ /* 0x0045e8000e101d52 */
[----:B------:R2:W-:Y:S04]  /*4720*/  LDGSTS.E.BYPASS.LTC128B.128 [R247+0x11080], [R244.64+0x80], !P2 ;  /* 0x11080080f4f77fae */ /* 0x0005e8000d101d52 */
[----:B------:R2:W-:Y:S04]  /*4730*/  LDGSTS.E.BYPASS.LTC128B.128 [R247+0x12080], [R244.64+0x100], !P1 ;  /* 0x12080100f4f77fae */ /* 0x0005e8000c901d52 */
[----:B------:R2:W-:Y:S04]  /*4740*/  LDGSTS.E.BYPASS.LTC128B.128 [R247+0x13080], [R244.64+0x180], !P0 ;  /* 0x13080180f4f77fae */ /* 0x0005e8000c101d52 */
[----:B--2---:R-:W2:Y:S01]  /*4750*/  S2R R247, SR_TID.X ;  /* 0x0000000000f77919 */ /* 0x004ea20000002100 */
[----:B------:R-:W-:Y:S05]  /*4760*/  IMAD.U32 R244, RZ, RZ, UR8 ;  /* 0x00000008fff47e24 */ /* 0x000fea000f8e00ff */
[----:B------:R-:W-:Y:S04]  /*4770*/  @!P6 IADD3 R244, R244, 0x20, RZ ;  /* 0x00000020f4f4e810 */ /* 0x000fe80007ffe0ff */
[C---:B------:R-:W-:Y:S04]  /*4780*/  @!P6 IADD3 R245, P0, R244.reuse, R250, RZ ;  /* 0x000000faf4f5e210 */ /* 0x040fe80007f1e0ff */
[----:B---3--:R-:W-:Y:S02]  /*4790*/  @!P6 LEA.HI.X.SX32 R246, R244, R248, 0x1, P0 ;  /* 0x000000f8f4f6e211 */ /* 0x008fe400000f0eff */
[C---:B------:R-:W-:Y:S04]  /*47a0*/  @!P6 LEA R244, P0, R245.reuse, c[0x0][0x280], 0x2 ;  /* 0x0000a000f5f4ea11 */ /* 0x040fe800078010ff */
[----:B------:R-:W-:Y:S01]  /*47b0*/  @!P6 LEA.HI.X R245, R245, c[0x0][0x284], R246, 0x2, P0 ;  /* 0x0000a100f5f5ea11 */ /* 0x000fe200000f14f6 */
[----:B--2---:R-:W-:Y:S05]  /*47c0*/  @!P6 IMAD.SHL.U32 R246, R247, 0x10, RZ ;  /* 0x00000010f7f6e824 */ /* 0x004fea00078e00ff */
[----:B------:R1:W-:Y:S03]  /*47d0*/  @!P6 LDGSTS.E.BYPASS.LTC128B.128 [R246+0x14100], [R244.64] ;  /* 0x14100000f4f6efae */ /* 0x0003e6000b901d52 */
.L_x_450:
        /* <DEDUP_REMOVED lines=98> */
.L_x_451:
        /* <DEDUP_REMOVED lines=167> */
.L_x_449:
[----:B------:R-:W-:Y:S05]  /*5870*/  @P0 BRA `(.L_x_453) ;  /* 0x00001f8000000947 */ /* 0x000fea0003800000 */
[----:B------:R-:W1:Y:S01]  /*5880*/  S2R R111, SR_TID.X ;  /* 0x00000000006f7919 */ /* 0x000e620000002100 */
[----:B------:R-:W-:Y:S01]  /*5890*/  F2FP.BF16.PACK_AB R87, R33, R32 ;  /* 0x000000202157723e */ /* 0x000fe200000010ff */
[----:B------:R-:W-:Y:S01]  /*58a0*/  ULDC.64 UR4, c[0x0][0x358] ;  /* 0x0000d60000047ab9 */ /* 0x000fe20000000a00 */
[----:B------:R-:W-:Y:S01]  /*58b0*/  F2FP.BF16.PACK_AB R33, R2, R5 ;  /* 0x000000050221723e */ /* 0x000fe200000010ff */
[----:B------:R-:W-:Y:S01]  /*58c0*/  UISETP.NE.U32.AND UP1, UPT, URZ, UR4, UPT ;  /* 0x000000043f00728c */ /* 0x000fe2000bf25070 */
[----:B------:R-:W-:Y:S01]  /*58d0*/  F2FP.BF16.PACK_AB R32, R0, R3 ;  /* 0x000000030020723e */ /* 0x000fe200000010ff */
[----:B------:R-:W-:Y:S01]  /*58e0*/  UMOV UR6, 0x4 ;  /* 0x0000000400067882 */ /* 0x000fe20000000000 */
[----:B------:R-:W-:Y:S01]  /*58f0*/  F2FP.BF16.PACK_AB R86, R35, R34 ;  /* 0x000000222356723e */ /* 0x000fe200000010ff */
[----:B------:R-:W-:Y:S01]  /*5900*/  UISETP.NE.AND.EX UP1, UPT, URZ, UR5, UPT, UP1 ;  /* 0x000000053f00728c */ /* 0x000fe2000bf25310 */
[----:B------:R-:W-:-:S02]  /*5910*/  F2FP.BF16.PACK_AB R35, R6, R149 ;  /* 0x000000950623723e */ /* 0x000fc400000010ff */
[----:B------:R-:W-:Y:S01]  /*5920*/  F2FP.BF16.PACK_AB R36, R37, R36 ;  /* 0x000000242524723e */ /* 0x000fe200000010ff */
[----:B------:R-:W-:Y:S01]  /*5930*/  ULDC.64 UR4, c[0x0][0x358] ;  /* 0x0000d60000047ab9 */ /* 0x000fe20000000a00 */
[----:B------:R-:W-:Y:S01]  /*5940*/  F2FP.BF16.PACK_AB R90, R23, R22 ;  /* 0x00000016175a723e */ /* 0x000fe200000010ff */
[----:B------:R-:W-:Y:S01]  /*5950*/  UIMAD.WIDE UR4, UR15, UR6, UR4 ;  /* 0x000000060f0472a5 */ /* 0x000fe2000f8e0204 */
[----:B------:R-:W-:Y:S02]  /*5960*/  F2FP.BF16.PACK_AB R34, R4, R148 ;  /* 0x000000940422723e */ /* 0x000fe400000010ff */
[----:B------:R-:W-:Y:S02]  /*5970*/  F2FP.BF16.PACK_AB R91, R21, R20 ;  /* 0x00000014155b723e */ /* 0x000fe400000010ff */
[----:B------:R-:W-:Y:S02]  /*5980*/  F2FP.BF16.PACK_AB R89, R25, R24 ;  /* 0x000000181959723e */ /* 0x000fe400000010ff */
[----:B------:R-:W-:-:S02]  /*5990*/  F2FP.BF16.PACK_AB R88, R27, R26 ;  /* 0x0000001a1b58723e */ /* 0x000fc400000010ff */
[----:B------:R-:W-:Y:S02]  /*59a0*/  F2FP.BF16.PACK_AB R85, R29, R28 ;  /* 0x0000001c1d55723e */ /* 0x000fe400000010ff */
[----:B-1----:R-:W-:Y:S02]  /*59b0*/  SHF.R.S32.HI R5, RZ, 0x1f, R111 ;  /* 0x0000001fff057819 */ /* 0x002fe4000001146f */
[----:B------:R-:W-:Y:S02]  /*59c0*/  F2FP.BF16.PACK_AB R84, R31, R30 ;  /* 0x0000001e1f54723e */ /* 0x000fe400000010ff */
[CC--:B------:R-:W-:Y:S02]  /*59d0*/  LEA.HI R3, R5.reuse, R111.reuse, RZ, 0x2 ;  /* 0x0000006f05037211 */ /* 0x0c0fe400078f10ff */
[----:B------:R-:W-:Y:S02]  /*59e0*/  LEA.HI R37, R5, R111, RZ, 0x5 ;  /* 0x0000006f05257211 */ /* 0x000fe400078f28ff */
[----:B------:R-:W-:-:S02]  /*59f0*/  SHF.R.S32.HI R6, RZ, 0x2, R3 ;  /* 0x00000002ff067819 */ /* 0x000fc40000011403 */
[----:B------:R-:W-:Y:S02]  /*5a00*/  SHF.R.S32.HI R0, RZ, 0x1f, R3 ;  /* 0x0000001fff007819 */ /* 0x000fe40000011403 */
[----:B------:R-:W-:Y:S02]  /*5a10*/  SHF.R.S32.HI R22, RZ, 0x5, R37 ;  /* 0x00000005ff167819 */ /* 0x000fe40000011425 */
[----:B------:R-:W-:Y:S02]  /*5a20*/  LEA.HI R0, R0, R6, RZ, 0x3 ;  /* 0x0000000600007211 */ /* 0x000fe400078f18ff */
[----:B------:R-:W-:Y:S02]  /*5a30*/  LEA.HI R5, R5, R111, RZ, 0x6 ;  /* 0x0000006f05057211 */ /* 0x000fe400078f30ff */
[----:B------:R-:W-:Y:S02]  /*5a40*/  LOP3.LUT R0, R0, 0xfffffff8, RZ, 0xc0, !PT ;  /* 0xfffffff800007812 */ /* 0x000fe400078ec0ff */
[----:B------:R-:W-:-:S02]  /*5a50*/  LOP3.LUT R3, R3, 0x3ffffffc, RZ, 0xc0, !PT ;  /* 0x3ffffffc03037812 */ /* 0x000fc400078ec0ff */
[----:B------:R-:W-:Y:S01]  /*5a60*/  SHF.R.U32.HI R5, RZ, 0x3, R5 ;  /* 0x00000003ff057819 */ /* 0x000fe20000011605 */
[----:B------:R-:W-:Y:S01]  /*5a70*/  IMAD.IADD R6, R6, 0x1, -R0 ;  /* 0x0000000106067824 */ /* 0x000fe200078e0a00 */
[----:B------:R-:W-:Y:S02]  /*5a80*/  LEA.HI R0, R37, R22, RZ, 0x1 ;  /* 0x0000001625007211 */ /* 0x000fe400078f08ff */
[----:B------:R-:W-:Y:S01]  /*5a90*/  F2FP.BF16.PACK_AB R38, R39, R38 ;  /* 0x000000262726723e */ /* 0x000fe200000010ff */
[----:B------:R-:W-:Y:S01]  /*5aa0*/  IMAD.SHL.U32 R2, R6, 0x40, RZ ;  /* 0x0000004006027824 */ /* 0x000fe200078e00ff */
[----:B------:R-:W-:Y:S02]  /*5ab0*/  LOP3.LUT R4, R0, 0x1ffffe, RZ, 0xc0, !PT ;  /* 0x001ffffe00047812 */ /* 0x000fe400078ec0ff */
[----:B------:R-:W-:Y:S02]  /*5ac0*/  LOP3.LUT P0, RZ, R6, 0x4, RZ, 0xc0, !PT ;  /* 0x0000000406ff7812 */ /* 0x000fe4000780c0ff */
[----:B------:R-:W-:Y:S01]  /*5ad0*/  LOP3.LUT R0, R2, 0x1c0, RZ, 0xc0, !PT ;  /* 0x000001c002007812 */ /* 0x000fe200078ec0ff */
[----:B------:R-:W-:Y:S01]  /*5ae0*/  IMAD.IADD R2, R111, 0x1, -R3 ;  /* 0x000000016f027824 */ /* 0x000fe200078e0a03 */
[----:B------:R-:W-:Y:S01]  /*5af0*/  F2FP.BF16.PACK_AB R48, R49, R48 ;  /* 0x000000303130723e */ /* 0x000fe200000010ff */
[----:B------:R-:W-:Y:S01]  /*5b00*/  IMAD.IADD R3, R22, 0x1, -R4 ;  /* 0x0000000116037824 */ /* 0x000fe200078e0a04 */
[----:B------:R-:W-:-:S02]  /*5b10*/  LOP3.LUT R4, R0, 0x18, R5, 0xf8, !PT ;  /* 0x0000001800047812 */ /* 0x000fc400078ef805 */
[----:B------:R-:W-:Y:S01]  /*5b20*/  SHF.R.U32.HI R0, RZ, 0x3, R0 ;  /* 0x00000003ff007819 */ /* 0x000fe20000011600 */
[----:B------:R-:W-:Y:S01]  /*5b30*/  IMAD R2, R3, 0x200, R2 ;  /* 0x0000020003027824 */ /* 0x000fe200078e0202 */
[----:B------:R-:W-:Y:S02]  /*5b40*/  F2FP.BF16.PACK_AB R50, R51, R50 ;  /* 0x000000323332723e */ /* 0x000fe400000010ff */
[----:B------:R-:W-:Y:S02]  /*5b50*/  LOP3.LUT R0, R4, R0, RZ, 0x3c, !PT ;  /* 0x0000000004007212 */ /* 0x000fe400078e3cff */
[----:B------:R-:W-:Y:S02]  /*5b60*/  F2FP.BF16.PACK_AB R40, R41, R40 ;  /* 0x000000282928723e */ /* 0x000fe400000010ff */
[----:B------:R-:W-:Y:S01]  /*5b70*/  F2FP.BF16.PACK_AB R42, R43, R42 ;  /* 0x0000002a2b2a723e */ /* 0x000fe200000010ff */
[----:B------:R-:W-:Y:S01]  /*5b80*/  IMAD.U32 R0, R2, 0x2, R0 ;  /* 0x0000000202007824 */ /* 0x000fe200078e0000 */
[----:B------:R-:W-:-:S02]  /*5b90*/  F2FP.BF16.PACK_AB R44, R45, R44 ;  /* 0x0000002c2d2c723e */ /* 0x000fc400000010ff */
[----:B------:R-:W-:Y:S01]  /*5ba0*/  F2FP.BF16.PACK_AB R46, R47, R46 ;  /* 0x0000002e2f2e723e */ /* 0x000fe200000010ff */
[----:B------:R-:W-:Y:S01]  /*5bb0*/  IMAD.SHL.U32 R0, R0, 0x2, RZ ;  /* 0x0000000200007824 */ /* 0x000fe200078e00ff */
[----:B------:R-:W-:Y:S01]  /*5bc0*/  BAR.SYNC.DEFER_BLOCKING 0x1, 0x100 ;  /* 0x0044000000007b1d */ /* 0x000fe20000010000 */
[----:B------:R-:W-:Y:S02]  /*5bd0*/  F2FP.BF16.PACK_AB R52, R53, R52 ;  /* 0x000000343534723e */ /* 0x000fe400000010ff */
[----:B------:R-:W-:Y:S02]  /*5be0*/  F2FP.BF16.PACK_AB R54, R55, R54 ;  /* 0x000000363736723e */ /* 0x000fe400000010ff */
[C---:B------:R-:W-:Y:S02]  /*5bf0*/  IADD3 R2, R0.reuse, 0x40, RZ ;  /* 0x0000004000027810 */ /* 0x040fe40007ffe0ff */
[----:B------:R-:W-:Y:S02]  /*5c00*/  @P0 IADD3 R2, R0, -0x40, RZ ;  /* 0xffffffc000020810 */ /* 0x000fe40007ffe0ff */
[----:B------:R-:W-:-:S02]  /*5c10*/  F2FP.BF16.PACK_AB R64, R65, R64 ;  /* 0x000000404140723e */ /* 0x000fc400000010ff */
[----:B------:R-:W-:Y:S02]  /*5c20*/  F2FP.BF16.PACK_AB R66, R67, R66 ;  /* 0x000000424342723e */ /* 0x000fe400000010ff */
[----:B------:R-:W-:Y:S02]  /*5c30*/  F2FP.BF16.PACK_AB R56, R57, R56 ;  /* 0x000000383938723e */ /* 0x000fe400000010ff */
[----:B------:R-:W-:Y:S02]  /*5c40*/  F2FP.BF16.PACK_AB R58, R59, R58 ;  /* 0x0000003a3b3a723e */ /* 0x000fe400000010ff */
[----:B------:R-:W-:Y:S02]  /*5c50*/  F2FP.BF16.PACK_AB R60, R61, R60 ;  /* 0x0000003c3d3c723e */ /* 0x000fe400000010ff */
[----:B------:R-:W-:Y:S02]  /*5c60*/  F2FP.BF16.PACK_AB R62, R63, R62 ;  /* 0x0000003e3f3e723e */ /* 0x000fe400000010ff */
        /* <DEDUP_REMOVED lines=34> */
[----:B-----5:R-:W-:Y:S01]  /*5e90*/  F2FP.BF16.PACK_AB R13, R131, R130 ;  /* 0x00000082830d723e */ /* 0x020fe200000010ff */
        /* <DEDUP_REMOVED lines=19> */
[----:B------:R-:W-:-:S03]  /*5fd0*/  PLOP3.LUT P0, PT, PT, PT, UP1, 0x80, 0x0 ;  /* 0x000000000000781c */ /* 0x000fc60003f0f018 */
        /* <DEDUP_REMOVED lines=45> */
[----:B------:R3:W-:Y:S01]  /*62b0*/  STS [R2+0x7480], R3 ;  /* 0x0074800302007388 */ /* 0x0007e20000000800 */
[----:B-1----:R-:W-:-:S02]  /*62c0*/  IMAD.U32 R9, RZ, RZ, UR5 ;  /* 0x00000005ff097e24 */ /* 0x002fc4000f8e00ff */
[----:B--2---:R-:W-:Y:S01]  /*62d0*/  IMAD.U32 R8, RZ, RZ, UR4 ;  /* 0x00000004ff087e24 */ /* 0x004fe2000f8e00ff */
[----:B------:R-:W-:Y:S06]  /*62e0*/  BAR.SYNC.DEFER_BLOCKING 0x1, 0x100 ;  /* 0x0044000000007b1d */ /* 0x000fec0000010000 */
[----:B------:R-:W-:Y:S02]  /*62f0*/  ULDC.64 UR4, c[0x0][0x360] ;  /* 0x0000d80000047ab9 */ /* 0x000fe40000000a00 */
[----:B------:R-:W-:Y:S01]  /*6300*/  UISETP.NE.U32.AND UP0, UPT, URZ, UR4, UPT ;  /* 0x000000043f00728c */ /* 0x000fe2000bf05070 */
[----:B---3--:R-:W2:Y:S03]  /*6310*/  @P0 LDG.E R0, [R8.64] ;  /* 0x0000001208000981 */ /* 0x008ea6000c1e1900 */
[----:B------:R-:W-:Y:S01]  /*6320*/  UISETP.NE.AND.EX UP0, UPT, URZ, UR5, UPT, UP0 ;  /* 0x000000053f00728c */ /* 0x000fe2000bf05300 */
[----:B----4-:R-:W-:-:S02]  /*6330*/  IMAD.MOV.U32 R4, RZ, RZ, c[0x0][0x2f0] ;  /* 0x0000bc00ff047624 */ /* 0x010fc400078e00ff */
[----:B------:R-:W-:-:S03]  /*6340*/  ULDC.64 UR4, c[0x0][0x360] ;  /* 0x0000d80000047ab9 */ /* 0x000fc60000000a00 */
[----:B------:R-:W-:-:S05]  /*6350*/  PLOP3.LUT P1, PT, PT, PT, UP0, 0x80, 0x0 ;  /* 0x000000000000781c */ /* 0x000fca0003f2f008 */
[----:B------:R-:W-:-:S06]  /*6360*/  @UP0 UIMAD.WIDE UR4, UR15, UR6, UR4 ;  /* 0x000000060f0402a5 */ /* 0x000fcc000f8e0204 */
[----:B------:R-:W-:Y:S02]  /*6370*/  IMAD.U32 R2, RZ, RZ, UR4 ;  /* 0x00000004ff027e24 */ /* 0x000fe4000f8e00ff */
[----:B------:R-:W-:-:S05]  /*6380*/  IMAD.U32 R3, RZ, RZ, UR5 ;  /* 0x00000005ff037e24 */ /* 0x000fca000f8e00ff */
[----:B------:R1:W5:Y:S01]  /*6390*/  @P1 LDG.E R4, [R2.64] ;  /* 0x0000001202041981 */ /* 0x000362000c1e1900 */
[----:B------:R-:W-:Y:S02]  /*63a0*/  UMOV UR10, URZ ;  /* 0x0000003f000a7c82 */ /* 0x000fe40008000000 */
[----:B------:R-:W-:Y:S01]  /*63b0*/  UMOV UR11, URZ ;  /* 0x0000003f000b7c82 */ /* 0x000fe20008000000 */
[----:B--2---:R-:W2:Y:S02]  /*63c0*/  @P0 R2UR UR5, R0 ;  /* 0x00000000000503c2 */ /* 0x004ea400000e0000 */
[----:B--2---:R-:W-:Y:S02]  /*63d0*/  @UP1 USHF.R.S32.HI UR4, URZ, 0x1f, UR5 ;  /* 0x0000001f3f041899 */ /* 0x004fe40008011405 */
[----:B------:R-:W-:-:S05]  /*63e0*/  @UP1 UMOV UR10, UR5 ;  /* 0x00000005000a1c82 */ /* 0x000fca0008000000 */
[----:B------:R-:W-:Y:S01]  /*63f0*/  @UP1 UMOV UR11, UR4 ;  /* 0x00000004000b1c82 */ /* 0x000fe20008000000 */
[----:B------:R-:W-:Y:S05]  /*6400*/  @P1 BRA `(.L_x_454) ;  /* 0x0000004000001947 */ /* 0x000fea0003800000 */
[----:B-1----:R-:W-:Y:S05]  /*6410*/  @!P0 BRA `(.L_x_454) ;  /* 0x0000003000008947 */ /* 0x002fea0003800000 */
[----:B------:R-:W2:Y:S04]  /*6420*/  LDG.E R0, [R8.64] ;  /* 0x0000001208007981 */ /* 0x000ea8000c1e1900 */
[----:B------:R-:W2:Y:S02]  /*6430*/  LDG.E R2, [R8.64+0x4] ;  /* 0x0000041208027981 */ /* 0x000ea4000c1e1900 */
[----:B--2--5:R-:W-:Y:S02]  /*6440*/  IADD3 R4, -R0, R2, RZ ;  /* 0x0000000200047210 */ /* 0x024fe40007ffe1ff */
.L_x_454:
[----:B-1----:R-:W-:Y:S01]  /*6450*/  LOP3.LUT R0, R37, 0xffffffe0, RZ, 0xc0, !PT ;  /* 0xffffffe025007812 */ /* 0x002fe200078ec0ff */
[----:B------:R-:W-:Y:S01]  /*6460*/  IMAD.SHL.U32 R2, R22, 0x40, RZ ;  /* 0x0000004016027824 */ /* 0x000fe200078e00ff */
[----:B------:R-:W-:Y:S01]  /*6470*/  USHF.R.S32.HI UR6, URZ, 0x1f, UR16 ;  /* 0x0000001f3f067899 */ /* 0x000fe20008011410 */
[----:B-----5:R-:W-:Y:S01]  /*6480*/  IADD3 R4, R4, -UR9, RZ ;  /* 0x8000000904047c10 */ /* 0x020fe2000fffe0ff */
[----:B------:R-:W-:Y:S01]  /*6490*/  ULDC.64 UR4, c[0x0][0x338] ;  /* 0x0000ce0000047ab9 */ /* 0x000fe20000000a00 */
[----:B------:R-:W-:Y:S01]  /*64a0*/  IMAD.IADD R0, R111, 0x1, -R0 ;  /* 0x000000016f007824 */ /* 0x000fe200078e0a00 */
[----:B------:R-:W-:Y:S01]  /*64b0*/  LOP3.LUT R2, R2, 0x1c0, RZ, 0xc0, !PT ;  /* 0x000001c002027812 */ /* 0x000fe200078ec0ff */
[----:B------:R-:W-:Y:S01]  /*64c0*/  UIMAD UR4, UR6, UR4, URZ ;  /* 0x00000004060472a4 */ /* 0x000fe2000f8e023f */
[----:B------:R-:W-:Y:S01]  /*64d0*/  IMNMX R14, R4, 0x40, PT ;  /* 0x00000040040e7817 */ /* 0x000fe20003800200 */
[----:B------:R-:W-:Y:S01]  /*64e0*/  IMAD.SHL.U32 R12, R0, 0x8, RZ ;  /* 0x00000008000c7824 */ /* 0x000fe200078e00ff */
[----:B------:R-:W-:Y:S01]  /*64f0*/  SHF.R.S32.HI R5, RZ, 0x1f, R0 ;  /* 0x0000001fff057819 */ /* 0x000fe20000011400 */
[----:B------:R-:W-:Y:S01]  /*6500*/  UIMAD UR5, UR16, UR5, UR4 ;  /* 0x00000005100572a4 */ /* 0x000fe2000f8e0204 */
[----:B------:R-:W-:Y:S01]  /*6510*/  SHF.R.U32.HI R3, RZ, 0x3, R2 ;  /* 0x00000003ff037819 */ /* 0x000fe20000011602 */
[----:B------:R-:W-:Y:S01]  /*6520*/  USHF.R.S32.HI UR7, URZ, 0x1f, UR15 ;  /* 0x0000001f3f077899 */ /* 0x000fe2000801140f */
[----:B------:R-:W-:Y:S01]  /*6530*/  LEA.HI R0, R5, R0, RZ, 0x3 ;  /* 0x0000000005007211 */ /* 0x000fe200078f18ff */
[----:B------:R-:W-:Y:S01]  /*6540*/  USEL UR15, UR15, URZ, !UP1 ;  /* 0x0000003f0f0f7287 */ /* 0x000fe2000c800000 */
[--C-:B------:R-:W-:Y:S01]  /*6550*/  LOP3.LUT R2, R2, 0x38, R12.reuse, 0xf8, !PT ;  /* 0x0000003802027812 */ /* 0x100fe200078ef80c */
[----:B------:R-:W-:Y:S01]  /*6560*/  USEL UR7, UR7, URZ, !UP1 ;  /* 0x0000003f07077287 */ /* 0x000fe2000c800000 */
[----:B------:R-:W-:Y:S01]  /*6570*/  SHF.R.S32.HI R13, RZ, 0x1f, R12 ;  /* 0x0000001fff0d7819 */ /* 0x000fe2000001140c */
[----:B------:R-:W-:Y:S01]  /*6580*/  IMAD.SHL.U32 R0, R0, 0x200, RZ ;  /* 0x0000020000007824 */ /* 0x000fe200078e00ff */
[----:B------:R-:W-:Y:S01]  /*6590*/  LOP3.LUT R2, R2, R3, RZ, 0x3c, !PT ;  /* 0x0000000302027212 */ /* 0x000fe200078e3cff */
[----:B------:R-:W-:Y:S01]  /*65a0*/  IMAD.U32 R15, RZ, RZ, UR15 ;  /* 0x0000000fff0f7e24 */ /* 0x000fe2000f8e00ff */
[----:B------:R-:W-:Y:S01]  /*65b0*/  IADD3 R4, P0, R22, UR10, RZ ;  /* 0x0000000a16047c10 */ /* 0x000fe2000ff1e0ff */
[----:B------:R-:W-:Y:S01]  /*65c0*/  IMAD.U32 R6, RZ, RZ, UR17 ;  /* 0x00000011ff067e24 */ /* 0x000fe2000f8e00ff */
[----:B------:R-:W-:Y:S01]  /*65d0*/  LOP3.LUT R0, R2, 0x7ffff000, R0, 0xf8, !PT ;  /* 0x7ffff00002007812 */ /* 0x000fe200078ef800 */
[----:B------:R-:W-:Y:S01]  /*65e0*/  IMAD.U32 R2, RZ, RZ, UR16 ;  /* 0x00000010ff027e24 */ /* 0x000fe2000f8e00ff */
[C---:B------:R-:W-:Y:S01]  /*65f0*/  ISETP.GE.AND P1, PT, R22.reuse, R14, PT ;  /* 0x0000000e1600720c */ /* 0x040fe20003f26270 */
[----:B------:R-:W-:Y:S01]  /*6600*/  BSSY B0, `(.L_x_455) ;  /* 0x0000026000007945 */ /* 0x000fe20003800000 */
[----:B------:R-:W-:Y:S01]  /*6610*/  LEA.HI.X.SX32 R5, R22, UR11, 0x1, P0 ;  /* 0x0000000b16057c11 */ /* 0x000fe200080f0eff */
[----:B------:R-:W-:Y:S01]  /*6620*/  IMAD.SHL.U32 R0, R0, 0x2, RZ ;  /* 0x0000000200007824 */ /* 0x000fe200078e00ff */
[----:B------:R-:W-:Y:S01]  /*6630*/  ISETP.GE.OR P0, PT, R12, c[0x0][0x324], P1 ;  /* 0x0000c9000c007a0c */ /* 0x000fe20000f06670 */
[----:B------:R-:W-:Y:S01]  /*6640*/  IMAD.WIDE.U32 R2, R2, c[0x0][0x338], R12 ;  /* 0x0000ce0002027a25 */ /* 0x000fe200078e000c */
[----:B------:R-:W-:-:S02]  /*6650*/  P2R R20, PR, RZ, 0x2 ;  /* 0x00000002ff147803 */ /* 0x000fc40000000000 */
[----:B------:R1:W2:Y:S01]  /*6660*/  LDS.128 R24, [R0+0x8480] ;  /* 0x0084800000187984 */ /* 0x0002a20000000c00 */
[----:B------:R-:W-:Y:S01]  /*6670*/  IMAD.WIDE R6, R6, 0x40, R4 ;  /* 0x0000004006067825 */ /* 0x000fe200078e0204 */
[----:B------:R-:W-:Y:S01]  /*6680*/  IADD3 R3, R3, UR5, RZ ;  /* 0x0000000503037c10 */ /* 0x000fe2000fffe0ff */
[----:B------:R-:W-:Y:S01]  /*6690*/  ULDC.64 UR4, c[0x0][0x340] ;  /* 0x0000d00000047ab9 */ /* 0x000fe20000000a00 */
[----:B------:R1:W3:Y:S01]  /*66a0*/  LDS.128 R28, [R0+0x8880] ;  /* 0x00888000001c7984 */ /* 0x0002e20000000c00 */
[----:B------:R-:W-:Y:S02]  /*66b0*/  UIMAD UR4, UR7, UR4, URZ ;  /* 0x00000004070472a4 */ /* 0x000fe4000f8e023f */
[----:B------:R-:W-:Y:S01]  /*66c0*/  IMAD.WIDE.U32 R10, R15, c[0x0][0x340], R2 ;  /* 0x0000d0000f0a7a25 */ /* 0x000fe200078e0002 */
[----:B------:R1:W4:Y:S01]  /*66d0*/  LDS.128 R32, [R0+0x8c80] ;  /* 0x008c800000207984 */ /* 0x0003220000000c00 */
[----:B------:R-:W-:-:S03]  /*66e0*/  UIMAD UR4, UR15, UR5, UR4 ;  /* 0x000000050f0472a4 */ /* 0x000fc6000f8e0204 */
[----:B------:R1:W1:Y:S03]  /*66f0*/  LDS.128 R36, [R0+0x9080] ;  /* 0x0090800000247984 */ /* 0x0002660000000c00 */
[----:B------:R-:W-:Y:S01]  /*6700*/  IADD3 R9, R11, UR4, RZ ;  /* 0x000000040b097c10 */ /* 0x000fe2000fffe0ff */
        /* <DEDUP_REMOVED lines=21> */
.L_x_456:
[----:B--234-:R-:W-:Y:S05]  /*6860*/  BSYNC B0 ;  /* 0x0000000000007941 */ /* 0x01cfea0003800000 */
.L_x_455:
        /* <DEDUP_REMOVED lines=17> */
.L_x_458:
[----:B------:R-:W-:Y:S05]  /*6980*/  BSYNC B0 ;  /* 0x0000000000007941 */ /* 0x000fea0003800000 */
.L_x_457:
        /* <DEDUP_REMOVED lines=16> */
.L_x_460:
[----:B------:R-:W-:Y:S05]  /*6a90*/  BSYNC B0 ;  /* 0x0000000000007941 */ /* 0x000fea0003800000 */
.L_x_459:
        /* <DEDUP_REMOVED lines=16> */
.L_x_462:
[----:B------:R-:W-:Y:S05]  /*6ba0*/  BSYNC B0 ;  /* 0x0000000000007941 */ /* 0x000fea0003800000 */
.L_x_461:
        /* <DEDUP_REMOVED lines=16> */
.L_x_464:
[----:B------:R-:W-:Y:S05]  /*6cb0*/  BSYNC B0 ;  /* 0x0000000000007941 */ /* 0x000fea0003800000 */
.L_x_463:
        /* <DEDUP_REMOVED lines=16> */
.L_x_466:
[----:B------:R-:W-:Y:S05]  /*6dc0*/  BSYNC B0 ;  /* 0x0000000000007941 */ /* 0x000fea0003800000 */
.L_x_465:
        /* <DEDUP_REMOVED lines=16> */
.L_x_468:
[----:B------:R-:W-:Y:S05]  /*6ed0*/  BSYNC B0 ;  /* 0x0000000000007941 */ /* 0x000fea0003800000 */
.L_x_467:
        /* <DEDUP_REMOVED lines=16> */
.L_x_470:
[----:B------:R-:W-:Y:S05]  /*6fe0*/  BSYNC B0 ;  /* 0x0000000000007941 */ /* 0x000fea0003800000 */
.L_x_469:
[----:B------:R-:W-:Y:S01]  /*6ff0*/  ULDC.64 UR4, c[0x0][0x308] ;  /* 0x0000c20000047ab9 */ /* 0x000fe20000000a00 */
[----:B-1----:R-:W-:Y:S01]  /*7000*/  IMAD.U32 R2, RZ, RZ, UR16 ;  /* 0x00000010ff027e24 */ /* 0x002fe2000f8e00ff */
[----:B------:R-:W-:Y:S01]  /*7010*/  UIMAD UR4, UR6, UR4, URZ ;  /* 0x00000004060472a4 */ /* 0x000fe2000f8e023f */
[----:B------:R-:W-:Y:S01]  /*7020*/  ISETP.NE.AND P0, PT, R20, RZ, PT ;  /* 0x000000ff1400720c */ /* 0x000fe20003f05270 */
[----:B------:R-:W-:Y:S01]  /*7030*/  BSSY B0, `(.L_x_471) ;  /* 0x0000013000007945 */ /* 0x000fe20003800000 */
[----:B------:R-:W-:Y:S01]  /*7040*/  IMAD.WIDE.U32 R2, R2, c[0x0][0x308], R12 ;  /* 0x0000c20002027a25 */ /* 0x000fe200078e000c */
[----:B------:R-:W-:Y:S01]  /*7050*/  UIMAD UR16, UR16, UR5, UR4 ;  /* 0x00000005101072a4 */ /* 0x000fe2000f8e0204 */
[----:B------:R-:W-:Y:S02]  /*7060*/  ISETP.GE.OR P0, PT, R12, c[0x0][0x2f4], P0 ;  /* 0x0000bd000c007a0c */ /* 0x000fe40000706670 */
        /* <DEDUP_REMOVED lines=15> */
.L_x_472:
[----:B------:R-:W-:Y:S05]  /*7160*/  BSYNC B0 ;  /* 0x0000000000007941 */ /* 0x000fea0003800000 */
.L_x_471:
        /* <DEDUP_REMOVED lines=15> */
.L_x_474:
[----:B------:R-:W-:Y:S05]  /*7260*/  BSYNC B0 ;  /* 0x0000000000007941 */ /* 0x000fea0003800000 */
.L_x_473:
        /* <DEDUP_REMOVED lines=14> */
.L_x_476:
[----:B------:R-:W-:Y:S05]  /*7350*/  BSYNC B0 ;  /* 0x0000000000007941 */ /* 0x000fea0003800000 */
.L_x_475:
        /* <DEDUP_REMOVED lines=14> */
.L_x_478:
[----:B------:R-:W-:Y:S05]  /*7440*/  BSYNC B0 ;  /* 0x0000000000007941 */ /* 0x000fea0003800000 */
.L_x_477:
        /* <DEDUP_REMOVED lines=14> */
.L_x_480:
[----:B------:R-:W-:Y:S05]  /*7530*/  BSYNC B0 ;  /* 0x0000000000007941 */ /* 0x000fea0003800000 */
.L_x_479:
        /* <DEDUP_REMOVED lines=14> */
.L_x_482:
[----:B------:R-:W-:Y:S05]  /*7620*/  BSYNC B0 ;  /* 0x0000000000007941 */ /* 0x000fea0003800000 */
.L_x_481:
        /* <DEDUP_REMOVED lines=14> */
.L_x_484:
[----:B------:R-:W-:Y:S05]  /*7710*/  BSYNC B0 ;  /* 0x0000000000007941 */ /* 0x000fea0003800000 */
.L_x_483:
        /* <DEDUP_REMOVED lines=14> */
.L_x_453:
[----:B------:R-:W-:Y:S02]  /*7800*/  ULDC.64 UR4, c[0x0][0x358] ;  /* 0x0000d60000047ab9 */ /* 0x000fe40000000a00 */
[----:B------:R-:W-:Y:S02]  /*7810*/  UISETP.NE.U32.AND UP1, UPT, URZ, UR4, UPT ;  /* 0x000000043f00728c */ /* 0x000fe4000bf25070 */
[----:B------:R-:W-:Y:S02]  /*7820*/  UMOV UR6, 0x4 ;  /* 0x0000000400067882 */ /* 0x000fe40000000000 */
[----:B------:R-:W-:-:S03]  /*7830*/  UISETP.NE.AND.EX UP1, UPT, URZ, UR5, UPT, UP1 ;  /* 0x000000053f00728c */ /* 0x000fc6000bf25310 */
[----:B------:R-:W-:Y:S02]  /*7840*/  ULDC.64 UR4, c[0x0][0x358] ;  /* 0x0000d60000047ab9 */ /* 0x000fe40000000a00 */
[----:B------:R-:W-:Y:S01]  /*7850*/  UIMAD.WIDE UR4, UR15, UR6, UR4 ;  /* 0x000000060f0472a5 */ /* 0x000fe2000f8e0204 */
[----:B------:R-:W-:-:S05]  /*7860*/  PLOP3.LUT P0, PT, PT, PT, UP1, 0x80, 0x0 ;  /* 0x000000000000781c */ /* 0x000fca0003f0f018 */
[----:B------:R-:W-:Y:S01]  /*7870*/  IMAD.U32 R4, RZ, RZ, UR4 ;  /* 0x00000004ff047e24 */ /* 0x000fe2000f8e00ff */
[----:B------:R-:W-:Y:S01]  /*7880*/  MOV R5, UR5 ;  /* 0x0000000500057c02 */ /* 0x000fe20008000f00 */
[----:B------:R-:W-:-:S06]  /*7890*/  ULDC.64 UR4, c[0x0][0x360] ;  /* 0x0000d80000047ab9 */ /* 0x000fcc0000000a00 */
[----:B------:R-:W2:Y:S01]  /*78a0*/  @P0 LDG.E R0, [R4.64] ;  /* 0x0000001204000981 */ /* 0x000ea2000c1e1900 */
[----:B------:R-:W-:Y:S01]  /*78b0*/  UISETP.NE.U32.AND UP0, UPT, URZ, UR4, UPT ;  /* 0x000000043f00728c */ /* 0x000fe2000bf05070 */
[----:B------:R-:W-:-:S03]  /*78c0*/  IMAD.MOV.U32 R6, RZ, RZ, c[0x0][0x2f0] ;  /* 0x0000bc00ff067624 */ /* 0x000fc600078e00ff */
[----:B------:R-:W-:-:S03]  /*78d0*/  UISETP.NE.AND.EX UP0, UPT, URZ, UR5, UPT, UP0 ;  /* 0x000000053f00728c */ /* 0x000fc6000bf05300 */
[----:B------:R-:W-:-:S03]  /*78e0*/  ULDC.64 UR4, c[0x0][0x360] ;  /* 0x0000d80000047ab9 */ /* 0x000fc60000000a00 */
[----:B------:R-:W-:-:S05]  /*78f0*/  PLOP3.LUT P1, PT, PT, PT, UP0, 0x80, 0x0 ;  /* 0x000000000000781c */ /* 0x000fca0003f2f008 */
[----:B------:R-:W-:-:S06]  /*7900*/  @UP0 UIMAD.WIDE UR4, UR15, UR6, UR4 ;  /* 0x000000060f0402a5 */ /* 0x000fcc000f8e0204 */
[----:B------:R-:W-:Y:S01]  /*7910*/  MOV R2, UR4 ;  /* 0x0000000400027c02 */ /* 0x000fe20008000f00 */
        /* <DEDUP_REMOVED lines=13> */
.L_x_485:
[----:B-1----:R-:W1:Y:S01]  /*79f0*/  S2R R2, SR_TID.X ;  /* 0x0000000000027919 */ /* 0x002e620000002100 */
[----:B------:R-:W-:Y:S01]  /*7a00*/  USHF.R.S32.HI UR6, URZ, 0x1f, UR16 ;  /* 0x0000001f3f067899 */ /* 0x000fe20008011410 */
[----:B-----5:R-:W-:Y:S01]  /*7a10*/  IADD3 R15, R6, -UR9, RZ ;  /* 0x80000009060f7c10 */ /* 0x020fe2000fffe0ff */
[----:B------:R-:W-:Y:S01]  /*7a20*/  ULDC.64 UR4, c[0x0][0x308] ;  /* 0x0000c20000047ab9 */ /* 0x000fe20000000a00 */
[----:B------:R-:W-:Y:S01]  /*7a30*/  IMAD.U32 R6, RZ, RZ, UR17 ;  /* 0x00000011ff067e24 */ /* 0x000fe2000f8e00ff */
[----:B------:R-:W-:Y:S01]  /*7a40*/  UIMAD UR4, UR6, UR4, URZ ;  /* 0x00000004060472a4 */ /* 0x000fe2000f8e023f */
[----:B------:R-:W-:Y:S01]  /*7a50*/  BSSY B0, `(.L_x_486) ;  /* 0x0000024000007945 */ /* 0x000fe20003800000 */
[----:B------:R-:W-:-:S02]  /*7a60*/  USHF.R.S32.HI UR7, URZ, 0x1f, UR15 ;  /* 0x0000001f3f077899 */ /* 0x000fc4000801140f */
[----:B------:R-:W-:Y:S02]  /*7a70*/  UIMAD UR5, UR16, UR5, UR4 ;  /* 0x00000005100572a4 */ /* 0x000fe4000f8e0204 */
[----:B------:R-:W-:Y:S02]  /*7a80*/  USEL UR15, UR15, URZ, !UP1 ;  /* 0x0000003f0f0f7287 */ /* 0x000fe4000c800000 */
[----:B------:R-:W-:-:S04]  /*7a90*/  USEL UR7, UR7, URZ, !UP1 ;  /* 0x0000003f07077287 */ /* 0x000fc8000c800000 */
[----:B------:R-:W-:Y:S01]  /*7aa0*/  IMAD.U32 R16, RZ, RZ, UR15 ;  /* 0x0000000fff107e24 */ /* 0x000fe2000f8e00ff */
[----:B-1----:R-:W-:-:S04]  /*7ab0*/  SHF.R.S32.HI R14, RZ, 0x1f, R2 ;  /* 0x0000001fff0e7819 */ /* 0x002fc80000011402 */
[----:B------:R-:W-:-:S04]  /*7ac0*/  LEA.HI R14, R14, R2, RZ, 0x5 ;  /* 0x000000020e0e7211 */ /* 0x000fc800078f28ff */
[----:B------:R-:W-:Y:S02]  /*7ad0*/  LOP3.LUT R0, R14, 0x1fffffe0, RZ, 0xc0, !PT ;  /* 0x1fffffe00e007812 */ /* 0x000fe400078ec0ff */
[----:B------:R-:W-:-:S03]  /*7ae0*/  SHF.R.S32.HI R14, RZ, 0x5, R14 ;  /* 0x00000005ff0e7819 */ /* 0x000fc6000001140e */
[----:B------:R-:W-:Y:S01]  /*7af0*/  IMAD.IADD R0, R2, 0x1, -R0 ;  /* 0x0000000102007824 */ /* 0x000fe200078e0a00 */
[C---:B------:R-:W-:Y:S01]  /*7b00*/  IADD3 R4, P0, R14.reuse, UR10, RZ ;  /* 0x0000000a0e047c10 */ /* 0x040fe2000ff1e0ff */
[----:B------:R-:W-:Y:S01]  /*7b10*/  IMAD.U32 R2, RZ, RZ, UR16 ;  /* 0x00000010ff027e24 */ /* 0x000fe2000f8e00ff */
[----:B------:R-:W-:Y:S01]  /*7b20*/  ISETP.GE.AND P1, PT, R14, R15, PT ;  /* 0x0000000f0e00720c */ /* 0x000fe20003f26270 */
[----:B------:R-:W-:Y:S01]  /*7b30*/  IMAD.SHL.U32 R12, R0, 0x8, RZ ;  /* 0x00000008000c7824 */ /* 0x000fe200078e00ff */
[----:B------:R-:W-:Y:S02]  /*7b40*/  LEA.HI.X.SX32 R5, R14, UR11, 0x1, P0 ;  /* 0x0000000b0e057c11 */ /* 0x000fe400080f0eff */
[----:B------:R-:W-:Y:S02]  /*7b50*/  P2R R17, PR, RZ, 0x2 ;  /* 0x00000002ff117803 */ /* 0x000fe40000000000 */
[----:B------:R-:W-:Y:S01]  /*7b60*/  SHF.R.S32.HI R13, RZ, 0x1f, R12 ;  /* 0x0000001fff0d7819 */ /* 0x000fe2000001140c */
[----:B------:R-:W-:Y:S01]  /*7b70*/  IMAD.WIDE R6, R6, 0x40, R4 ;  /* 0x0000004006067825 */ /* 0x000fe200078e0204 */
        /* <DEDUP_REMOVED lines=17> */
.L_x_487:
[----:B------:R-:W-:Y:S05]  /*7c90*/  BSYNC B0 ;  /* 0x0000000000007941 */ /* 0x000fea0003800000 */
.L_x_486:
        /* <DEDUP_REMOVED lines=17> */
.L_x_489:
[----:B------:R-:W-:Y:S05]  /*7db0*/  BSYNC B0 ;  /* 0x0000000000007941 */ /* 0x000fea0003800000 */
.L_x_488:
        /* <DEDUP_REMOVED lines=16> */
.L_x_491:
[----:B------:R-:W-:Y:S05]  /*7ec0*/  BSYNC B0 ;  /* 0x0000000000007941 */ /* 0x000fea0003800000 */
.L_x_490:
        /* <DEDUP_REMOVED lines=16> */
.L_x_493:
[----:B------:R-:W-:Y:S05]  /*7fd0*/  BSYNC B0 ;  /* 0x0000000000007941 */ /* 0x000fea0003800000 */
.L_x_492:
        /* <DEDUP_REMOVED lines=16> */
.L_x_495:
[----:B------:R-:W-:Y:S05]  /*80e0*/  BSYNC B0 ;  /* 0x0000000000007941 */ /* 0x000fea0003800000 */
.L_x_494:
        /* <DEDUP_REMOVED lines=16> */
.L_x_497:
[----:B------:R-:W-:Y:S05]  /*81f0*/  BSYNC B0 ;  /* 0x0000000000007941 */ /* 0x000fea0003800000 */
.L_x_496:
        /* <DEDUP_REMOVED lines=16> */
.L_x_499:
[----:B------:R-:W-:Y:S05]  /*8300*/  BSYNC B0 ;  /* 0x0000000000007941 */ /* 0x000fea0003800000 */
.L_x_498:
        /* <DEDUP_REMOVED lines=16> */
.L_x_501:
[----:B------:R-:W-:Y:S05]  /*8410*/  BSYNC B0 ;  /* 0x0000000000007941 */ /* 0x000fea0003800000 */
.L_x_500:
        /* <DEDUP_REMOVED lines=23> */
.L_x_503:
[----:B------:R-:W-:Y:S05]  /*8590*/  BSYNC B0 ;  /* 0x0000000000007941 */ /* 0x000fea0003800000 */
.L_x_502:
        /* <DEDUP_REMOVED lines=15> */
.L_x_505:
[----:B------:R-:W-:Y:S05]  /*8690*/  BSYNC B0 ;  /* 0x0000000000007941 */ /* 0x000fea0003800000 */
.L_x_504:
        /* <DEDUP_REMOVED lines=14> */
.L_x_507:
[----:B------:R-:W-:Y:S05]  /*8780*/  BSYNC B0 ;  /* 0x0000000000007941 */ /* 0x000fea0003800000 */
.L_x_506:
        /* <DEDUP_REMOVED lines=14> */
.L_x_509:
[----:B------:R-:W-:Y:S05]  /*8870*/  BSYNC B0 ;  /* 0x0000000000007941 */ /* 0x000fea0003800000 */
.L_x_508:
        /* <DEDUP_REMOVED lines=14> */
.L_x_511:
[----:B------:R-:W-:Y:S05]  /*8960*/  BSYNC B0 ;  /* 0x0000000000007941 */ /* 0x000fea0003800000 */
.L_x_510:
        /* <DEDUP_REMOVED lines=14> */
.L_x_513:
[----:B------:R-:W-:Y:S05]  /*8a50*/  BSYNC B0 ;  /* 0x0000000000007941 */ /* 0x000fea0003800000 */
.L_x_512:
        /* <DEDUP_REMOVED lines=14> */
.L_x_515:
[----:B------:R-:W-:Y:S05]  /*8b40*/  BSYNC B0 ;  /* 0x0000000000007941 */ /* 0x000fea0003800000 */
.L_x_514:
        /* <DEDUP_REMOVED lines=14> */
.L_x_516:
        /* <DEDUP_REMOVED lines=13> */
.L_x_1157:


//--------------------- .text._ZN7cutlass13device_kernelIN5flash32FlashAttnBwdPostprocessConvertdQIN4cute5tupleIJNS3_1CILi32EEENS5_ILi256EEEEEENS_10bfloat16_tEfNS_4arch4Sm80ELi256ENS3_8TiledMMAINS3_8MMA_AtomIJNS3_30SM80_16x8x16_F32BF16BF16F32_TNEEEENS3_6LayoutINS4_IJNS5_ILi1EEENS5_ILi8EEESH_EEENS4_IJNS5_ILi0EEESH_SK_EEEEENS4_IJNS5_ILi16EEENS5_ILi128EEESN_EEEEELb0EEEEEvNT_6ParamsE --------------------------
	.section	.text._ZN7cutlass13device_kernelIN5flash32FlashAttnBwdPostprocessConvertdQIN4cute5tupleIJNS3_1CILi32EEENS5_ILi256EEEEEENS_10bfloat16_tEfNS_4arch4Sm80ELi256ENS3_8TiledMMAINS3_8MMA_AtomIJNS3_30SM80_16x8x16_F32BF16BF16F32_TNEEEENS3_6LayoutINS4_IJNS5_ILi1EEENS5_ILi8EEESH_EEENS4_IJNS5_ILi0EEESH_SK_EEEEENS4_IJNS5_ILi16EEENS5_ILi128EEESN_EEEEELb0EEEEEvNT_6ParamsE,"ax",@progbits
	.sectioninfo	@"SHI_REGISTERS=51"
	.align	128
.text._ZN7cutlass13device_kernelIN5flash32FlashAttnBwdPostprocessConvertdQIN4cute5tupleIJNS3_1CILi32EEENS5_ILi256EEEEEENS_10bfloat16_tEfNS_4arch4Sm80ELi256ENS3_8TiledMMAINS3_8MMA_AtomIJNS3_30SM80_16x8x16_F32BF16BF16F32_TNEEEENS3_6LayoutINS4_IJNS5_ILi1EEENS5_ILi8EEESH_EEENS4_IJNS5_ILi0EEESH_SK_EEEEENS4_IJNS5_ILi16EEENS5_ILi128EEESN_EEEEELb0EEEEEvNT_6ParamsE:
        .type           _ZN7cutlass13device_kernelIN5flash32FlashAttnBwdPostprocessConvertdQIN4cute5tupleIJNS3_1CILi32EEENS5_ILi256EEEEEENS_10bfloat16_tEfNS_4arch4Sm80ELi256ENS3_8TiledMMAINS3_8MMA_AtomIJNS3_30SM80_16x8x16_F32BF16BF16F32_TNEEEENS3_6LayoutINS4_IJNS5_ILi1EEENS5_ILi8EEESH_EEENS4_IJNS5_ILi0EEESH_SK_EEEEENS4_IJNS5_ILi16EEENS5_ILi128EEESN_EEEEELb0EEEEEvNT_6ParamsE,@function
        .size           _ZN7cutlass13device_kernelIN5flash32FlashAttnBwdPostprocessConvertdQIN4cute5tupleIJNS3_1CILi32EEENS5_ILi256EEEEEENS_10bfloat16_tEfNS_4arch4Sm80ELi256ENS3_8TiledMMAINS3_8MMA_AtomIJNS3_30SM80_16x8x16_F32BF16BF16F32_TNEEEENS3_6LayoutINS4_IJNS5_ILi1EEENS5_ILi8EEESH_EEENS4_IJNS5_ILi0EEESH_SK_EEEEENS4_IJNS5_ILi16EEENS5_ILi128EEESN_EEEEELb0EEEEEvNT_6ParamsE,(.L_x_1158 - _ZN7cutlass13device_kernelIN5flash32FlashAttnBwdPostprocessConvertdQIN4cute5tupleIJNS3_1CILi32EEENS5_ILi256EEEEEENS_10bfloat16_tEfNS_4arch4Sm80ELi256ENS3_8TiledMMAINS3_8MMA_AtomIJNS3_30SM80_16x8x16_F32BF16BF16F32_TNEEEENS3_6LayoutINS4_IJNS5_ILi1EEENS5_ILi8EEESH_EEENS4_IJNS5_ILi0EEESH_SK_EEEEENS4_IJNS5_ILi16EEENS5_ILi128EEESN_EEEEELb0EEEEEvNT_6ParamsE)
        .other          _ZN7cutlass13device_kernelIN5flash32FlashAttnBwdPostprocessConvertdQIN4cute5tupleIJNS3_1CILi32EEENS5_ILi256EEEEEENS_10bfloat16_tEfNS_4arch4Sm80ELi256ENS3_8TiledMMAINS3_8MMA_AtomIJNS3_30SM80_16x8x16_F32BF16BF16F32_TNEEEENS3_6LayoutINS4_IJNS5_ILi1EEENS5_ILi8EEESH_EEENS4_IJNS5_ILi0EEESH_SK_EEEEENS4_IJNS5_ILi16EEENS5_ILi128EEESN_EEEEELb0EEEEEvNT_6ParamsE,@"STO_CUDA_ENTRY STV_DEFAULT"
_ZN7cutlass13device_kernelIN5flash32FlashAttnBwdPostprocessConvertdQIN4cute5tupleIJNS3_1CILi32EEENS5_ILi256EEEEEENS_10bfloat16_tEfNS_4arch4Sm80ELi256ENS3_8TiledMMAINS3_8MMA_AtomIJNS3_30SM80_16x8x16_F32BF16BF16F32_TNEEEENS3_6LayoutINS4_IJNS5_ILi1EEENS5_ILi8EEESH_EEENS4_IJNS5_ILi0EEESH_SK_EEEEENS4_IJNS5_ILi16EEENS5_ILi128EEESN_EEEEELb0EEEEEvNT_6ParamsE:
[----:B------:R-:W-:Y:S02]  /*0000*/  IMAD.MOV.U32 R1, RZ, RZ, c[0x0][0x28] ;  /* 0x00000a00ff017624 */ /* 0x000fe400078e00ff */
[----:B------:R-:W0:Y:S01]  /*0010*/  S2R R11, SR_CTAID.Z ;  /* 0x00000000000b7919 */ /* 0x000e220000002700 */
[----:B------:R-:W-:Y:S01]  /*0020*/  ISETP.NE.U32.AND P0, PT, RZ, c[0x0][0x1c8], PT ;  /* 0x00007200ff007a0c */ /* 0x000fe20003f05070 */
[----:B------:R-:W-:Y:S01]  /*0030*/  IMAD.MOV.U32 R6, RZ, RZ, 0x4 ;  /* 0x00000004ff067424 */ /* 0x000fe200078e00ff */
[----:B------:R-:W-:Y:S01]  /*0040*/  ISETP.NE.U32.AND P1, PT, RZ, c[0x0][0x1c0], PT ;  /* 0x00007000ff007a0c */ /* 0x000fe20003f25070 */
[----:B------:R-:W-:Y:S01]  /*0050*/  ULDC.64 UR4, c[0x0][0x118] ;  /* 0x0000460000047ab9 */ /* 0x000fe20000000a00 */
[----:B------:R-:W-:Y:S02]  /*0060*/  ISETP.NE.AND.EX P0, PT, RZ, c[0x0][0x1cc], PT, P0 ;  /* 0x00007300ff007a0c */ /* 0x000fe40003f05300 */
[----:B------:R-:W-:Y:S01]  /*0070*/  ISETP.NE.AND.EX P1, PT, RZ, c[0x0][0x1c4], PT, P1 ;  /* 0x00007100ff007a0c */ /* 0x000fe20003f25310 */
[----:B------:R-:W-:Y:S02]  /*0080*/  IMAD.MOV.U32 R41, RZ, RZ, c[0x0][0x190] ;  /* 0x00006400ff297624 */ /* 0x000fe400078e00ff */
[----:B0-----:R-:W-:-:S08]  /*0090*/  IMAD.WIDE R4, R11, R6, c[0x0][0x1c0] ;  /* 0x000070000b047625 */ /* 0x001fd000078e0206 */
[----:B------:R-:W-:Y:S02]  /*00a0*/  @P0 IMAD.WIDE R6, R11, R6, c[0x0][0x1c8] ;  /* 0x000072000b060625 */ /* 0x000fe400078e0206 */
[----:B------:R0:W5:Y:S01]  /*00b0*/  @P1 LDG.E R38, [R4.64] ;  /* 0x0000000404261981 */ /* 0x000162000c1e1900 */
[----:B------:R-:W-:-:S03]  /*00c0*/  ISETP.NE.U32.AND P2, PT, RZ, c[0x0][0x1c0], PT ;  /* 0x00007000ff007a0c */ /* 0x000fc60003f45070 */
[----:B------:R0:W5:Y:S04]  /*00d0*/  @P0 LDG.E R41, [R6.64] ;  /* 0x0000000406290981 */ /* 0x000168000c1e1900 */
[----:B------:R-:W1:Y:S02]  /*00e0*/  S2R R3, SR_CTAID.X ;  /* 0x0000000000037919 */ /* 0x000e640000002500 */
[----:B-1----:R-:W-:Y:S01]  /*00f0*/  IMAD.SHL.U32 R42, R3, 0x20, RZ ;  /* 0x00000020032a7824 */ /* 0x002fe200078e00ff */
[----:B------:R-:W-:Y:S05]  /*0100*/  @P0 BRA `(.L_x_517) ;  /* 0x0000004000000947 */ /* 0x000fea0003800000 */
[----:B0-----:R-:W-:Y:S05]  /*0110*/  @!P1 BRA `(.L_x_517) ;  /* 0x0000003000009947 */ /* 0x001fea0003800000 */
[----:B------:R-:W2:Y:S04]  /*0120*/  LDG.E R0, [R4.64] ;  /* 0x0000000404007981 */ /* 0x000ea8000c1e1900 */
[----:B-----5:R-:W2:Y:S02]  /*0130*/  LDG.E R41, [R4.64+0x4] ;  /* 0x0000040404297981 */ /* 0x020ea4000c1e1900 */
[----:B--2---:R-:W-:-:S03]  /*0140*/  IMAD.IADD R41, R41, 0x1, -R0 ;  /* 0x0000000129297824 */ /* 0x004fc600078e0a00 */
.L_x_517:
[----:B0-----:R-:W-:Y:S02]  /*0150*/  ISETP.NE.AND.EX P0, PT, RZ, c[0x0][0x1c4], PT, P2 ;  /* 0x00007100ff007a0c */ /* 0x001fe40003f05320 */
[----:B-----5:R-:W-:-:S02]  /*0160*/  ISETP.LE.AND P2, PT, R41, R42, PT ;  /* 0x0000002a2900720c */ /* 0x020fc40003f43270 */
[----:B------:R-:W-:-:S11]  /*0170*/  @P1 LEA R2, R11, R38, 0x5 ;  /* 0x000000260b021211 */ /* 0x000fd600078e28ff */
[----:B------:R-:W-:Y:S05]  /*0180*/  @P0 EXIT P2 ;  /* 0x000000000000094d */ /* 0x000fea0001000000 */
[----:B------:R-:W0:Y:S01]  /*0190*/  S2R R39, SR_TID.X ;  /* 0x0000000000277919 */ /* 0x000e220000002100 */
[----:B------:R-:W-:Y:S01]  /*01a0*/  @P1 SHF.R.S32.HI R5, RZ, 0x1f, R2 ;  /* 0x0000001fff051819 */ /* 0x000fe20000011402 */
[----:B------:R-:W-:Y:S01]  /*01b0*/  IMAD.SHL.U32 R9, R3, 0x2000, RZ ;  /* 0x0000200003097824 */ /* 0x000fe200078e00ff */
[----:B------:R-:W-:Y:S01]  /*01c0*/  SEL R36, R11, RZ, !P0 ;  /* 0x000000ff0b247207 */ /* 0x000fe20004000000 */
[----:B------:R-:W1:Y:S01]  /*01d0*/  S2R R0, SR_CTAID.Y ;  /* 0x0000000000007919 */ /* 0x000e620000002600 */
[----:B------:R-:W-:-:S05]  /*01e0*/  @P1 LEA.HI R5, R5, R2, RZ, 0x5 ;  /* 0x0000000205051211 */ /* 0x000fca00078f28ff */
[----:B------:R-:W-:-:S05]  /*01f0*/  @P1 IMAD.SHL.U32 R5, R5, 0x100, RZ ;  /* 0x0000010005051824 */ /* 0x000fca00078e00ff */
[----:B------:R-:W-:Y:S02]  /*0200*/  @P1 LOP3.LUT R7, R5, 0xffffe000, RZ, 0xc0, !PT ;  /* 0xffffe00005071812 */ /* 0x000fe400078ec0ff */
[----:B------:R-:W-:Y:S02]  /*0210*/  CS2R R4, SRZ ;  /* 0x0000000000047805 */ /* 0x000fe4000001ff00 */
[--C-:B------:R-:W-:Y:S01]  /*0220*/  @P1 SHF.R.S32.HI R5, RZ, 0x1f, R7.reuse ;  /* 0x0000001fff051819 */ /* 0x100fe20000011407 */
[----:B------:R-:W-:Y:S01]  /*0230*/  @P1 IMAD.MOV.U32 R4, RZ, RZ, R7 ;  /* 0x000000ffff041224 */ /* 0x000fe200078e0007 */
[----:B------:R-:W-:Y:S01]  /*0240*/  SHF.R.S32.HI R7, RZ, 0x1f, R9 ;  /* 0x0000001fff077819 */ /* 0x000fe20000011409 */
[----:B0-----:R-:W-:Y:S01]  /*0250*/  IMAD.SHL.U32 R2, R39, 0x4, RZ ;  /* 0x0000000427027824 */ /* 0x001fe200078e00ff */
[----:B-1----:R-:W-:-:S04]  /*0260*/  SHF.R.S32.HI R37, RZ, 0x1f, R0 ;  /* 0x0000001fff257819 */ /* 0x002fc80000011400 */
[----:B------:R-:W-:Y:S02]  /*0270*/  IADD3 R4, P2, P3, R4, R2, R9 ;  /* 0x0000000204047210 */ /* 0x000fe40007b5e009 */
[----:B------:R-:W-:Y:S01]  /*0280*/  SHF.R.S32.HI R6, RZ, 0x1f, R2 ;  /* 0x0000001fff067819 */ /* 0x000fe20000011402 */
[----:B------:R-:W-:Y:S01]  /*0290*/  IMAD R9, R37, c[0x0][0x178], RZ ;  /* 0x00005e0025097a24 */ /* 0x000fe200078e02ff */
[----:B------:R-:W-:Y:S02]  /*02a0*/  SHF.R.S32.HI R2, RZ, 0x1f, R11 ;  /* 0x0000001fff027819 */ /* 0x000fe4000001140b */
[----:B------:R-:W-:Y:S01]  /*02b0*/  IADD3.X R5, R5, R6, R7, P2, P3 ;  /* 0x0000000605057210 */ /* 0x000fe200017e6407 */
[----:B------:R-:W-:Y:S01]  /*02c0*/  IMAD R9, R0, c[0x0][0x17c], R9 ;  /* 0x00005f0000097a24 */ /* 0x000fe200078e0209 */
[----:B------:R-:W-:-:S03]  /*02d0*/  SEL R2, R2, RZ, !P0 ;  /* 0x000000ff02027207 */ /* 0x000fc60004000000 */
[----:B------:R-:W-:-:S04]  /*02e0*/  IMAD.WIDE.U32 R4, R0, c[0x0][0x178], R4 ;  /* 0x00005e0000047a25 */ /* 0x000fc800078e0004 */
[----:B------:R-:W-:Y:S02]  /*02f0*/  IMAD R7, R2, c[0x0][0x180], RZ ;  /* 0x0000600002077a24 */ /* 0x000fe400078e02ff */
[----:B------:R-:W-:Y:S02]  /*0300*/  IMAD.IADD R5, R5, 0x1, R9 ;  /* 0x0000000105057824 */ /* 0x000fe400078e0209 */
[C---:B------:R-:W-:Y:S02]  /*0310*/  IMAD R7, R36.reuse, c[0x0][0x184], R7 ;  /* 0x0000610024077a24 */ /* 0x040fe400078e0207 */
[----:B------:R-:W-:-:S05]  /*0320*/  IMAD.WIDE.U32 R4, R36, c[0x0][0x180], R4 ;  /* 0x0000600024047a25 */ /* 0x000fca00078e0004 */
[----:B------:R-:W-:Y:S02]  /*0330*/  IADD3 R5, R5, R7, RZ ;  /* 0x0000000705057210 */ /* 0x000fe40007ffe0ff */
[----:B------:R-:W-:-:S04]  /*0340*/  LEA R44, P0, R4, c[0x0][0x160], 0x2 ;  /* 0x00005800042c7a11 */ /* 0x000fc800078010ff */
[----:B------:R-:W-:-:S05]  /*0350*/  LEA.HI.X R45, R4, c[0x0][0x164], R5, 0x2, P0 ;  /* 0x00005900042d7a11 */ /* 0x000fca00000f1405 */
[----:B------:R0:W2:Y:S04]  /*0360*/  LDG.E.128 R4, [R44.64] ;  /* 0x000000042c047981 */ /* 0x0000a8000c1e1d00 */
[----:B------:R0:W3:Y:S04]  /*0370*/  LDG.E.128 R8, [R44.64+0x1000] ;  /* 0x001000042c087981 */ /* 0x0000e8000c1e1d00 */
[----:B------:R0:W4:Y:S04]  /*0380*/  LDG.E.128 R12, [R44.64+0x2000] ;  /* 0x002000042c0c7981 */ /* 0x000128000c1e1d00 */
[----:B------:R0:W5:Y:S04]  /*0390*/  LDG.E.128 R16, [R44.64+0x3000] ;  /* 0x003000042c107981 */ /* 0x000168000c1e1d00 */
[----:B------:R0:W5:Y:S04]  /*03a0*/  LDG.E.128 R20, [R44.64+0x4000] ;  /* 0x004000042c147981 */ /* 0x000168000c1e1d00 */
[----:B------:R0:W5:Y:S04]  /*03b0*/  LDG.E.128 R24, [R44.64+0x5000] ;  /* 0x005000042c187981 */ /* 0x000168000c1e1d00 */
[----:B------:R0:W5:Y:S04]  /*03c0*/  LDG.E.128 R28, [R44.64+0x6000] ;  /* 0x006000042c1c7981 */ /* 0x000168000c1e1d00 */
[----:B------:R0:W5:Y:S01]  /*03d0*/  LDG.E.128 R32, [R44.64+0x7000] ;  /* 0x007000042c207981 */ /* 0x000162000c1e1d00 */
[----:B------:R-:W-:Y:S01]  /*03e0*/  SHF.R.S32.HI R46, RZ, 0x1f, R39 ;  /* 0x0000001fff2e7819 */ /* 0x000fe20000011427 */
[----:B------:R-:W-:Y:S01]  /*03f0*/  IMAD.IADD R41, R41, 0x1, -R42 ;  /* 0x0000000129297824 */ /* 0x000fe200078e0a2a */
[----:B------:R-:W-:Y:S01]  /*0400*/  BSSY B0, `(.L_x_518) ;  /* 0x00000bd000007945 */ /* 0x000fe20003800000 */
[----:B------:R-:W-:Y:S01]  /*0410*/  IMAD R37, R37, c[0x0][0x1a8], RZ ;  /* 0x00006a0025257a24 */ /* 0x000fe200078e02ff */
[----:B------:R-:W-:-:S02]  /*0420*/  LEA.HI R40, R46, R39, RZ, 0x2 ;  /* 0x000000272e287211 */ /* 0x000fc400078f10ff */
[-C--:B------:R-:W-:Y:S01]  /*0430*/  LEA.HI R47, R46, R39.reuse, RZ, 0x6 ;  /* 0x000000272e2f7211 */ /* 0x080fe200078f30ff */
[----:B------:R-:W-:Y:S01]  /*0440*/  IMAD R37, R0, c[0x0][0x1ac], R37 ;  /* 0x00006b0000257a24 */ /* 0x000fe200078e0225 */
[--C-:B------:R-:W-:Y:S02]  /*0450*/  SHF.R.S32.HI R43, RZ, 0x2, R40.reuse ;  /* 0x00000002ff2b7819 */ /* 0x100fe40000011428 */
[----:B------:R-:W-:Y:S01]  /*0460*/  SHF.R.S32.HI R48, RZ, 0x1f, R40 ;  /* 0x0000001fff307819 */ /* 0x000fe20000011428 */
[----:B------:R-:W-:Y:S01]  /*0470*/  IMAD.SHL.U32 R47, R47, 0x8, RZ ;  /* 0x000000082f2f7824 */ /* 0x000fe200078e00ff */
[----:B0-----:R-:W-:Y:S02]  /*0480*/  LEA.HI R45, R46, R39, RZ, 0x5 ;  /* 0x000000272e2d7211 */ /* 0x001fe400078f28ff */
[----:B------:R-:W-:Y:S02]  /*0490*/  LEA.HI R48, R48, R43, RZ, 0x3 ;  /* 0x0000002b30307211 */ /* 0x000fe400078f18ff */
[----:B------:R-:W-:-:S02]  /*04a0*/  LEA.HI R46, R46, R39, RZ, 0x7 ;  /* 0x000000272e2e7211 */ /* 0x000fc400078f38ff */
[----:B------:R-:W-:Y:S02]  /*04b0*/  LOP3.LUT R44, R48, 0xfffffff8, RZ, 0xc0, !PT ;  /* 0xfffffff8302c7812 */ /* 0x000fe400078ec0ff */
[--C-:B------:R-:W-:Y:S02]  /*04c0*/  SHF.R.S32.HI R48, RZ, 0x1f, R45.reuse ;  /* 0x0000001fff307819 */ /* 0x100fe4000001142d */
[----:B------:R-:W-:Y:S01]  /*04d0*/  SHF.R.U32.HI R46, RZ, 0x1, R46 ;  /* 0x00000001ff2e7819 */ /* 0x000fe2000001162e */
[----:B------:R-:W-:Y:S01]  /*04e0*/  IMAD.IADD R44, R43, 0x1, -R44 ;  /* 0x000000012b2c7824 */ /* 0x000fe200078e0a2c */
[----:B------:R-:W-:Y:S02]  /*04f0*/  SHF.R.S32.HI R43, RZ, 0x5, R45 ;  /* 0x00000005ff2b7819 */ /* 0x000fe4000001142d */
[----:B------:R-:W-:Y:S02]  /*0500*/  LOP3.LUT R40, R40, 0x7ffffffc, RZ, 0xc0, !PT ;  /* 0x7ffffffc28287812 */ /* 0x000fe400078ec0ff */
[----:B------:R-:W-:-:S02]  /*0510*/  LEA.HI R48, R48, R43, RZ, 0x2 ;  /* 0x0000002b30307211 */ /* 0x000fc400078f10ff */
[----:B------:R-:W-:Y:S01]  /*0520*/  LOP3.LUT R47, R47, 0x7ffffe00, RZ, 0xc0, !PT ;  /* 0x7ffffe002f2f7812 */ /* 0x000fe200078ec0ff */
[----:B------:R-:W-:Y:S01]  /*0530*/  IMAD.IADD R40, R39, 0x1, -R40 ;  /* 0x0000000127287824 */ /* 0x000fe200078e0a28 */
[----:B------:R-:W-:Y:S02]  /*0540*/  LOP3.LUT R48, R48, 0x7fffffc, RZ, 0xc0, !PT ;  /* 0x07fffffc30307812 */ /* 0x000fe400078ec0ff */
[----:B------:R-:W-:Y:S01]  /*0550*/  IMNMX R41, R41, 0x20, PT ;  /* 0x0000002029297817 */ /* 0x000fe20003800200 */
[----:B------:R-:W-:Y:S01]  /*0560*/  IMAD R40, R40, 0x2, R47 ;  /* 0x0000000228287824 */ /* 0x000fe200078e022f */
[----:B--2---:R0:W-:Y:S04]  /*0570*/  STS.128 [R39.X16], R4 ;  /* 0x0000000427007388 */ /* 0x0041e8000000cc00 */
[----:B---3--:R1:W-:Y:S04]  /*0580*/  STS.128 [R39.X16+0x1000], R8 ;  /* 0x0010000827007388 */ /* 0x0083e8000000cc00 */
[----:B----4-:R-:W-:Y:S04]  /*0590*/  STS.128 [R39.X16+0x2000], R12 ;  /* 0x0020000c27007388 */ /* 0x010fe8000000cc00 */
[----:B-----5:R-:W-:Y:S04]  /*05a0*/  STS.128 [R39.X16+0x3000], R16 ;  /* 0x0030001027007388 */ /* 0x020fe8000000cc00 */
[----:B------:R-:W-:Y:S01]  /*05b0*/  STS.128 [R39.X16+0x4000], R20 ;  /* 0x0040001427007388 */ /* 0x000fe2000000cc00 */
[----:B0-----:R-:W-:-:S02]  /*05c0*/  LOP3.LUT R4, R45, 0xffffffe0, RZ, 0xc0, !PT ;  /* 0xffffffe02d047812 */ /* 0x001fc400078ec0ff */
[----:B------:R-:W-:Y:S01]  /*05d0*/  SHF.R.S32.HI R5, RZ, 0x1f, R44 ;  /* 0x0000001fff057819 */ /* 0x000fe2000001142c */
[----:B------:R-:W-:Y:S01]  /*05e0*/  STS.128 [R39.X16+0x5000], R24 ;  /* 0x0050001827007388 */ /* 0x000fe2000000cc00 */
[----:B-1----:R-:W-:Y:S01]  /*05f0*/  LOP3.LUT R9, R46, 0x40, RZ, 0xc0, !PT ;  /* 0x000000402e097812 */ /* 0x002fe200078ec0ff */
[----:B------:R-:W-:Y:S01]  /*0600*/  IMAD.IADD R4, R39, 0x1, -R4 ;  /* 0x0000000127047824 */ /* 0x000fe200078e0a04 */
[----:B------:R-:W-:Y:S01]  /*0610*/  LEA.HI R5, R5, R44, RZ, 0x2 ;  /* 0x0000002c05057211 */ /* 0x000fe200078f10ff */
[----:B------:R-:W-:Y:S01]  /*0620*/  STS.128 [R39.X16+0x6000], R28 ;  /* 0x0060001c27007388 */ /* 0x000fe2000000cc00 */
[----:B------:R-:W-:Y:S01]  /*0630*/  SHF.R.U32.HI R10, RZ, 0x3, R9 ;  /* 0x00000003ff0a7819 */ /* 0x000fe20000011609 */
[C---:B------:R-:W-:Y:S01]  /*0640*/  IMAD.IADD R11, R43.reuse, 0x1, -R48 ;  /* 0x000000012b0b7824 */ /* 0x040fe200078e0a30 */
[C---:B------:R-:W-:Y:S01]  /*0650*/  LEA.HI R7, R4.reuse, R4, RZ, 0x1 ;  /* 0x0000000404077211 */ /* 0x040fe200078f08ff */
[----:B------:R-:W-:Y:S01]  /*0660*/  STS.128 [R39.X16+0x7000], R32 ;  /* 0x0070002027007388 */ /* 0x000fe2000000cc00 */
[----:B------:R-:W-:Y:S01]  /*0670*/  IMAD.SHL.U32 R4, R4, 0x8, RZ ;  /* 0x0000000804047824 */ /* 0x000fe200078e00ff */
[----:B------:R-:W-:-:S02]  /*0680*/  SHF.L.U32 R6, R43, 0x3, RZ ;  /* 0x000000032b067819 */ /* 0x000fc400000006ff */
[----:B------:R-:W-:Y:S01]  /*0690*/  BAR.SYNC.DEFER_BLOCKING 0x0 ;  /* 0x0000000000007b1d */ /* 0x000fe20000010000 */
[----:B------:R-:W-:Y:S01]  /*06a0*/  IMAD.SHL.U32 R7, R7, 0x100, RZ ;  /* 0x0000010007077824 */ /* 0x000fe200078e00ff */
[----:B------:R-:W-:Y:S02]  /*06b0*/  LOP3.LUT R9, R9, 0x8, R4, 0xf8, !PT ;  /* 0x0000000809097812 */ /* 0x000fe400078ef804 */
[----:B------:R-:W-:Y:S02]  /*06c0*/  ISETP.GE.AND P0, PT, R4, c[0x0][0x194], PT ;  /* 0x0000650004007a0c */ /* 0x000fe40003f06270 */
[----:B------:R-:W-:Y:S02]  /*06d0*/  LOP3.LUT R8, R7, 0x7ffffe00, RZ, 0xc0, !PT ;  /* 0x7ffffe0007087812 */ /* 0x000fe400078ec0ff */
[C---:B------:R-:W-:Y:S01]  /*06e0*/  LOP3.LUT R7, R5.reuse, 0x7fffffc, RZ, 0xc0, !PT ;  /* 0x07fffffc05077812 */ /* 0x040fe200078ec0ff */
[----:B------:R-:W-:Y:S01]  /*06f0*/  IMAD.SHL.U32 R5, R5, 0x10, RZ ;  /* 0x0000001005057824 */ /* 0x000fe200078e00ff */
[----:B------:R-:W-:Y:S01]  /*0700*/  LOP3.LUT R10, R9, R10, RZ, 0x3c, !PT ;  /* 0x0000000a090a7212 */ /* 0x000fe200078e3cff */
[----:B------:R-:W-:Y:S01]  /*0710*/  IMAD R11, R11, 0x10, R8 ;  /* 0x000000100b0b7824 */ /* 0x000fe200078e0208 */
[----:B------:R-:W-:-:S02]  /*0720*/  IADD3 R9, R44, -R7, RZ ;  /* 0x800000072c097210 */ /* 0x000fc40007ffe0ff */
[----:B------:R-:W-:-:S04]  /*0730*/  LOP3.LUT R5, R5, 0x40, RZ, 0xc0, !PT ;  /* 0x0000004005057812 */ /* 0x000fc800078ec0ff */
[----:B------:R-:W-:Y:S01]  /*0740*/  LOP3.LUT R7, R5, 0x8, R6, 0xf8, !PT ;  /* 0x0000000805077812 */ /* 0x000fe200078ef806 */
[----:B------:R-:W-:Y:S01]  /*0750*/  IMAD.IADD R6, R11, 0x1, R10 ;  /* 0x000000010b067824 */ /* 0x000fe200078e020a */
[----:B------:R-:W-:Y:S01]  /*0760*/  SHF.R.U32.HI R8, RZ, 0x3, R5 ;  /* 0x00000003ff087819 */ /* 0x000fe20000011605 */
[----:B------:R-:W-:Y:S01]  /*0770*/  IMAD R5, R9, 0x10, R40 ;  /* 0x0000001009057824 */ /* 0x000fe200078e0228 */
[----:B------:R-:W0:Y:S02]  /*0780*/  LDS R34, [R39.X4+0x400] ;  /* 0x0004000027227984 */ /* 0x000e240000004800 */
[----:B------:R-:W-:Y:S02]  /*0790*/  LOP3.LUT R8, R7, R8, RZ, 0x3c, !PT ;  /* 0x0000000807087212 */ /* 0x000fe400078e3cff */
[----:B------:R-:W1:Y:S03]  /*07a0*/  LDS R33, [R39.X4+0x800] ;  /* 0x0008000027217984 */ /* 0x000e660000004800 */
[----:B------:R-:W-:Y:S01]  /*07b0*/  IMAD.IADD R8, R8, 0x1, R5 ;  /* 0x0000000108087824 */ /* 0x000fe200078e0205 */
[----:B------:R-:W2:Y:S04]  /*07c0*/  LDS R32, [R39.X4+0xc00] ;  /* 0x000c000027207984 */ /* 0x000ea80000004800 */
[----:B------:R-:W3:Y:S04]  /*07d0*/  LDS R35, [R39.X4] ;  /* 0x0000000027237984 */ /* 0x000ee80000004800 */
[----:B------:R-:W4:Y:S04]  /*07e0*/  LDS R26, [R39.X4+0x1000] ;  /* 0x00100000271a7984 */ /* 0x000f280000004800 */
[----:B------:R-:W5:Y:S04]  /*07f0*/  LDS R31, [R39.X4+0x1400] ;  /* 0x00140000271f7984 */ /* 0x000f680000004800 */
[----:B------:R-:W5:Y:S04]  /*0800*/  LDS R28, [R39.X4+0x2c00] ;  /* 0x002c0000271c7984 */ /* 0x000f680000004800 */
[----:B------:R-:W5:Y:S04]  /*0810*/  LDS R25, [R39.X4+0x3000] ;  /* 0x0030000027197984 */ /* 0x000f680000004800 */
[----:B------:R-:W5:Y:S04]  /*0820*/  LDS R27, [R39.X4+0x3400] ;  /* 0x00340000271b7984 */ /* 0x000f680000004800 */
[----:B------:R-:W5:Y:S04]  /*0830*/  LDS R22, [R39.X4+0x2800] ;  /* 0x0028000027167984 */ /* 0x000f680000004800 */
[----:B------:R-:W5:Y:S01]  /*0840*/  LDS R19, [R39.X4+0x4c00] ;  /* 0x004c000027137984 */ /* 0x000f620000004800 */
[----:B0-----:R-:W-:-:S03]  /*0850*/  FMUL.FTZ R40, R34, c[0x0][0x1b8] ;  /* 0x00006e0022287a20 */ /* 0x001fc60000410000 */
[----:B------:R-:W0:Y:S01]  /*0860*/  LDS R9, [R39.X4+0x4000] ;  /* 0x0040000027097984 */ /* 0x000e220000004800 */
[----:B-1----:R-:W-:-:S03]  /*0870*/  FMUL.FTZ R42, R33, c[0x0][0x1b8] ;  /* 0x00006e00212a7a20 */ /* 0x002fc60000410000 */
[----:B------:R-:W1:Y:S01]  /*0880*/  LDS R20, [R39.X4+0x4400] ;  /* 0x0044000027147984 */ /* 0x000e620000004800 */
[----:B--2---:R-:W-:-:S03]  /*0890*/  FMUL.FTZ R45, R32, c[0x0][0x1b8] ;  /* 0x00006e00202d7a20 */ /* 0x004fc60000410000 */
[----:B------:R-:W2:Y:S01]  /*08a0*/  LDS R12, [R39.X4+0x5000] ;  /* 0x00500000270c7984 */ /* 0x000ea20000004800 */
[----:B---3--:R-:W-:-:S03]  /*08b0*/  FMUL.FTZ R35, R35, c[0x0][0x1b8] ;  /* 0x00006e0023237a20 */ /* 0x008fc60000410000 */
[----:B------:R-:W3:Y:S01]  /*08c0*/  LDS R18, [R39.X4+0x5400] ;  /* 0x0054000027127984 */ /* 0x000ee20000004800 */
[----:B----4-:R-:W-:Y:S01]  /*08d0*/  FMUL.FTZ R26, R26, c[0x0][0x1b8] ;  /* 0x00006e001a1a7a20 */ /* 0x010fe20000410000 */
[----:B------:R-:W-:Y:S02]  /*08e0*/  F2FP.BF16.PACK_AB R35, R40, R35 ;  /* 0x000000232823723e */ /* 0x000fe400000010ff */
[----:B------:R-:W4:Y:S01]  /*08f0*/  LDS R24, [R39.X4+0x1800] ;  /* 0x0018000027187984 */ /* 0x000f220000004800 */
[----:B-----5:R-:W-:Y:S01]  /*0900*/  FMUL.FTZ R31, R31, c[0x0][0x1b8] ;  /* 0x00006e001f1f7a20 */ /* 0x020fe20000410000 */
[----:B------:R-:W-:Y:S02]  /*0910*/  F2FP.BF16.PACK_AB R40, R45, R42 ;  /* 0x0000002a2d28723e */ /* 0x000fe400000010ff */
[----:B------:R-:W5:Y:S01]  /*0920*/  LDS R30, [R39.X4+0x1c00] ;  /* 0x001c0000271e7984 */ /* 0x000f620000004800 */
[----:B------:R-:W-:-:S03]  /*0930*/  FMUL.FTZ R47, R28, c[0x0][0x1b8] ;  /* 0x00006e001c2f7a20 */ /* 0x000fc60000410000 */
[----:B------:R-:W5:Y:S01]  /*0940*/  LDS R23, [R39.X4+0x2000] ;  /* 0x0020000027177984 */ /* 0x000f620000004800 */
[----:B------:R-:W-:-:S03]  /*0950*/  FMUL.FTZ R28, R25, c[0x0][0x1b8] ;  /* 0x00006e00191c7a20 */ /* 0x000fc60000410000 */
[----:B------:R-:W5:Y:S01]  /*0960*/  LDS R29, [R39.X4+0x2400] ;  /* 0x00240000271d7984 */ /* 0x000f620000004800 */
[----:B------:R-:W-:-:S03]  /*0970*/  FMUL.FTZ R27, R27, c[0x0][0x1b8] ;  /* 0x00006e001b1b7a20 */ /* 0x000fc60000410000 */
[----:B------:R-:W5:Y:S01]  /*0980*/  LDS R14, [R39.X4+0x3800] ;  /* 0x00380000270e7984 */ /* 0x000f620000004800 */
[----:B------:R-:W-:Y:S01]  /*0990*/  FMUL.FTZ R42, R22, c[0x0][0x1b8] ;  /* 0x00006e00162a7a20 */ /* 0x000fe20000410000 */
[----:B------:R-:W-:Y:S02]  /*09a0*/  F2FP.BF16.PACK_AB R22, R31, R26 ;  /* 0x0000001a1f16723e */ /* 0x000fe400000010ff */
[----:B------:R-:W5:Y:S01]  /*09b0*/  LDS R21, [R39.X4+0x3c00] ;  /* 0x003c000027157984 */ /* 0x000f620000004800 */
[----:B------:R-:W-:Y:S01]  /*09c0*/  F2FP.BF16.PACK_AB R26, R27, R28 ;  /* 0x0000001c1b1a723e */ /* 0x000fe200000010ff */
[----:B------:R-:W-:Y:S01]  /*09d0*/  FMUL.FTZ R28, R19, c[0x0][0x1b8] ;  /* 0x00006e00131c7a20 */ /* 0x000fe20000410000 */
[----:B------:R-:W-:Y:S01]  /*09e0*/  F2FP.BF16.PACK_AB R25, R47, R42 ;  /* 0x0000002a2f19723e */ /* 0x000fe200000010ff */
[----:B------:R-:W5:Y:S01]  /*09f0*/  LDS R13, [R39.X4+0x4800] ;  /* 0x00480000270d7984 */ /* 0x000f620000004800 */
[----:B0-----:R-:W-:-:S03]  /*0a00*/  FMUL.FTZ R9, R9, c[0x0][0x1b8] ;  /* 0x00006e0009097a20 */ /* 0x001fc60000410000 */
[----:B------:R-:W0:Y:S01]  /*0a10*/  LDS R11, [R39.X4+0x5800] ;  /* 0x00580000270b7984 */ /* 0x000e220000004800 */
[----:B-1----:R-:W-:-:S03]  /*0a20*/  FMUL.FTZ R20, R20, c[0x0][0x1b8] ;  /* 0x00006e0014147a20 */ /* 0x002fc60000410000 */
[----:B------:R-:W1:Y:S01]  /*0a30*/  LDS R17, [R39.X4+0x5c00] ;  /* 0x005c000027117984 */ /* 0x000e620000004800 */
[----:B--2---:R-:W-:Y:S01]  /*0a40*/  FMUL.FTZ R12, R12, c[0x0][0x1b8] ;  /* 0x00006e000c0c7a20 */ /* 0x004fe20000410000 */
[----:B------:R-:W-:Y:S02]  /*0a50*/  F2FP.BF16.PACK_AB R20, R20, R9 ;  /* 0x000000091414723e */ /* 0x000fe400000010ff */
[----:B------:R-:W2:Y:S01]  /*0a60*/  LDS R5, [R39.X4+0x6000] ;  /* 0x0060000027057984 */ /* 0x000ea20000004800 */
[----:B---3--:R-:W-:-:S03]  /*0a70*/  FMUL.FTZ R19, R18, c[0x0][0x1b8] ;  /* 0x00006e0012137a20 */ /* 0x008fc60000410000 */
[----:B------:R-:W3:Y:S01]  /*0a80*/  LDS R16, [R39.X4+0x6400] ;  /* 0x0064000027107984 */ /* 0x000ee20000004800 */
[----:B----4-:R-:W-:Y:S01]  /*0a90*/  FMUL.FTZ R24, R24, c[0x0][0x1b8] ;  /* 0x00006e0018187a20 */ /* 0x010fe20000410000 */
[----:B------:R-:W-:Y:S02]  /*0aa0*/  F2FP.BF16.PACK_AB R19, R19, R12 ;  /* 0x0000000c1313723e */ /* 0x000fe400000010ff */
[----:B------:R-:W4:Y:S01]  /*0ab0*/  LDS R7, [R39.X4+0x6800] ;  /* 0x0068000027077984 */ /* 0x000f220000004800 */
[----:B-----5:R-:W-:-:S03]  /*0ac0*/  FMUL.FTZ R45, R30, c[0x0][0x1b8] ;  /* 0x00006e001e2d7a20 */ /* 0x020fc60000410000 */
[----:B------:R-:W5:Y:S01]  /*0ad0*/  LDS R15, [R39.X4+0x6c00] ;  /* 0x006c0000270f7984 */ /* 0x000f620000004800 */
[----:B------:R-:W-:Y:S01]  /*0ae0*/  FMUL.FTZ R30, R23, c[0x0][0x1b8] ;  /* 0x00006e00171e7a20 */ /* 0x000fe20000410000 */
[----:B------:R-:W-:Y:S02]  /*0af0*/  F2FP.BF16.PACK_AB R23, R45, R24 ;  /* 0x000000182d17723e */ /* 0x000fe400000010ff */
[----:B------:R-:W5:Y:S01]  /*0b00*/  LDS R10, [R39.X4+0x7000] ;  /* 0x00700000270a7984 */ /* 0x000f620000004800 */
[----:B------:R-:W-:-:S03]  /*0b10*/  FMUL.FTZ R29, R29, c[0x0][0x1b8] ;  /* 0x00006e001d1d7a20 */ /* 0x000fc60000410000 */
[----:B------:R-:W5:Y:S01]  /*0b20*/  LDS R33, [R39.X4+0x7400] ;  /* 0x0074000027217984 */ /* 0x000f620000004800 */
[----:B------:R-:W-:Y:S01]  /*0b30*/  FMUL.FTZ R14, R14, c[0x0][0x1b8] ;  /* 0x00006e000e0e7a20 */ /* 0x000fe20000410000 */
[----:B------:R-:W-:Y:S02]  /*0b40*/  F2FP.BF16.PACK_AB R24, R29, R30 ;  /* 0x0000001e1d18723e */ /* 0x000fe400000010ff */
[----:B------:R-:W5:Y:S01]  /*0b50*/  LDS R32, [R39.X4+0x7800] ;  /* 0x0078000027207984 */ /* 0x000f620000004800 */
[----:B------:R-:W-:-:S03]  /*0b60*/  FMUL.FTZ R21, R21, c[0x0][0x1b8] ;  /* 0x00006e0015157a20 */ /* 0x000fc60000410000 */
[----:B------:R-:W5:Y:S01]  /*0b70*/  LDS R34, [R39.X4+0x7c00] ;  /* 0x007c000027227984 */ /* 0x000f620000004800 */
[----:B------:R-:W-:Y:S01]  /*0b80*/  FMUL.FTZ R13, R13, c[0x0][0x1b8] ;  /* 0x00006e000d0d7a20 */ /* 0x000fe20000410000 */
[----:B------:R-:W-:Y:S01]  /*0b90*/  F2FP.BF16.PACK_AB R14, R21, R14 ;  /* 0x0000000e150e723e */ /* 0x000fe200000010ff */
[----:B0-----:R-:W-:-:S03]  /*0ba0*/  FMUL.FTZ R11, R11, c[0x0][0x1b8] ;  /* 0x00006e000b0b7a20 */ /* 0x001fc60000410000 */
[----:B------:R-:W-:Y:S01]  /*0bb0*/  F2FP.BF16.PACK_AB R13, R28, R13 ;  /* 0x0000000d1c0d723e */ /* 0x000fe200000010ff */
[----:B-1----:R-:W-:Y:S02]  /*0bc0*/  FMUL.FTZ R18, R17, c[0x0][0x1b8] ;  /* 0x00006e0011127a20 */ /* 0x002fe40000410000 */
[----:B------:R-:W-:Y:S02]  /*0bd0*/  IMAD R17, R2, c[0x0][0x1b0], RZ ;  /* 0x00006c0002117a24 */ /* 0x000fe400078e02ff */
[----:B--2---:R-:W-:Y:S01]  /*0be0*/  FMUL.FTZ R5, R5, c[0x0][0x1b8] ;  /* 0x00006e0005057a20 */ /* 0x004fe20000410000 */
[----:B------:R-:W-:Y:S01]  /*0bf0*/  F2FP.BF16.PACK_AB R18, R18, R11 ;  /* 0x0000000b1212723e */ /* 0x000fe200000010ff */
[----:B------:R-:W-:Y:S02]  /*0c00*/  IMAD R17, R36, c[0x0][0x1b4], R17 ;  /* 0x00006d0024117a24 */ /* 0x000fe400078e0211 */
[----:B---3--:R-:W-:Y:S02]  /*0c10*/  FMUL.FTZ R16, R16, c[0x0][0x1b8] ;  /* 0x00006e0010107a20 */ /* 0x008fe40000410000 */
[----:B----4-:R-:W-:-:S03]  /*0c20*/  FMUL.FTZ R7, R7, c[0x0][0x1b8] ;  /* 0x00006e0007077a20 */ /* 0x010fc60000410000 */
[----:B------:R-:W-:Y:S02]  /*0c30*/  F2FP.BF16.PACK_AB R5, R16, R5 ;  /* 0x000000051005723e */ /* 0x000fe400000010ff */
[----:B------:R-:W-:Y:S01]  /*0c40*/  IADD3 R16, R43, 0x10, RZ ;  /* 0x000000102b107810 */ /* 0x000fe20007ffe0ff */
[----:B-----5:R-:W-:Y:S01]  /*0c50*/  FMUL.FTZ R12, R15, c[0x0][0x1b8] ;  /* 0x00006e000f0c7a20 */ /* 0x020fe20000410000 */
[----:B------:R-:W-:Y:S02]  /*0c60*/  SHF.L.U32 R15, R8, 0x1, RZ ;  /* 0x00000001080f7819 */ /* 0x000fe400000006ff */
[----:B------:R-:W-:Y:S01]  /*0c70*/  ISETP.GE.OR P3, PT, R16, R41, P0 ;  /* 0x000000291000720c */ /* 0x000fe20000766670 */
[----:B------:R-:W-:Y:S01]  /*0c80*/  FMUL.FTZ R10, R10, c[0x0][0x1b8] ;  /* 0x00006e000a0a7a20 */ /* 0x000fe20000410000 */
[----:B------:R-:W-:Y:S01]  /*0c90*/  F2FP.BF16.PACK_AB R12, R12, R7 ;  /* 0x000000070c0c723e */ /* 0x000fe200000010ff */
[----:B------:R-:W-:Y:S01]  /*0ca0*/  STS [R15+0x8000], R35 ;  /* 0x008000230f007388 */ /* 0x000fe20000000800 */
[----:B------:R-:W-:-:S02]  /*0cb0*/  IMAD.SHL.U32 R7, R6, 0x2, RZ ;  /* 0x0000000206077824 */ /* 0x000fc400078e00ff */
[----:B------:R-:W-:Y:S01]  /*0cc0*/  FMUL.FTZ R33, R33, c[0x0][0x1b8] ;  /* 0x00006e0021217a20 */ /* 0x000fe20000410000 */
[----:B------:R-:W-:Y:S01]  /*0cd0*/  STS [R15+0x8100], R40 ;  /* 0x008100280f007388 */ /* 0x000fe20000000800 */
[----:B------:R-:W-:-:S03]  /*0ce0*/  FMUL.FTZ R32, R32, c[0x0][0x1b8] ;  /* 0x00006e0020207a20 */ /* 0x000fc60000410000 */
[----:B------:R-:W-:Y:S01]  /*0cf0*/  F2FP.BF16.PACK_AB R33, R33, R10 ;  /* 0x0000000a2121723e */ /* 0x000fe200000010ff */
[----:B------:R-:W-:Y:S01]  /*0d00*/  STS [R15+0x9000], R24 ;  /* 0x009000180f007388 */ /* 0x000fe20000000800 */
[----:B------:R-:W-:-:S03]  /*0d10*/  FMUL.FTZ R9, R34, c[0x0][0x1b8] ;  /* 0x00006e0022097a20 */ /* 0x000fc60000410000 */
[----:B------:R-:W-:Y:S02]  /*0d20*/  STS [R15+0x9100], R25 ;  /* 0x009100190f007388 */ /* 0x000fe40000000800 */
[----:B------:R-:W-:Y:S02]  /*0d30*/  F2FP.BF16.PACK_AB R32, R9, R32 ;  /* 0x000000200920723e */ /* 0x000fe400000010ff */
        /* <DEDUP_REMOVED lines=8> */
[----:B0-----:R-:W-:-:S03]  /*0dc0*/  IADD3 R13, R43, 0x8, RZ ;  /* 0x000000082b0d7810 */ /* 0x001fc60007ffe0ff */
[----:B------:R-:W-:Y:S01]  /*0dd0*/  STS [R15+0xa200], R19 ;  /* 0x00a200130f007388 */ /* 0x000fe20000000800 */
[----:B-1----:R-:W-:-:S03]  /*0de0*/  SHF.R.S32.HI R5, RZ, 0x1f, R4 ;  /* 0x0000001fff057819 */ /* 0x002fc60000011404 */
[----:B------:R-:W-:Y:S01]  /*0df0*/  STS [R15+0xa300], R18 ;  /* 0x00a300120f007388 */ /* 0x000fe20000000800 */
[----:B------:R-:W-:Y:S02]  /*0e00*/  ISETP.GE.OR P2, PT, R13, R41, P0 ;  /* 0x000000290d00720c */ /* 0x000fe40000746670 */
[----:B--2---:R-:W-:Y:S01]  /*0e10*/  CS2R R12, SRZ ;  /* 0x00000000000c7805 */ /* 0x004fe2000001ff00 */
[----:B------:R-:W-:Y:S01]  /*0e20*/  STS [R15+0xb200], R33 ;  /* 0x00b200210f007388 */ /* 0x000fe20000000800 */
[--C-:B------:R-:W-:Y:S01]  /*0e30*/  @P1 SHF.R.S32.HI R13, RZ, 0x1f, R38.reuse ;  /* 0x0000001fff0d1819 */ /* 0x100fe20000011426 */
[----:B------:R-:W-:Y:S02]  /*0e40*/  @P1 IMAD.MOV.U32 R12, RZ, RZ, R38 ;  /* 0x000000ffff0c1224 */ /* 0x000fe400078e0026 */
[----:B------:R0:W-:Y:S04]  /*0e50*/  STS [R15+0xb300], R32 ;  /* 0x00b300200f007388 */ /* 0x0001e80000000800 */
[----:B------:R-:W-:Y:S01]  /*0e60*/  BAR.SYNC.DEFER_BLOCKING 0x0 ;  /* 0x0000000000007b1d */ /* 0x000fe20000010000 */
[----:B0-----:R-:W-:Y:S01]  /*0e70*/  IMAD.WIDE.U32 R14, R0, c[0x0][0x1a8], R4 ;  /* 0x00006a00000e7a25 */ /* 0x001fe200078e0004 */
[----:B------:R-:W-:-:S02]  /*0e80*/  IADD3 R0, R43, 0x18, RZ ;  /* 0x000000182b007810 */ /* 0x000fc40007ffe0ff */
[----:B------:R-:W-:Y:S01]  /*0e90*/  IADD3 R4, P4, R43, R12, RZ ;  /* 0x0000000c2b047210 */ /* 0x000fe20007f9e0ff */
[----:B------:R-:W-:Y:S01]  /*0ea0*/  IMAD.IADD R15, R15, 0x1, R37 ;  /* 0x000000010f0f7824 */ /* 0x000fe200078e0225 */
[-C--:B------:R-:W-:Y:S02]  /*0eb0*/  ISETP.GE.OR P1, PT, R0, R41.reuse, P0 ;  /* 0x000000290000720c */ /* 0x080fe40000726670 */
[C---:B------:R-:W-:Y:S01]  /*0ec0*/  ISETP.GE.OR P0, PT, R43.reuse, R41, P0 ;  /* 0x000000292b00720c */ /* 0x040fe20000706670 */
[----:B------:R-:W-:Y:S01]  /*0ed0*/  IMAD.WIDE.U32 R36, R36, c[0x0][0x1b0], R14 ;  /* 0x00006c0024247a25 */ /* 0x000fe200078e000e */
[----:B------:R-:W-:Y:S02]  /*0ee0*/  LEA.HI.X.SX32 R5, R43, R13, 0x1, P4 ;  /* 0x0000000d2b057211 */ /* 0x000fe400020f0eff */
[----:B------:R-:W-:-:S03]  /*0ef0*/  LEA R12, R6, 0x8000, 0x1 ;  /* 0x00008000060c7811 */ /* 0x000fc600078e08ff */
[----:B------:R-:W-:Y:S01]  /*0f00*/  IMAD.WIDE R2, R3, 0x20, R4 ;  /* 0x0000002003027825 */ /* 0x000fe200078e0204 */
[----:B------:R0:W1:Y:S03]  /*0f10*/  LDS.128 R8, [R7+0x8300] ;  /* 0x0083000007087984 */ /* 0x0000660000000c00 */
[----:B------:R-:W-:Y:S02]  /*0f20*/  IMAD.IADD R5, R37, 0x1, R17 ;  /* 0x0000000125057824 */ /* 0x000fe400078e0211 */
[----:B------:R-:W-:Y:S05]  /*0f30*/  @P0 BRA `(.L_x_519) ;  /* 0x0000009000000947 */ /* 0x000fea0003800000 */
[----:B------:R-:W2:Y:S01]  /*0f40*/  LDS.128 R12, [R12] ;  /* 0x000000000c0c7984 */ /* 0x000ea20000000c00 */
[----:B------:R-:W-:Y:S01]  /*0f50*/  MOV R4, R36 ;  /* 0x0000002400047202 */ /* 0x000fe20000000f00 */
[----:B------:R-:W-:-:S04]  /*0f60*/  IMAD R19, R3, c[0x0][0x1a0], RZ ;  /* 0x0000680003137a24 */ /* 0x000fc800078e02ff */
[----:B------:R-:W-:-:S04]  /*0f70*/  IMAD.WIDE.U32 R16, R2, c[0x0][0x1a0], R4 ;  /* 0x0000680002107a25 */ /* 0x000fc800078e0004 */
[----:B------:R-:W-:Y:S01]  /*0f80*/  IMAD R19, R2, c[0x0][0x1a4], R19 ;  /* 0x0000690002137a24 */ /* 0x000fe200078e0213 */
[----:B------:R-:W-:-:S03]  /*0f90*/  LEA R18, P0, R16, c[0x0][0x188], 0x1 ;  /* 0x0000620010127a11 */ /* 0x000fc600078008ff */
[----:B------:R-:W-:-:S05]  /*0fa0*/  IMAD.IADD R17, R17, 0x1, R19 ;  /* 0x0000000111117824 */ /* 0x000fca00078e0213 */
[----:B------:R-:W-:-:S05]  /*0fb0*/  LEA.HI.X R19, R16, c[0x0][0x18c], R17, 0x1, P0 ;  /* 0x0000630010137a11 */ /* 0x000fca00000f0c11 */
[----:B--2---:R2:W-:Y:S02]  /*0fc0*/  STG.E.128 [R18.64], R12 ;  /* 0x0000000c12007986 */ /* 0x0045e4000c101d04 */
.L_x_519:
[----:B------:R-:W-:Y:S05]  /*0fd0*/  BSYNC B0 ;  /* 0x0000000000007941 */ /* 0x000fea0003800000 */
.L_x_518:
[----:B--2---:R2:W3:Y:S01]  /*0fe0*/  LDS.128 R12, [R7+0x8100] ;  /* 0x00810000070c7984 */ /* 0x0044e20000000c00 */
[----:B------:R-:W-:Y:S01]  /*0ff0*/  BSSY B0, `(.L_x_520) ;  /* 0x000000d000007945 */ /* 0x000fe20003800000 */
[----:B------:R-:W-:Y:S05]  /*1000*/  @P2 BRA `(.L_x_521) ;  /* 0x000000b000002947 */ /* 0x000fea0003800000 */
[----:B------:R-:W-:Y:S01]  /*1010*/  IADD3 R19, P0, R2, 0x8, RZ ;  /* 0x0000000802137810 */ /* 0x000fe20007f1e0ff */
[----:B------:R-:W-:Y:S02]  /*1020*/  IMAD.MOV.U32 R16, RZ, RZ, R36 ;  /* 0x000000ffff107224 */ /* 0x000fe400078e0024 */
[----:B------:R-:W-:Y:S02]  /*1030*/  IMAD.MOV.U32 R17, RZ, RZ, R5 ;  /* 0x000000ffff117224 */ /* 0x000fe400078e0005 */
[----:B------:R-:W-:Y:S02]  /*1040*/  IMAD.X R0, RZ, RZ, R3, P0 ;  /* 0x000000ffff007224 */ /* 0x000fe400000e0603 */
[----:B------:R-:W-:-:S04]  /*1050*/  IMAD.WIDE.U32 R16, R19, c[0x0][0x1a0], R16 ;  /* 0x0000680013107a25 */ /* 0x000fc800078e0010 */
[----:B------:R-:W-:Y:S01]  /*1060*/  IMAD R0, R0, c[0x0][0x1a0], RZ ;  /* 0x0000680000007a24 */ /* 0x000fe200078e02ff */
[----:B------:R-:W-:-:S03]  /*1070*/  LEA R18, P0, R16, c[0x0][0x188], 0x1 ;  /* 0x0000620010127a11 */ /* 0x000fc600078008ff */
[----:B------:R-:W-:-:S05]  /*1080*/  IMAD R19, R19, c[0x0][0x1a4], R0 ;  /* 0x0000690013137a24 */ /* 0x000fca00078e0200 */
[----:B------:R-:W-:-:S04]  /*1090*/  IADD3 R17, R17, R19, RZ ;  /* 0x0000001311117210 */ /* 0x000fc80007ffe0ff */
[----:B------:R-:W-:-:S05]  /*10a0*/  LEA.HI.X R19, R16, c[0x0][0x18c], R17, 0x1, P0 ;  /* 0x0000630010137a11 */ /* 0x000fca00000f0c11 */
[----:B---3--:R3:W-:Y:S02]  /*10b0*/  STG.E.128 [R18.64], R12 ;  /* 0x0000000c12007986 */ /* 0x0087e4000c101d04 */
.L_x_521:
[----:B------:R-:W-:Y:S05]  /*10c0*/  BSYNC B0 ;  /* 0x0000000000007941 */ /* 0x000fea0003800000 */
.L_x_520:
[----:B---3--:R3:W4:Y:S01]  /*10d0*/  LDS.128 R12, [R7+0x8200] ;  /* 0x00820000070c7984 */ /* 0x0087220000000c00 */
[----:B------:R-:W-:Y:S01]  /*10e0*/  BSSY B0, `(.L_x_522) ;  /* 0x000000d000007945 */ /* 0x000fe20003800000 */
[----:B------:R-:W-:Y:S05]  /*10f0*/  @P3 BRA `(.L_x_523) ;  /* 0x000000b000003947 */ /* 0x000fea0003800000 */
[----:B------:R-:W-:Y:S01]  /*1100*/  IADD3 R17, P0, R2, 0x10, RZ ;  /* 0x0000001002117810 */ /* 0x000fe20007f1e0ff */
[----:B------:R-:W-:Y:S02]  /*1110*/  IMAD.MOV.U32 R6, RZ, RZ, R36 ;  /* 0x000000ffff067224 */ /* 0x000fe400078e0024 */
[----:B0-23--:R-:W-:Y:S02]  /*1120*/  IMAD.MOV.U32 R7, RZ, RZ, R5 ;  /* 0x000000ffff077224 */ /* 0x00dfe400078e0005 */
[----:B------:R-:W-:Y:S02]  /*1130*/  IMAD.X R0, RZ, RZ, R3, P0 ;  /* 0x000000ffff007224 */ /* 0x000fe400000e0603 */
[----:B------:R-:W-:-:S04]  /*1140*/  IMAD.WIDE.U32 R6, R17, c[0x0][0x1a0], R6 ;  /* 0x0000680011067a25 */ /* 0x000fc800078e0006 */
[----:B------:R-:W-:Y:S01]  /*1150*/  IMAD R0, R0, c[0x0][0x1a0], RZ ;  /* 0x0000680000007a24 */ /* 0x000fe200078e02ff */
[----:B------:R-:W-:-:S03]  /*1160*/  LEA R16, P0, R6, c[0x0][0x188], 0x1 ;  /* 0x0000620006107a11 */ /* 0x000fc600078008ff */
[----:B------:R-:W-:-:S04]  /*1170*/  IMAD R17, R17, c[0x0][0x1a4], R0 ;  /* 0x0000690011117a24 */ /* 0x000fc800078e0200 */
[----:B------:R-:W-:-:S05]  /*1180*/  IMAD.IADD R7, R7, 0x1, R17 ;  /* 0x0000000107077824 */ /* 0x000fca00078e0211 */
[----:B------:R-:W-:-:S05]  /*1190*/  LEA.HI.X R17, R6, c[0x0][0x18c], R7, 0x1, P0 ;  /* 0x0000630006117a11 */ /* 0x000fca00000f0c07 */
[----:B----4-:R0:W-:Y:S02]  /*11a0*/  STG.E.128 [R16.64], R12 ;  /* 0x0000000c10007986 */ /* 0x0101e4000c101d04 */
.L_x_523:
[----:B------:R-:W-:Y:S05]  /*11b0*/  BSYNC B0 ;  /* 0x0000000000007941 */ /* 0x000fea0003800000 */
.L_x_522:
[----:B------:R-:W-:Y:S05]  /*11c0*/  @P1 EXIT ;  /* 0x000000000000194d */ /* 0x000fea0003800000 */
[----:B0-23--:R-:W-:-:S04]  /*11d0*/  IADD3 R7, P0, R2, 0x18, RZ ;  /* 0x0000001802077810 */ /* 0x00dfc80007f1e0ff */
[----:B------:R-:W-:Y:S01]  /*11e0*/  IADD3.X R2, RZ, R3, RZ, P0, !PT ;  /* 0x00000003ff027210 */ /* 0x000fe200007fe4ff */
[----:B------:R-:W-:-:S04]  /*11f0*/  IMAD.MOV.U32 R3, RZ, RZ, R5 ;  /* 0x000000ffff037224 */ /* 0x000fc800078e0005 */
[----:B------:R-:W-:Y:S02]  /*1200*/  IMAD R0, R2, c[0x0][0x1a0], RZ ;  /* 0x0000680002007a24 */ /* 0x000fe400078e02ff */
[----:B------:R-:W-:-:S04]  /*1210*/  IMAD.MOV.U32 R2, RZ, RZ, R36 ;  /* 0x000000ffff027224 */ /* 0x000fc800078e0024 */
[----:B------:R-:W-:-:S04]  /*1220*/  IMAD.WIDE.U32 R2, R7, c[0x0][0x1a0], R2 ;  /* 0x0000680007027a25 */ /* 0x000fc800078e0002 */
[----:B------:R-:W-:Y:S01]  /*1230*/  IMAD R7, R7, c[0x0][0x1a4], R0 ;  /* 0x0000690007077a24 */ /* 0x000fe200078e0200 */
[----:B------:R-:W-:-:S03]  /*1240*/  LEA R4, P0, R2, c[0x0][0x188], 0x1 ;  /* 0x0000620002047a11 */ /* 0x000fc600078008ff */
[----:B------:R-:W-:-:S05]  /*1250*/  IMAD.IADD R3, R3, 0x1, R7 ;  /* 0x0000000103037824 */ /* 0x000fca00078e0207 */
[----:B------:R-:W-:-:S05]  /*1260*/  LEA.HI.X R5, R2, c[0x0][0x18c], R3, 0x1, P0 ;  /* 0x0000630002057a11 */ /* 0x000fca00000f0c03 */
[----:B-1----:R-:W-:Y:S01]  /*1270*/  STG.E.128 [R4.64], R8 ;  /* 0x0000000804007986 */ /* 0x002fe2000c101d04 */
[----:B------:R-:W-:Y:S05]  /*1280*/  EXIT ;  /* 0x000000000000794d */ /* 0x000fea0003800000 */
.L_x_524:
        /* <DEDUP_REMOVED lines=15> */
.L_x_1158:


//--------------------- .text._ZN7cutlass13device_kernelIN5flash19enable_sm80_to_sm89INS1_16FlashAttnBwdSm80INS1_25CollectiveMainloopBwdSm80ILi1ELi1EN4cute5tupleIJNS5_1CILi32EEENS7_ILi64EEENS7_ILi256EEEEEENS_10bfloat16_tEfNS_4arch4Sm80ELb1ELb0ELb0ELb1ELb0ELb0ELb0ELb0ELi2ELi2ELi2ELi1ELb1EEENS1_24CollectiveEpilogueBwdGQAISB_fSE_Li256ELb1ELb0EEENS1_25SingleTileBwdLPTSchedulerILb1ELi64ELb0EEEEEEEEEvNT_6ParamsE --------------------------
	.section	.text._ZN7cutlass13device_kernelIN5flash19enable_sm80_to_sm89INS1_16FlashAttnBwdSm80INS1_25CollectiveMainloopBwdSm80ILi1ELi1EN4cute5tupleIJNS5_1CILi32EEENS7_ILi64EEENS7_ILi256EEEEEENS_10bfloat16_tEfNS_4arch4Sm80ELb1ELb0ELb0ELb1ELb0ELb0ELb0ELb0ELi2ELi2ELi2ELi1ELb1EEENS1_24CollectiveEpilogueBwdGQAISB_fSE_Li256ELb1ELb0EEENS1_25SingleTileBwdLPTSchedulerILb1ELi64ELb0EEEEEEEEEvNT_6ParamsE,"ax",@progbits
	.sectioninfo	@"SHI_REGISTERS=255"
	.align	128
.text._ZN7cutlass13device_kernelIN5flash19enable_sm80_to_sm89INS1_16FlashAttnBwdSm80INS1_25CollectiveMainloopBwdSm80ILi1ELi1EN4cute5tupleIJNS5_1CILi32EEENS7_ILi64EEENS7_ILi256EEEEEENS_10bfloat16_tEfNS_4arch4Sm80ELb1ELb0ELb0ELb1ELb0ELb0ELb0ELb0ELi2ELi2ELi2ELi1ELb1EEENS1_24CollectiveEpilogueBwdGQAISB_fSE_Li256ELb1ELb0EEENS1_25SingleTileBwdLPTSchedulerILb1ELi64ELb0EEEEEEEEEvNT_6ParamsE:
        .type           _ZN7cutlass13device_kernelIN5flash19enable_sm80_to_sm89INS1_16FlashAttnBwdSm80INS1_25CollectiveMainloopBwdSm80ILi1ELi1EN4cute5tupleIJNS5_1CILi32EEENS7_ILi64EEENS7_ILi256EEEEEENS_10bfloat16_tEfNS_4arch4Sm80ELb1ELb0ELb0ELb1ELb0ELb0ELb0ELb0ELi2ELi2ELi2ELi1ELb1EEENS1_24CollectiveEpilogueBwdGQAISB_fSE_Li256ELb1ELb0EEENS1_25SingleTileBwdLPTSchedulerILb1ELi64ELb0EEEEEEEEEvNT_6ParamsE,@function
        .size           _ZN7cutlass13device_kernelIN5flash19enable_sm80_to_sm89INS1_16FlashAttnBwdSm80INS1_25CollectiveMainloopBwdSm80ILi1ELi1EN4cute5tupleIJNS5_1CILi32EEENS7_ILi64EEENS7_ILi256EEEEEENS_10bfloat16_tEfNS_4arch4Sm80ELb1ELb0ELb0ELb1ELb0ELb0ELb0ELb0ELi2ELi2ELi2ELi1ELb1EEENS1_24CollectiveEpilogueBwdGQAISB_fSE_Li256ELb1ELb0EEENS1_25SingleTileBwdLPTSchedulerILb1ELi64ELb0EEEEEEEEEvNT_6ParamsE,(.L_x_1159 - _ZN7cutlass13device_kernelIN5flash19enable_sm80_to_sm89INS1_16FlashAttnBwdSm80INS1_25CollectiveMainloopBwdSm80ILi1ELi1EN4cute5tupleIJNS5_1CILi32EEENS7_ILi64EEENS7_ILi256EEEEEENS_10bfloat16_tEfNS_4arch4Sm80ELb1ELb0ELb0ELb1ELb0ELb0ELb0ELb0ELi2ELi2ELi2ELi1ELb1EEENS1_24CollectiveEpilogueBwdGQAISB_fSE_Li256ELb1ELb0EEENS1_25SingleTileBwdLPTSchedulerILb1ELi64ELb0EEEEEEEEEvNT_6ParamsE)
        .other          _ZN7cutlass13device_kernelIN5flash19enable_sm80_to_sm89INS1_16FlashAttnBwdSm80INS1_25CollectiveMainloopBwdSm80ILi1ELi1EN4cute5tupleIJNS5_1CILi32EEENS7_ILi64EEENS7_ILi256EEEEEENS_10bfloat16_tEfNS_4arch4Sm80ELb1ELb0ELb0ELb1ELb0ELb0ELb0ELb0ELi2ELi2ELi2ELi1ELb1EEENS1_24CollectiveEpilogueBwdGQAISB_fSE_Li256ELb1ELb0EEENS1_25SingleTileBwdLPTSchedulerILb1ELi64ELb0EEEEEEEEEvNT_6ParamsE,@"STO_CUDA_ENTRY STV_DEFAULT"
_ZN7cutlass13device_kernelIN5flash19enable_sm80_to_sm89INS1_16FlashAttnBwdSm80INS1_25CollectiveMainloopBwdSm80ILi1ELi1EN4cute5tupleIJNS5_1CILi32EEENS7_ILi64EEENS7_ILi256EEEEEENS_10bfloat16_tEfNS_4arch4Sm80ELb1ELb0ELb0ELb1ELb0ELb0ELb0ELb0ELi2ELi2ELi2ELi1ELb1EEENS1_24CollectiveEpilogueBwdGQAISB_fSE_Li256ELb1ELb0EEENS1_25SingleTileBwdLPTSchedulerILb1ELi64ELb0EEEEEEEEEvNT_6ParamsE:
        /* <DEDUP_REMOVED lines=31> */
.L_x_526:
        /* <DEDUP_REMOVED lines=8> */
.L_x_527:
        /* <DEDUP_REMOVED lines=8> */
[----:B------:R-:W-:Y:S02]  /*02f0*/  UMOV UR7, UR5 ;  /* 0x0000000500077c82 */ /* 0x000fe40008000000 */
        /* <DEDUP_REMOVED lines=12> */
.L_x_528:
        /* <DEDUP_REMOVED lines=14> */
.L_x_530:
[----:B------:R-:W-:Y:S02]  /*04a0*/  ULDC UR5, c[0x0][0x3dc] ;  /* 0x0000f70000057ab9 */ /* 0x000fe40000000800 */
.L_x_529:
[----:B------:R-:W-:-:S04]  /*04b0*/  UIADD3 UR5, UR5, 0x3f, URZ ;  /* 0x0000003f05057890 */ /* 0x000fc8000fffe03f */
[----:B------:R-:W-:-:S04]  /*04c0*/  USHF.R.S32.HI UR4, URZ, 0x1f, UR5 ;  /* 0x0000001f3f047899 */ /* 0x000fc80008011405 */
[----:B------:R-:W-:-:S04]  /*04d0*/  ULEA.HI UR4, UR4, UR5, URZ, 0x6 ;  /* 0x0000000504047291 */ /* 0x000fc8000f8f303f */
[----:B------:R-:W-:-:S04]  /*04e0*/  USHF.R.S32.HI UR4, URZ, 0x6, UR4 ;  /* 0x000000063f047899 */ /* 0x000fc80008011404 */
[----:B------:R-:W-:-:S04]  /*04f0*/  UISETP.GE.AND UP0, UPT, UR15, UR4, UPT ;  /* 0x000000040f00728c */ /* 0x000fc8000bf06270 */
[----:B------:R-:W-:-:S06]  /*0500*/  USEL UR7, UR7, 0xffffffff, !UP0 ;  /* 0xffffffff07077887 */ /* 0x000fcc000c000000 */
[----:B------:R-:W-:-:S05]  /*0510*/  MOV R0, UR7 ;  /* 0x0000000700007c02 */ /* 0x000fca0008000f00 */
[----:B------:R1:W-:Y:S01]  /*0520*/  STL [R1+0xb4], R0 ;  /* 0x0000b40001007387 */ /* 0x0003e20000100800 */
[----:B------:R-:W-:Y:S05]  /*0530*/  BRA `(.L_x_531) ;  /* 0x000004a000007947 */ /* 0x000fea0003800000 */
.L_x_525:
        /* <DEDUP_REMOVED lines=22> */
.L_x_532:
        /* <DEDUP_REMOVED lines=8> */
.L_x_533:
        /* <DEDUP_REMOVED lines=21> */
.L_x_534:
        /* <DEDUP_REMOVED lines=14> */
.L_x_536:
[----:B------:R-:W-:Y:S02]  /*0950*/  ULDC UR5, c[0x0][0x3dc] ;  /* 0x0000f70000057ab9 */ /* 0x000fe40000000800 */
.L_x_535:
[----:B------:R-:W-:-:S04]  /*0960*/  UIADD3 UR5, UR5, 0x3f, URZ ;  /* 0x0000003f05057890 */ /* 0x000fc8000fffe03f */
[----:B------:R-:W-:-:S04]  /*0970*/  USHF.R.S32.HI UR4, URZ, 0x1f, UR5 ;  /* 0x0000001f3f047899 */ /* 0x000fc80008011405 */
[----:B------:R-:W-:-:S04]  /*0980*/  ULEA.HI UR4, UR4, UR5, URZ, 0x6 ;  /* 0x0000000504047291 */ /* 0x000fc8000f8f303f */
[----:B------:R-:W-:-:S04]  /*0990*/  USHF.R.S32.HI UR4, URZ, 0x6, UR4 ;  /* 0x000000063f047899 */ /* 0x000fc80008011404 */
[----:B------:R-:W-:-:S04]  /*09a0*/  UISETP.GE.AND UP0, UPT, UR15, UR4, UPT ;  /* 0x000000040f00728c */ /* 0x000fc8000bf06270 */
[----:B------:R-:W-:-:S06]  /*09b0*/  USEL UR7, UR7, 0xffffffff, !UP0 ;  /* 0xffffffff07077887 */ /* 0x000fcc000c000000 */
[----:B------:R-:W-:-:S05]  /*09c0*/  MOV R0, UR7 ;  /* 0x0000000700007c02 */ /* 0x000fca0008000f00 */
[----:B------:R1:W-:Y:S02]  /*09d0*/  STL [R1+0xb4], R0 ;  /* 0x0000b40001007387 */ /* 0x0003e40000100800 */
.L_x_531:
[----:B------:R-:W2:Y:S02]  /*09e0*/  LDL R148, [R1+0xb4] ;  /* 0x0000b40001947983 */ /* 0x000ea40000100800 */
[----:B--2---:R-:W-:-:S13]  /*09f0*/  ISETP.GE.AND P0, PT, R148, RZ, PT ;  /* 0x000000ff9400720c */ /* 0x004fda0003f06270 */
[----:B------:R-:W-:Y:S05]  /*0a00*/  @!P0 EXIT ;  /* 0x000000000000894d */ /* 0x000fea0003800000 */
[----:B------:R-:W-:Y:S01]  /*0a10*/  ISETP.NE.U32.AND P0, PT, RZ, c[0x0][0x2d8], PT ;  /* 0x0000b600ff007a0c */ /* 0x000fe20003f05070 */
[----:B------:R-:W-:Y:S01]  /*0a20*/  IMAD.MOV.U32 R13, RZ, RZ, 0x4 ;  /* 0x00000004ff0d7424 */ /* 0x000fe200078e00ff */
[----:B------:R-:W-:Y:S02]  /*0a30*/  ISETP.NE.U32.AND P2, PT, RZ, c[0x0][0x2c8], PT ;  /* 0x0000b200ff007a0c */ /* 0x000fe40003f45070 */
[----:B------:R-:W-:Y:S01]  /*0a40*/  ISETP.NE.AND.EX P0, PT, RZ, c[0x0][0x2dc], PT, P0 ;  /* 0x0000b700ff007a0c */ /* 0x000fe20003f05300 */
[----:B------:R-:W-:Y:S01]  /*0a50*/  IMAD.WIDE R4, R148, R13, c[0x0][0x2c8] ;  /* 0x0000b20094047625 */ /* 0x000fe200078e020d */
        /* <DEDUP_REMOVED lines=30> */
.L_x_537:
[----:B------:R-:W-:-:S04]  /*0c40*/  ISETP.NE.U32.AND P0, PT, RZ, c[0x0][0x2e0], PT ;  /* 0x0000b800ff007a0c */ /* 0x000fc80003f05070 */
[----:B------:R-:W-:-:S13]  /*0c50*/  ISETP.NE.AND.EX P0, PT, RZ, c[0x0][0x2e4], PT, P0 ;  /* 0x0000b900ff007a0c */ /* 0x000fda0003f05300 */
[----:B------:R-:W-:Y:S05]  /*0c60*/  @!P0 BRA `(.L_x_538) ;  /* 0x0000004000008947 */ /* 0x000fea0003800000 */
[----:B------:R-:W-:-:S05]  /*0c70*/  IMAD.WIDE R2, R148, R13, c[0x0][0x2e0] ;  /* 0x0000b80094027625 */ /* 0x000fca00078e020d */
[----:B------:R-:W2:Y:S02]  /*0c80*/  LDG.E R0, [R2.64] ;  /* 0x0000001002007981 */ /* 0x000ea4000c1e1900 */
[----:B--2---:R1:W2:Y:S02]  /*0c90*/  R2UR UR12, R0 ;  /* 0x00000000000c73c2 */ /* 0x0042a400000e0000 */
[----:B-12---:R-:W-:Y:S05]  /*0ca0*/  BRA `(.L_x_539) ;  /* 0x0000006000007947 */ /* 0x006fea0003800000 */
.L_x_538:
[----:B------:R-:W-:Y:S05]  /*0cb0*/  @!P5 BRA `(.L_x_539) ;  /* 0x000000500000d947 */ /* 0x000fea0003800000 */
[----:B------:R1:W2:Y:S04]  /*0cc0*/  LDG.E R0, [R2.64] ;  /* 0x0000001002007981 */ /* 0x0002a8000c1e1900 */
[----:B-1----:R-:W3:Y:S01]  /*0cd0*/  LDG.E R2, [R2.64+0x4] ;  /* 0x0000041002027981 */ /* 0x002ee2000c1e1900 */
[----:B--2---:R-:W1:Y:S08]  /*0ce0*/  R2UR UR12, R0 ;  /* 0x00000000000c73c2 */ /* 0x004e7000000e0000 */
[----:B---3--:R-:W1:Y:S02]  /*0cf0*/  R2UR UR4, R2 ;  /* 0x00000000020473c2 */ /* 0x008e6400000e0000 */
[----:B-1----:R-:W-:-:S06]  /*0d00*/  UIADD3 UR12, -UR12, UR4, URZ ;  /* 0x000000040c0c7290 */ /* 0x002fcc000fffe13f */
.L_x_539:
        /* <DEDUP_REMOVED lines=81> */
[----:B------:R-:W-:Y:S01]  /*1220*/  SHF.R.S32.HI R37, RZ, 0x1f, R149 ;  /* 0x0000001fff257819 */ /* 0x000fe20000011495 */
[----:B------:R-:W-:Y:S01]  /*1230*/  IMAD.SHL.U32 R5, R149, 0x4, RZ ;  /* 0x0000000495057824 */ /* 0x000fe200078e00ff */
[----:B------:R-:W-:Y:S01]  /*1240*/  SHF.R.S32.HI R3, RZ, 0x1f, R12 ;  /* 0x0000001fff037819 */ /* 0x000fe2000001140c */
[----:B------:R-:W-:Y:S01]  /*1250*/  IMAD.SHL.U32 R0, R12, 0x100, RZ ;  /* 0x000001000c007824 */ /* 0x000fe200078e00ff */
[-C--:B------:R-:W-:Y:S01]  /*1260*/  LEA.HI R39, R37, R149.reuse, RZ, 0x3 ;  /* 0x0000009525277211 */ /* 0x080fe200078f18ff */
[----:B------:R-:W-:Y:S01]  /*1270*/  ULDC.64 UR4, c[0x0][0x248] ;  /* 0x0000920000047ab9 */ /* 0x000fe20000000a00 */
[----:B------:R-:W-:Y:S01]  /*1280*/  IADD3 R2, P3, R5, R12, RZ ;  /* 0x0000000c05027210 */ /* 0x000fe20007f7e0ff */
[----:B------:R-:W-:Y:S01]  /*1290*/  UISETP.NE.AND UP0, UPT, UR4, 0x1, UPT ;  /* 0x000000010400788c */ /* 0x000fe2000bf05270 */
[----:B------:R-:W-:Y:S01]  /*12a0*/  SHF.R.S32.HI R43, RZ, 0x3, R39 ;  /* 0x00000003ff2b7819 */ /* 0x000fe20000011427 */
[----:B------:R-:W-:Y:S01]  /*12b0*/  UIMAD.WIDE.U32 UR20, UR14, UR5, URZ ;  /* 0x000000050e1472a5 */ /* 0x000fe2000f8e003f */
[----:B------:R-:W-:Y:S01]  /*12c0*/  SHF.R.S32.HI R7, RZ, 0x1f, R149 ;  /* 0x0000001fff077819 */ /* 0x000fe20000011495 */
[----:B------:R-:W-:Y:S01]  /*12d0*/  ULDC UR4, c[0x0][0x250] ;  /* 0x0000940000047ab9 */ /* 0x000fe20000000800 */
[----:B------:R-:W-:Y:S01]  /*12e0*/  IADD3 R4, P1, R0, R149, RZ ;  /* 0x0000009500047210 */ /* 0x000fe20007f3e0ff */
[----:B------:R-:W-:Y:S01]  /*12f0*/  UMOV UR7, UR14 ;  /* 0x0000000e00077c82 */ /* 0x000fe20008000000 */
[----:B------:R-:W-:Y:S01]  /*1300*/  SHF.R.S32.HI R6, RZ, 0x1f, R43 ;  /* 0x0000001fff067819 */ /* 0x000fe2000001142b */
[----:B------:R-:W-:Y:S01]  /*1310*/  UIADD3 UR8, -UR9, UR12, URZ ;  /* 0x0000000c09087290 */ /* 0x000fe2000fffe13f */
[C---:B------:R-:W-:Y:S01]  /*1320*/  IADD3 R12, P4, R43.reuse, R8, RZ ;  /* 0x000000082b0c7210 */ /* 0x040fe20007f9e0ff */
[----:B------:R-:W-:Y:S01]  /*1330*/  USHF.R.S32.HI UR11, URZ, 0x1f, UR14 ;  /* 0x0000001f3f0b7899 */ /* 0x000fe2000801140e */
[----:B------:R-:W-:Y:S01]  /*1340*/  IADD3 R8, P0, R43, R10, RZ ;  /* 0x0000000a2b087210 */ /* 0x000fe20007f1e0ff */
[----:B------:R-:W-:Y:S01]  /*1350*/  @UP0 UMOV UR5, UR21 ;  /* 0x0000001500050c82 */ /* 0x000fe20008000000 */
[----:B------:R-:W-:Y:S01]  /*1360*/  LEA.HI.X.SX32 R3, R5, R3, 0x1, P3 ;  /* 0x0000000305037211 */ /* 0x000fe200018f0eff */
[----:B------:R-:W-:Y:S01]  /*1370*/  IMAD.X R19, R6, 0x1, R9, P4 ;  /* 0x0000000106137824 */ /* 0x000fe200020e0609 */
[----:B------:R-:W-:Y:S01]  /*1380*/  LEA.HI.X.SX32 R5, R0, R7, 0x1, P1 ;  /* 0x0000000700057211 */ /* 0x000fe200008f0eff */
[----:B------:R-:W-:Y:S01]  /*1390*/  IMAD.U32 R0, RZ, RZ, UR14 ;  /* 0x0000000eff007e24 */ /* 0x000fe2000f8e00ff */
[CC--:B------:R-:W-:Y:S01]  /*13a0*/  LEA.HI R41, R37.reuse, R149.reuse, RZ, 0x4 ;  /* 0x0000009525297211 */ /* 0x0c0fe200078f20ff */
[----:B------:R-:W-:Y:S01]  /*13b0*/  IMAD.X R9, R6, 0x1, R11, P0 ;  /* 0x0000000106097824 */ /* 0x000fe200000e060b */
[----:B------:R-:W-:Y:S01]  /*13c0*/  LEA.HI R28, R37, R149, RZ, 0x2 ;  /* 0x00000095251c7211 */ /* 0x000fe200078f10ff */
[----:B------:R-:W-:Y:S01]  /*13d0*/  IMAD.U32 R7, RZ, RZ, UR14 ;  /* 0x0000000eff077e24 */ /* 0x000fe2000f8e00ff */
[----:B------:R-:W-:Y:S01]  /*13e0*/  @UP0 USHF.R.U32.HI UR7, URZ, UR4, UR5 ;  /* 0x000000043f070299 */ /* 0x000fe20008011605 */
[----:B------:R-:W-:Y:S01]  /*13f0*/  IMAD.U32 R6, RZ, RZ, UR14 ;  /* 0x0000000eff067e24 */ /* 0x000fe2000f8e00ff */
[----:B------:R-:W-:Y:S01]  /*1400*/  SHF.R.S32.HI R26, RZ, 0x1f, R148 ;  /* 0x0000001fff1a7819 */ /* 0x000fe20000011494 */
[----:B------:R-:W-:Y:S01]  /*1410*/  IMAD.WIDE.U32 R34, R0, c[0x0][0x238], R4 ;  /* 0x00008e0000227a25 */ /* 0x000fe200078e0004 */
[----:B------:R-:W-:Y:S01]  /*1420*/  SHF.R.S32.HI R4, RZ, 0x4, R41 ;  /* 0x00000004ff047819 */ /* 0x000fe20000011429 */
[----:B------:R-:W-:Y:S01]  /*1430*/  USHF.R.S32.HI UR6, URZ, 0x1f, UR7 ;  /* 0x0000001f3f067899 */ /* 0x000fe20008011407 */
[----:B------:R-:W-:Y:S01]  /*1440*/  SHF.R.S32.HI R5, RZ, 0x2, R28 ;  /* 0x00000002ff057819 */ /* 0x000fe2000001141c */
[----:B------:R-:W-:Y:S01]  /*1450*/  IMAD.WIDE.U32 R30, R7, c[0x0][0x270], R2 ;  /* 0x00009c00071e7a25 */ /* 0x000fe200078e0002 */
[----:B------:R-:W-:Y:S01]  /*1460*/  SHF.R.S32.HI R0, RZ, 0x1f, R28 ;  /* 0x0000001fff007819 */ /* 0x000fe2000001141c */
[----:B------:R-:W-:Y:S01]  /*1470*/  ULDC.64 UR4, c[0x0][0x1e0] ;  /* 0x0000780000047ab9 */ /* 0x000fe20000000a00 */
[----:B------:R-:W-:Y:S01]  /*1480*/  SEL R16, R26, RZ, !P5 ;  /* 0x000000ff1a107207 */ /* 0x000fe20006800000 */
[----:B------:R-:W-:Y:S01]  /*1490*/  IMAD.WIDE.U32 R32, R6, c[0x0][0x288], R2 ;  /* 0x0000a20006207a25 */ /* 0x000fe200078e0002 */
[----:B------:R-:W-:Y:S01]  /*14a0*/  LEA.HI R2, R41, R4, RZ, 0x1 ;  /* 0x0000000429027211 */ /* 0x000fe200078f08ff */
[----:B------:R-:W-:Y:S01]  /*14b0*/  UIMAD UR4, UR6, UR4, URZ ;  /* 0x00000004060472a4 */ /* 0x000fe2000f8e023f */
[----:B------:R-:W-:Y:S01]  /*14c0*/  LEA.HI R0, R0, R5, RZ, 0x3 ;  /* 0x0000000500007211 */ /* 0x000fe200078f18ff */
[----:B------:R-:W-:Y:S01]  /*14d0*/  IMAD.U32 R10, RZ, RZ, UR15 ;  /* 0x0000000fff0a7e24 */ /* 0x000fe2000f8e00ff */
[----:B------:R-:W-:Y:S01]  /*14e0*/  LOP3.LUT R3, R39, 0xfffffff8, RZ, 0xc0, !PT ;  /* 0xfffffff827037812 */ /* 0x000fe200078ec0ff */
[----:B------:R-:W-:Y:S01]  /*14f0*/  UIMAD UR4, UR7, UR5, UR4 ;  /* 0x00000005070472a4 */ /* 0x000fe2000f8e0204 */
[----:B------:R-:W-:Y:S01]  /*1500*/  LOP3.LUT R2, R2, 0xfffffffe, RZ, 0xc0, !PT ;  /* 0xfffffffe02027812 */ /* 0x000fe200078ec0ff */
[----:B------:R-:W-:Y:S01]  /*1510*/  IMAD.WIDE R10, R10, 0x40, R8 ;  /* 0x000000400a0a7825 */ /* 0x000fe200078e0208 */
[----:B------:R-:W-:Y:S01]  /*1520*/  LOP3.LUT R0, R0, 0xfffffff8, RZ, 0xc0, !PT ;  /* 0xfffffff800007812 */ /* 0x000fe200078ec0ff */
[----:B------:R-:W-:Y:S01]  /*1530*/  CS2R R146, SRZ ;  /* 0x0000000000927805 */ /* 0x000fe2000001ff00 */
[----:B------:R-:W-:Y:S01]  /*1540*/  SEL R17, R148, RZ, !P5 ;  /* 0x000000ff94117207 */ /* 0x000fe20006800000 */
[----:B------:R-:W-:Y:S01]  /*1550*/  IMAD.IADD R22, R149, 0x1, -R3 ;  /* 0x0000000195167824 */ /* 0x000fe200078e0a03 */
[-C--:B------:R-:W-:Y:S01]  /*1560*/  LEA.HI R38, R37, R149.reuse, RZ, 0x5 ;  /* 0x0000009525267211 */ /* 0x080fe200078f28ff */
[----:B------:R-:W-:Y:S01]  /*1570*/  IMAD.IADD R27, R4, 0x1, -R2 ;  /* 0x00000001041b7824 */ /* 0x000fe200078e0a02 */
[----:B------:R-:W-:Y:S01]  /*1580*/  CS2R R144, SRZ ;  /* 0x0000000000907805 */ /* 0x000fe2000001ff00 */
[----:B------:R-:W-:Y:S01]  /*1590*/  IMAD.IADD R25, R5, 0x1, -R0 ;  /* 0x0000000105197824 */ /* 0x000fe200078e0a00 */
[----:B------:R-:W-:Y:S01]  /*15a0*/  LEA.HI R0, R37, R149, RZ, 0x6 ;  /* 0x0000009525007211 */ /* 0x000fe200078f30ff */
[----:B------:R-:W-:Y:S01]  /*15b0*/  IMAD.SHL.U32 R14, R22, 0x8, RZ ;  /* 0x00000008160e7824 */ /* 0x000fe200078e00ff */
[----:B------:R-:W-:Y:S01]  /*15c0*/  SHF.R.S32.HI R37, RZ, 0x5, R38 ;  /* 0x00000005ff257819 */ /* 0x000fe20000011426 */
[----:B------:R-:W-:Y:S01]  /*15d0*/  IMAD.SHL.U32 R2, R43, 0x40, RZ ;  /* 0x000000402b027824 */ /* 0x000fe200078e00ff */
[----:B------:R-:W-:Y:S01]  /*15e0*/  SHF.R.S32.HI R24, RZ, 0x6, R0 ;  /* 0x00000006ff187819 */ /* 0x000fe20000011400 */
[----:B------:R-:W-:Y:S01]  /*15f0*/  IMAD.U32 R5, RZ, RZ, UR7 ;  /* 0x00000007ff057e24 */ /* 0x000fe2000f8e00ff */
[--C-:B------:R-:W-:Y:S01]  /*1600*/  SHF.R.S32.HI R15, RZ, 0x1f, R14.reuse ;  /* 0x0000001fff0f7819 */ /* 0x100fe2000001140e */
[----:B------:R-:W-:Y:S01]  /*1610*/  IMAD R6, R16, c[0x0][0x1e8], RZ ;  /* 0x00007a0010067a24 */ /* 0x000fe200078e02ff */
[----:B------:R-:W-:Y:S01]  /*1620*/  LOP3.LUT R0, R2, 0x1c0, RZ, 0xc0, !PT ;  /* 0x000001c002007812 */ /* 0x000fe200078ec0ff */
[----:B------:R-:W-:Y:S01]  /*1630*/  IMAD.SHL.U32 R40, R24, 0x200, RZ ;  /* 0x0000020018287824 */ /* 0x000fe200078e00ff */
[----:B------:R-:W-:Y:S01]  /*1640*/  ISETP.GE.AND P5, PT, R14, c[0x0][0x1cc], PT ;  /* 0x000073000e007a0c */ /* 0x000fe20003fa6270 */
[--C-:B------:R-:W-:Y:S01]  /*1650*/  IMAD.WIDE.U32 R2, R5, c[0x0][0x1e0], R14.reuse ;  /* 0x0000780005027a25 */ /* 0x100fe200078e000e */
[----:B------:R-:W-:Y:S01]  /*1660*/  LOP3.LUT R4, R0, 0x38, R14, 0xf8, !PT ;  /* 0x0000003800047812 */ /* 0x000fe200078ef80e */
[----:B------:R-:W-:Y:S01]  /*1670*/  CS2R R142, SRZ ;  /* 0x00000000008e7805 */ /* 0x000fe2000001ff00 */
[----:B------:R-:W-:Y:S01]  /*1680*/  SHF.R.U32.HI R0, RZ, 0x3, R0 ;  /* 0x00000003ff007819 */ /* 0x000fe20000011600 */
[----:B------:R-:W-:Y:S01]  /*1690*/  IMAD.WIDE.U32 R8, R12, c[0x0][0x178], R14 ;  /* 0x00005e000c087a25 */ /* 0x000fe200078e000e */
[----:B------:R-:W-:Y:S01]  /*16a0*/  IADD3 R3, R3, UR4, RZ ;  /* 0x0000000403037c10 */ /* 0x000fe2000fffe0ff */
[----:B------:R-:W-:Y:S01]  /*16b0*/  ULDC.64 UR4, c[0x0][0x1b0] ;  /* 0x00006c0000047ab9 */ /* 0x000fe20000000a00 */
[----:B------:R-:W-:Y:S01]  /*16c0*/  LOP3.LUT R23, R40, R4, R0, 0xf6, !PT ;  /* 0x0000000428177212 */ /* 0x000fe200078ef600 */
[----:B------:R-:W-:Y:S01]  /*16d0*/  IMAD R0, R19, c[0x0][0x178], RZ ;  /* 0x00005e0013007a24 */ /* 0x000fe200078e02ff */
[----:B------:R-:W-:Y:S01]  /*16e0*/  UIMAD UR4, UR6, UR4, URZ ;  /* 0x00000004060472a4 */ /* 0x000fe2000f8e023f */
[----:B------:R-:W-:Y:S01]  /*16f0*/  IMAD.WIDE.U32 R4, R5, c[0x0][0x1b0], R14 ;  /* 0x00006c0005047a25 */ /* 0x000fe200078e000e */
[C---:B------:R-:W-:Y:S01]  /*1700*/  IADD3 R36, R14.reuse, 0x80, RZ ;  /* 0x000000800e247810 */ /* 0x040fe20007ffe0ff */
[----:B------:R-:W-:Y:S01]  /*1710*/  USHF.R.S32.HI UR6, URZ, 0x1f, UR18 ;  /* 0x0000001f3f067899 */ /* 0x000fe20008011412 */
[----:B------:R-:W-:Y:S01]  /*1720*/  IADD3 R29, R14, 0xc0, RZ ;  /* 0x000000c00e1d7810 */ /* 0x000fe20007ffe0ff */
[----:B------:R-:W-:Y:S01]  /*1730*/  IMAD R0, R12, c[0x0][0x17c], R0 ;  /* 0x00005f000c007a24 */ /* 0x000fe200078e0200 */
[----:B------:R-:W-:Y:S01]  /*1740*/  UIMAD UR4, UR7, UR5, UR4 ;  /* 0x00000005070472a4 */ /* 0x000fe2000f8e0204 */
[----:B------:R-:W-:Y:S01]  /*1750*/  IMAD R19, R19, c[0x0][0x208], RZ ;  /* 0x0000820013137a24 */ /* 0x000fe200078e02ff */
[----:B------:R-:W-:Y:S01]  /*1760*/  ISETP.GE.AND P3, PT, R36, c[0x0][0x1cc], PT ;  /* 0x0000730024007a0c */ /* 0x000fe20003f66270 */
[----:B------:R-:W-:Y:S01]  /*1770*/  IMAD R18, R17, c[0x0][0x1ec], R6 ;  /* 0x00007b0011127a24 */ /* 0x000fe200078e0206 */
[----:B------:R-:W-:Y:S01]  /*1780*/  CS2R R140, SRZ ;  /* 0x00000000008c7805 */ /* 0x000fe2000001ff00 */
[----:B------:R-:W-:Y:S01]  /*1790*/  IMAD.IADD R13, R9, 0x1, R0 ;  /* 0x00000001090d7824 */ /* 0x000fe200078e0200 */
[----:B------:R-:W-:Y:S01]  /*17a0*/  CS2R R138, SRZ ;  /* 0x00000000008a7805 */ /* 0x000fe2000001ff00 */
[----:B------:R-:W-:Y:S01]  /*17b0*/  IMAD.WIDE.U32 R6, R17, c[0x0][0x1e8], R2 ;  /* 0x00007a0011067a25 */ /* 0x000fe200078e0002 */
[----:B------:R-:W-:Y:S01]  /*17c0*/  IADD3 R3, R5, UR4, RZ ;  /* 0x0000000405037c10 */ /* 0x000fe2000fffe0ff */
[----:B------:R-:W-:Y:S01]  /*17d0*/  ULDC.64 UR4, c[0x0][0x180] ;  /* 0x0000600000047ab9 */ /* 0x000fe20000000a00 */
[----:B------:R-:W-:Y:S01]  /*17e0*/  CS2R R136, SRZ ;  /* 0x0000000000887805 */ /* 0x000fe2000001ff00 */
[----:B------:R-:W-:Y:S01]  /*17f0*/  IMAD R0, R11, c[0x0][0x1d8], RZ ;  /* 0x000076000b007a24 */ /* 0x000fe200078e02ff */
[----:B------:R-:W-:Y:S01]  /*1800*/  UIMAD UR4, UR11, UR4, URZ ;  /* 0x000000040b0472a4 */ /* 0x000fe2000f8e023f */
[C---:B------:R-:W-:Y:S01]  /*1810*/  IMAD R19, R12.reuse, c[0x0][0x20c], R19 ;  /* 0x000083000c137a24 */ /* 0x040fe200078e0213 */
[----:B------:R-:W-:Y:S01]  /*1820*/  CS2R R134, SRZ ;  /* 0x0000000000867805 */ /* 0x000fe2000001ff00 */
[----:B------:R-:W-:Y:S01]  /*1830*/  IMAD.WIDE.U32 R20, R12, c[0x0][0x208], R14 ;  /* 0x000082000c147a25 */ /* 0x000fe200078e000e */
[----:B------:R-:W-:Y:S01]  /*1840*/  UIMAD UR4, UR14, UR5, UR4 ;  /* 0x000000050e0472a4 */ /* 0x000fe2000f8e0204 */
[----:B------:R-:W-:Y:S01]  /*1850*/  CS2R R132, SRZ ;  /* 0x0000000000847805 */ /* 0x000fe2000001ff00 */
[----:B------:R-:W-:Y:S01]  /*1860*/  CS2R R130, SRZ ;  /* 0x0000000000827805 */ /* 0x000fe2000001ff00 */
[----:B------:R-:W-:Y:S01]  /*1870*/  IMAD.MOV.U32 R12, RZ, RZ, R8 ;  /* 0x000000ffff0c7224 */ /* 0x000fe200078e0008 */
[----:B------:R-:W-:Y:S01]  /*1880*/  CS2R R128, SRZ ;  /* 0x0000000000807805 */ /* 0x000fe2000001ff00 */
[----:B------:R-:W-:Y:S01]  /*1890*/  IMAD.MOV.U32 R2, RZ, RZ, R4 ;  /* 0x000000ffff027224 */ /* 0x000fe200078e0004 */
[----:B------:R-:W-:Y:S01]  /*18a0*/  CS2R R126, SRZ ;  /* 0x00000000007e7805 */ /* 0x000fe2000001ff00 */
[----:B------:R-:W-:Y:S01]  /*18b0*/  IMAD.IADD R5, R7, 0x1, R18 ;  /* 0x0000000107057824 */ /* 0x000fe200078e0212 */
[----:B------:R-:W-:Y:S01]  /*18c0*/  CS2R R124, SRZ ;  /* 0x00000000007c7805 */ /* 0x000fe2000001ff00 */
[----:B------:R-:W-:Y:S01]  /*18d0*/  IMAD.MOV.U32 R4, RZ, RZ, R6 ;  /* 0x000000ffff047224 */ /* 0x000fe200078e0006 */
[----:B------:R-:W-:Y:S01]  /*18e0*/  CS2R R122, SRZ ;  /* 0x00000000007a7805 */ /* 0x000fe2000001ff00 */
[----:B------:R-:W-:Y:S01]  /*18f0*/  IMAD R8, R10, c[0x0][0x1dc], R0 ;  /* 0x000077000a087a24 */ /* 0x000fe200078e0200 */
[----:B------:R-:W-:Y:S01]  /*1900*/  IADD3 R0, -R43, UR8, RZ ;  /* 0x000000082b007c10 */ /* 0x000fe2000fffe1ff */
[----:B------:R-:W-:Y:S01]  /*1910*/  IMAD R7, R16, c[0x0][0x1b8], RZ ;  /* 0x00006e0010077a24 */ /* 0x000fe200078e02ff */
[----:B------:R-:W-:Y:S01]  /*1920*/  IADD3 R16, R14, 0x40, RZ ;  /* 0x000000400e107810 */ /* 0x000fe20007ffe0ff */
[----:B------:R-:W-:Y:S01]  /*1930*/  IMAD.WIDE.U32 R4, R10, c[0x0][0x1d8], R4 ;  /* 0x000076000a047a25 */ /* 0x000fe200078e0004 */
[----:B------:R-:W-:Y:S01]  /*1940*/  ISETP.LT.OR P1, PT, R0, 0x1, P5 ;  /* 0x000000010000780c */ /* 0x000fe20002f21670 */
[----:B------:R-:W-:Y:S01]  /*1950*/  CS2R R120, SRZ ;  /* 0x0000000000787805 */ /* 0x000fe2000001ff00 */
[----:B------:R-:W-:Y:S01]  /*1960*/  ISETP.GE.AND P4, PT, R16, c[0x0][0x1cc], PT ;  /* 0x0000730010007a0c */ /* 0x000fe20003f86270 */
[C---:B------:R-:W-:Y:S01]  /*1970*/  IMAD R9, R17.reuse, c[0x0][0x1bc], R7 ;  /* 0x00006f0011097a24 */ /* 0x040fe200078e0207 */
[----:B------:R-:W-:Y:S01]  /*1980*/  ISETP.LT.OR P5, PT, R0, 0x21, P5 ;  /* 0x000000210000780c */ /* 0x000fe20002fa1670 */
[----:B------:R-:W-:Y:S01]  /*1990*/  IMAD.WIDE.U32 R6, R17, c[0x0][0x1b8], R2 ;  /* 0x00006e0011067a25 */ /* 0x000fe200078e0002 */
[----:B------:R-:W-:Y:S01]  /*19a0*/  LEA R2, P0, R4, c[0x0][0x1c0], 0x1 ;  /* 0x0000700004027a11 */ /* 0x000fe200078008ff */
[----:B------:R-:W-:Y:S01]  /*19b0*/  CS2R R118, SRZ ;  /* 0x0000000000767805 */ /* 0x000fe2000001ff00 */
[C---:B------:R-:W-:Y:S01]  /*19c0*/  ISETP.LT.OR P6, PT, R0.reuse, 0x1, P4 ;  /* 0x000000010000780c */ /* 0x040fe200027c1670 */
[----:B------:R-:W-:Y:S01]  /*19d0*/  IMAD.IADD R3, R5, 0x1, R8 ;  /* 0x0000000105037824 */ /* 0x000fe200078e0208 */
[----:B------:R-:W-:Y:S01]  /*19e0*/  ISETP.LT.OR P4, PT, R0, 0x21, P4 ;  /* 0x000000210000780c */ /* 0x000fe20002781670 */
[----:B------:R-:W-:Y:S01]  /*19f0*/  IMAD.SHL.U32 R42, R23, 0x2, RZ ;  /* 0x00000002172a7824 */ /* 0x000fe200078e00ff */
[----:B------:R-:W-:Y:S01]  /*1a00*/  CS2R R116, SRZ ;  /* 0x0000000000747805 */ /* 0x000fe2000001ff00 */
[----:B------:R-:W-:Y:S01]  /*1a10*/  IMAD.MOV.U32 R17, RZ, RZ, c[0x0][0x1d8] ;  /* 0x00007600ff117624 */ /* 0x000fe200078e00ff */
[----:B------:R-:W-:Y:S01]  /*1a20*/  LEA.HI.X R3, R4, c[0x0][0x1c4], R3, 0x1, P0 ;  /* 0x0000710004037a11 */ /* 0x000fe200000f0c03 */
[----:B------:R-:W-:Y:S01]  /*1a30*/  IMAD.MOV.U32 R18, RZ, RZ, c[0x0][0x1dc] ;  /* 0x00007700ff127624 */ /* 0x000fe200078e00ff */
[C---:B------:R-:W-:Y:S01]  /*1a40*/  ISETP.LT.OR P0, PT, R0.reuse, 0x1, P3 ;  /* 0x000000010000780c */ /* 0x040fe20001f01670 */
[----:B------:R-:W-:Y:S01]  /*1a50*/  IMAD R5, R11, c[0x0][0x1a8], RZ ;  /* 0x00006a000b057a24 */ /* 0x000fe200078e02ff */
[----:B------:R-:W-:Y:S01]  /*1a60*/  ISETP.LT.OR P3, PT, R0, 0x21, P3 ;  /* 0x000000210000780c */ /* 0x000fe20001f61670 */
[----:B------:R-:W-:Y:S01]  /*1a70*/  @!PT LDS RZ, [RZ] ;  /* 0x00000000fffff984 */ /* 0x000fe20000000800 */
[----:B------:R-:W-:Y:S01]  /*1a80*/  @!PT LDS RZ, [RZ] ;  /* 0x00000000fffff984 */ /* 0x000fe20000000800 */
[----:B------:R-:W-:Y:S01]  /*1a90*/  @!PT LDS RZ, [RZ] ;  /* 0x00000000fffff984 */ /* 0x000fe20000000800 */
[----:B------:R1:W-:Y:S01]  /*1aa0*/  LDGSTS.E.BYPASS.LTC128B.128 [R42+0x8080], [R2.64], !P1 ;  /* 0x08080000022a7fae */ /* 0x0003e2000c901d50 */
[C---:B------:R-:W-:Y:S01]  /*1ab0*/  LEA R4, P1, R17.reuse, R2, 0x6 ;  /* 0x0000000211047211 */ /* 0x040fe200078230ff */
[C---:B------:R-:W-:Y:S01]  /*1ac0*/  IMAD R15, R10.reuse, c[0x0][0x1ac], R5 ;  /* 0x00006b000a0f7a24 */ /* 0x040fe200078e0205 */
[----:B------:R-:W-:Y:S01]  /*1ad0*/  CS2R R114, SRZ ;  /* 0x0000000000727805 */ /* 0x000fe2000001ff00 */
[----:B------:R1:W-:Y:S01]  /*1ae0*/  LDGSTS.E.BYPASS.LTC128B.128 [R42+0xa080], [R2.64+0x80], !P6 ;  /* 0x0a080080022a7fae */ /* 0x0003e2000f101d50 */
[----:B------:R-:W-:Y:S01]  /*1af0*/  LEA.HI.X R5, R17, R3, R18, 0x6, P1 ;  /* 0x0000000311057211 */ /* 0x000fe200008f3412 */
[----:B------:R-:W-:Y:S01]  /*1b00*/  IMAD.IADD R7, R7, 0x1, R9 ;  /* 0x0000000107077824 */ /* 0x000fe200078e0209 */
[----:B------:R-:W-:Y:S01]  /*1b10*/  ISETP.GE.AND P1, PT, R29, c[0x0][0x1cc], PT ;  /* 0x000073001d007a0c */ /* 0x000fe20003f26270 */
[----:B------:R-:W-:Y:S01]  /*1b20*/  IMAD.U32 R11, RZ, RZ, UR14 ;  /* 0x0000000eff0b7e24 */ /* 0x000fe2000f8e00ff */
[----:B------:R-:W-:Y:S01]  /*1b30*/  STL [R1+0x50], R42 ;  /* 0x0000502a01007387 */ /* 0x000fe20000100800 */
[----:B------:R-:W-:Y:S01]  /*1b40*/  IMAD.WIDE.U32 R8, R10, c[0x0][0x1a8], R6 ;  /* 0x00006a000a087a25 */ /* 0x000fe200078e0006 */
[C---:B------:R-:W-:Y:S01]  /*1b50*/  ISETP.LT.OR P6, PT, R0.reuse, 0x1, P1 ;  /* 0x000000010000780c */ /* 0x040fe20000fc1670 */
[----:B------:R-:W-:Y:S01]  /*1b60*/  CS2R R112, SRZ ;  /* 0x0000000000707805 */ /* 0x000fe2000001ff00 */
[----:B------:R1:W-:Y:S01]  /*1b70*/  LDGSTS.E.BYPASS.LTC128B.128 [R42+0xc080], [R2.64+0x100], !P0 ;  /* 0x0c080100022a7fae */ /* 0x0003e2000c101d50 */
[----:B------:R-:W-:Y:S01]  /*1b80*/  IMAD.SHL.U32 R7, R25, 0x40, RZ ;  /* 0x0000004019077824 */ /* 0x000fe200078e00ff */
[----:B------:R-:W-:Y:S01]  /*1b90*/  ISETP.LT.OR P1, PT, R0, 0x21, P1 ;  /* 0x000000210000780c */ /* 0x000fe20000f21670 */
[----:B------:R-:W-:Y:S01]  /*1ba0*/  IMAD.SHL.U32 R6, R24, 0x8, RZ ;  /* 0x0000000818067824 */ /* 0x000fe200078e00ff */
[----:B------:R-:W-:Y:S01]  /*1bb0*/  SEL R17, R148, RZ, !P2 ;  /* 0x000000ff94117207 */ /* 0x000fe20005000000 */
[----:B------:R-:W-:Y:S01]  /*1bc0*/  IMAD.IADD R9, R9, 0x1, R15 ;  /* 0x0000000109097824 */ /* 0x000fe200078e020f */
[----:B------:R-:W-:Y:S01]  /*1bd0*/  LOP3.LUT R7, R7, 0x1c0, RZ, 0xc0, !PT ;  /* 0x000001c007077812 */ /* 0x000fe200078ec0ff */
[----:B------:R-:W-:Y:S01]  /*1be0*/  IMAD.MOV.U32 R148, RZ, RZ, 0x20 ;  /* 0x00000020ff947424 */ /* 0x000fe200078e00ff */
[----:B------:R-:W-:Y:S01]  /*1bf0*/  LOP3.LUT R23, R6, 0x18, RZ, 0xc0, !PT ;  /* 0x0000001806177812 */ /* 0x000fe200078ec0ff */
[----:B------:R-:W-:Y:S01]  /*1c00*/  CS2R R110, SRZ ;  /* 0x00000000006e7805 */ /* 0x000fe2000001ff00 */
[----:B------:R-:W-:Y:S01]  /*1c10*/  SHF.R.U32.HI R10, RZ, 0x3, R7 ;  /* 0x00000003ff0a7819 */ /* 0x000fe20000011607 */
[----:B------:R1:W-:Y:S01]  /*1c20*/  LDGSTS.E.BYPASS.LTC128B.128 [R42+0xe080], [R2.64+0x180], !P6 ;  /* 0x0e080180022a7fae */ /* 0x0003e2000f101d50 */
[----:B------:R-:W-:Y:S01]  /*1c30*/  LEA R6, P0, R8, c[0x0][0x190], 0x1 ;  /* 0x0000640008067a11 */ /* 0x000fe200078008ff */
[----:B------:R-:W-:Y:S01]  /*1c40*/  CS2R R108, SRZ ;  /* 0x00000000006c7805 */ /* 0x000fe2000001ff00 */
[----:B------:R-:W-:Y:S01]  /*1c50*/  ISETP.GE.AND P6, PT, R14, c[0x0][0x19c], PT ;  /* 0x000067000e007a0c */ /* 0x000fe20003fc6270 */
[----:B------:R2:W-:Y:S01]  /*1c60*/  LDGSTS.E.BYPASS.LTC128B.128 [R42+0x9080], [R4.64], !P5 ;  /* 0x09080000042a7fae */ /* 0x0005e2000e901d50 */
[----:B------:R-:W-:Y:S01]  /*1c70*/  ISETP.GE.AND P5, PT, R16, c[0x0][0x19c], PT ;  /* 0x0000670010007a0c */ /* 0x000fe20003fa6270 */
[----:B------:R-:W-:Y:S01]  /*1c80*/  CS2R R106, SRZ ;  /* 0x00000000006a7805 */ /* 0x000fe2000001ff00 */
[----:B------:R-:W-:Y:S01]  /*1c90*/  LOP3.LUT R15, R10, R7, R23, 0x1e, !PT ;  /* 0x000000070a0f7212 */ /* 0x000fe200078e1e17 */
[----:B------:R2:W-:Y:S01]  /*1ca0*/  LDGSTS.E.BYPASS.LTC128B.128 [R42+0xb080], [R4.64+0x80], !P4 ;  /* 0x0b080080042a7fae */ /* 0x0005e2000e101d50 */
[----:B------:R-:W-:Y:S01]  /*1cb0*/  ISETP.GE.AND P4, PT, R36, c[0x0][0x19c], PT ;  /* 0x0000670024007a0c */ /* 0x000fe20003f86270 */
[----:B------:R-:W-:Y:S01]  /*1cc0*/  IMAD.WIDE.U32 R10, R11, c[0x0][0x180], R12 ;  /* 0x000060000b0a7a25 */ /* 0x000fe200078e000c */
[----:B------:R-:W-:Y:S01]  /*1cd0*/  LEA.HI.X R7, R8, c[0x0][0x194], R9, 0x1, P0 ;  /* 0x0000650008077a11 */ /* 0x000fe200000f0c09 */
[----:B------:R2:W-:Y:S01]  /*1ce0*/  LDGSTS.E.BYPASS.LTC128B.128 [R42+0xd080], [R4.64+0x100], !P3 ;  /* 0x0d080100042a7fae */ /* 0x0005e2000d901d50 */
[C---:B------:R-:W-:Y:S01]  /*1cf0*/  ISETP.LT.OR P0, PT, R0.reuse, 0x1, P5 ;  /* 0x000000010000780c */ /* 0x040fe20002f01670 */
[----:B------:R-:W-:Y:S01]  /*1d00*/  IMAD.MOV.U32 R8, RZ, RZ, R10 ;  /* 0x000000ffff087224 */ /* 0x000fe200078e000a */
[C---:B------:R-:W-:Y:S01]  /*1d10*/  ISETP.LT.OR P3, PT, R0.reuse, 0x1, P4 ;  /* 0x000000010000780c */ /* 0x040fe20002761670 */
[----:B------:R2:W-:Y:S01]  /*1d20*/  LDGSTS.E.BYPASS.LTC128B.128 [R42+0xf080], [R4.64+0x180], !P1 ;  /* 0x0f080180042a7fae */ /* 0x0005e2000c901d50 */
[C---:B------:R-:W-:Y:S01]  /*1d30*/  ISETP.LT.OR P1, PT, R0.reuse, 0x1, P6 ;  /* 0x000000010000780c */ /* 0x040fe20003721670 */
[----:B------:R-:W-:Y:S01]  /*1d40*/  IMAD.MOV.U32 R10, RZ, RZ, c[0x0][0x1ac] ;  /* 0x00006b00ff0a7624 */ /* 0x000fe200078e00ff */
[----:B------:R-:W-:Y:S01]  /*1d50*/  IADD3 R9, R11, UR4, RZ ;  /* 0x000000040b097c10 */ /* 0x000fe2000fffe0ff */
[----:B------:R-:W0:Y:S01]  /*1d60*/  LDGDEPBAR ;  /* 0x00000000000079af */ /* 0x000e220000000000 */
[C---:B------:R-:W-:Y:S01]  /*1d70*/  ISETP.LT.OR P6, PT, R0.reuse, 0x21, P6 ;  /* 0x000000210000780c */ /* 0x040fe200037c1670 */
[----:B------:R-:W-:Y:S01]  /*1d80*/  ULDC.64 UR4, c[0x0][0x210] ;  /* 0x0000840000047ab9 */ /* 0x000fe20000000a00 */
[C---:B------:R-:W-:Y:S01]  /*1d90*/  ISETP.LT.OR P5, PT, R0.reuse, 0x21, P5 ;  /* 0x000000210000780c */ /* 0x040fe20002fa1670 */
[----:B------:R-:W-:Y:S01]  /*1da0*/  UIMAD UR4, UR11, UR4, URZ ;  /* 0x000000040b0472a4 */ /* 0x000fe2000f8e023f */
[----:B------:R-:W-:Y:S01]  /*1db0*/  ISETP.LT.OR P4, PT, R0, 0x21, P4 ;  /* 0x000000210000780c */ /* 0x000fe20002781670 */
[----:B------:R-:W-:Y:S01]  /*1dc0*/  IMAD.SHL.U32 R12, R22, 0x40, RZ ;  /* 0x00000040160c7824 */ /* 0x000fe200078e00ff */
[----:B-1----:R-:W-:Y:S01]  /*1dd0*/  LEA.HI R3, R38, R37, RZ, 0x1 ;  /* 0x0000002526037211 */ /* 0x002fe200078f08ff */
[----:B------:R-:W-:Y:S01]  /*1de0*/  UIMAD UR5, UR14, UR5, UR4 ;  /* 0x000000050e0572a4 */ /* 0x000fe2000f8e0204 */
[----:B------:R-:W-:Y:S01]  /*1df0*/  LOP3.LUT R2, R28, 0x3ffffffc, RZ, 0xc0, !PT ;  /* 0x3ffffffc1c027812 */ /* 0x000fe200078ec0ff */
[----:B------:R1:W-:Y:S01]  /*1e00*/  LDGSTS.E.BYPASS.LTC128B.128 [R42+0x80], [R6.64], !P1 ;  /* 0x00080000062a7fae */ /* 0x0003e2000c901d50 */
[----:B------:R-:W-:Y:S01]  /*1e10*/  LOP3.LUT R3, R3, 0xfffffffe, RZ, 0xc0, !PT ;  /* 0xfffffffe03037812 */ /* 0x000fe200078ec0ff */
[----:B------:R-:W-:Y:S01]  /*1e20*/  IMAD.WIDE.U32 R46, R17, c[0x0][0x188], R8 ;  /* 0x00006200112e7a25 */ /* 0x000fe200078e0008 */
[----:B------:R-:W-:Y:S01]  /*1e30*/  LOP3.LUT P1, RZ, R25, 0x4, RZ, 0xc0, !PT ;  /* 0x0000000419ff7812 */ /* 0x000fe2000782c0ff */
[----:B------:R1:W-:Y:S01]  /*1e40*/  LDGSTS.E.BYPASS.LTC128B.128 [R42+0x2080], [R6.64+0x80], !P0 ;  /* 0x02080080062a7fae */ /* 0x0003e2000c101d50 */
[----:B------:R-:W-:Y:S01]  /*1e50*/  SEL R13, R26, RZ, !P2 ;  /* 0x000000ff1a0d7207 */ /* 0x000fe20005000000 */
[----:B------:R-:W-:Y:S01]  /*1e60*/  IMAD.IADD R18, R37, 0x1, -R3 ;  /* 0x0000000125127824 */ /* 0x000fe200078e0a03 */
[----:B------:R-:W-:Y:S01]  /*1e70*/  LOP3.LUT P2, RZ, R22, 0x4, RZ, 0xc0, !PT ;  /* 0x0000000416ff7812 */ /* 0x000fe2000784c0ff */
[----:B------:R-:W-:Y:S01]  /*1e80*/  IMAD.IADD R2, R149, 0x1, -R2 ;  /* 0x0000000195027824 */ /* 0x000fe200078e0a02 */
[----:B------:R1:W-:Y:S01]  /*1e90*/  LDGSTS.E.BYPASS.LTC128B.128 [R42+0x4080], [R6.64+0x100], !P3 ;  /* 0x04080100062a7fae */ /* 0x0003e2000d901d50 */
[----:B------:R-:W-:Y:S01]  /*1ea0*/  IMAD.SHL.U32 R28, R18, 0x400, RZ ;  /* 0x00000400121c7824 */ /* 0x000fe200078e00ff */
[----:B------:R-:W-:Y:S01]  /*1eb0*/  ISETP.GE.AND P3, PT, R29, c[0x0][0x19c], PT ;  /* 0x000067001d007a0c */ /* 0x000fe20003f66270 */
[----:B------:R-:W-:Y:S01]  /*1ec0*/  IMAD.IADD R3, R21, 0x1, R19 ;  /* 0x0000000115037824 */ /* 0x000fe200078e0213 */
[----:B------:R-:W-:Y:S01]  /*1ed0*/  CS2R R104, SRZ ;  /* 0x0000000000687805 */ /* 0x000fe2000001ff00 */
[----:B--2---:R-:W-:Y:S01]  /*1ee0*/  IMAD R4, R2, 0x2, R28 ;  /* 0x0000000202047824 */ /* 0x004fe200078e021c */
[----:B------:R-:W-:Y:S01]  /*1ef0*/  CS2R R102, SRZ ;  /* 0x0000000000667805 */ /* 0x000fe2000001ff00 */
[----:B------:R-:W-:Y:S01]  /*1f00*/  IMAD.U32 R5, RZ, RZ, UR14 ;  /* 0x0000000eff057e24 */ /* 0x000fe2000f8e00ff */
[----:B------:R-:W-:Y:S01]  /*1f10*/  CS2R R100, SRZ ;  /* 0x0000000000647805 */ /* 0x000fe2000001ff00 */
[----:B------:R-:W-:Y:S01]  /*1f20*/  IMAD.MOV.U32 R2, RZ, RZ, R20 ;  /* 0x000000ffff027224 */ /* 0x000fe200078e0014 */
[----:B------:R-:W-:Y:S01]  /*1f30*/  CS2R R98, SRZ ;  /* 0x0000000000627805 */ /* 0x000fe2000001ff00 */
[----:B------:R-:W-:Y:S01]  /*1f40*/  IMAD.IADD R11, R4, 0x1, R15 ;  /* 0x00000001040b7824 */ /* 0x000fe200078e020f */
[----:B------:R-:W-:Y:S01]  /*1f50*/  LOP3.LUT R15, R12, 0x1c0, RZ, 0xc0, !PT ;  /* 0x000001c00c0f7812 */ /* 0x000fe200078ec0ff */
[----:B------:R-:W-:Y:S01]  /*1f60*/  IMAD.WIDE.U32 R2, R5, c[0x0][0x210], R2 ;  /* 0x0000840005027a25 */ /* 0x000fe200078e0002 */
[----:B------:R-:W-:Y:S01]  /*1f70*/  CS2R R96, SRZ ;  /* 0x0000000000607805 */ /* 0x000fe2000001ff00 */
[----:B------:R-:W-:Y:S01]  /*1f80*/  CS2R R94, SRZ ;  /* 0x00000000005e7805 */ /* 0x000fe2000001ff00 */
[----:B------:R-:W-:Y:S01]  /*1f90*/  SHF.R.U32.HI R21, RZ, 0x3, R15 ;  /* 0x00000003ff157819 */ /* 0x000fe2000001160f */
[----:B------:R-:W-:Y:S01]  /*1fa0*/  IMAD.MOV.U32 R5, RZ, RZ, c[0x0][0x1a8] ;  /* 0x00006a00ff057624 */ /* 0x000fe200078e00ff */
[----:B------:R-:W-:Y:S01]  /*1fb0*/  IADD3 R3, R3, UR5, RZ ;  /* 0x0000000503037c10 */ /* 0x000fe2000fffe0ff */
[----:B------:R-:W-:Y:S01]  /*1fc0*/  IMAD.SHL.U32 R45, R11, 0x2, RZ ;  /* 0x000000020b2d7824 */ /* 0x000fe200078e00ff */
[----:B------:R-:W-:Y:S01]  /*1fd0*/  ULDC.64 UR4, c[0x0][0x178] ;  /* 0x00005e0000047ab9 */ /* 0x000fe20000000a00 */
[----:B------:R-:W-:Y:S01]  /*1fe0*/  IMAD R9, R27, 0x800, R40 ;  /* 0x000008001b097824 */ /* 0x000fe200078e0228 */
[----:B------:R-:W-:Y:S01]  /*1ff0*/  LEA R4, P0, R5, R6, 0x6 ;  /* 0x0000000605047211 */ /* 0x000fe200078030ff */
[----:B------:R-:W-:Y:S01]  /*2000*/  UIMAD UR19, UR6, UR4, URZ ;  /* 0x00000004061372a4 */ /* 0x000fe2000f8e023f */
[----:B------:R-:W-:Y:S01]  /*2010*/  IADD3 R11, R45, 0x141c0, RZ ;  /* 0x000141c02d0b7810 */ /* 0x000fe20007ffe0ff */
[----:B------:R-:W-:Y:S01]  /*2020*/  UIMAD.WIDE.U32 UR20, UR18, UR4, URZ ;  /* 0x00000004121472a5 */ /* 0x000fe2000f8e003f */
[----:B------:R-:W-:Y:S01]  /*2030*/  LEA.HI.X R5, R5, R7, R10, 0x6, P0 ;  /* 0x0000000705057211 */ /* 0x000fe200000f340a */
[----:B------:R-:W-:Y:S01]  /*2040*/  STL [R1+0x64], R45 ;  /* 0x0000642d01007387 */ /* 0x000fe20000100800 */
[C---:B------:R-:W-:Y:S01]  /*2050*/  ISETP.LT.OR P0, PT, R0.reuse, 0x1, P3 ;  /* 0x000000010000780c */ /* 0x040fe20001f01670 */
[----:B------:R-:W-:Y:S01]  /*2060*/  UIMAD UR19, UR18, UR5, UR19 ;  /* 0x00000005121372a4 */ /* 0x000fe2000f8e0213 */
[----:B------:R-:W-:Y:S01]  /*2070*/  ISETP.LT.OR P3, PT, R0, 0x21, P3 ;  /* 0x000000210000780c */ /* 0x000fe20001f61670 */
[----:B------:R-:W-:Y:S01]  /*2080*/  IMAD R20, R13, c[0x0][0x290], RZ ;  /* 0x0000a4000d147a24 */ /* 0x000fe200078e02ff */
[----:B------:R-:W-:Y:S01]  /*2090*/  IADD3 R10, R45, 0x14180, RZ ;  /* 0x000141802d0a7810 */ /* 0x000fe20007ffe0ff */
[----:B------:R-:W-:Y:S01]  /*20a0*/  UIADD3 UR19, UR21, UR19, URZ ;  /* 0x0000001315137290 */ /* 0x000fe2000fffe03f */
[----:B------:R-:W-:Y:S01]  /*20b0*/  CS2R R92, SRZ ;  /* 0x00000000005c7805 */ /* 0x000fe2000001ff00 */
[----:B------:R-:W-:Y:S01]  /*20c0*/  ULDC.64 UR4, c[0x0][0x208] ;  /* 0x0000820000047ab9 */ /* 0x000fe20000000a00 */
[----:B------:R-:W-:Y:S01]  /*20d0*/  @P1 IADD3 R11, R10, -0x40, RZ ;  /* 0xffffffc00a0b1810 */ /* 0x000fe20007ffe0ff */
[----:B------:R-:W-:Y:S01]  /*20e0*/  IMAD R10, R13, c[0x0][0x218], RZ ;  /* 0x000086000d0a7a24 */ /* 0x000fe200078e02ff */
[----:B------:R-:W-:Y:S01]  /*20f0*/  USHF.L.U32 UR7, UR4, 0x5, URZ ;  /* 0x0000000504077899 */ /* 0x000fe2000800063f */
[----:B------:R-:W-:Y:S01]  /*2100*/  LOP3.LUT P1, RZ, R22, 0x2, RZ, 0xc0, !PT ;  /* 0x0000000216ff7812 */ /* 0x000fe2000782c0ff */
[----:B------:R-:W-:Y:S01]  /*2110*/  CS2R R90, SRZ ;  /* 0x00000000005a7805 */ /* 0x000fe2000001ff00 */
[----:B------:R1:W-:Y:S01]  /*2120*/  LDGSTS.E.BYPASS.LTC128B.128 [R42+0x6080], [R6.64+0x180], !P0 ;  /* 0x06080180062a7fae */ /* 0x0003e2000c101d50 */
[----:B------:R-:W-:Y:S01]  /*2130*/  IMAD R12, R17, c[0x0][0x21c], R10 ;  /* 0x00008700110c7a24 */ /* 0x000fe200078e020a */
[----:B------:R-:W-:Y:S01]  /*2140*/  CS2R R88, SRZ ;  /* 0x0000000000587805 */ /* 0x000fe2000001ff00 */
[----:B------:R-:W-:Y:S01]  /*2150*/  IMAD.U32 R10, RZ, RZ, UR19 ;  /* 0x00000013ff0a7e24 */ /* 0x000fe2000f8e00ff */
[----:B------:R2:W-:Y:S01]  /*2160*/  LDGSTS.E.BYPASS.LTC128B.128 [R42+0x1080], [R4.64], !P6 ;  /* 0x01080000042a7fae */ /* 0x0005e2000f101d50 */
[----:B------:R-:W-:Y:S01]  /*2170*/  IMAD.U32 R0, RZ, RZ, UR7 ;  /* 0x00000007ff007e24 */ /* 0x000fe2000f8e00ff */
[----:B------:R-:W-:Y:S01]  /*2180*/  UMOV UR19, 0x5 ;  /* 0x0000000500137882 */ /* 0x000fe20000000000 */
[----:B------:R-:W-:Y:S01]  /*2190*/  CS2R R86, SRZ ;  /* 0x0000000000567805 */ /* 0x000fe2000001ff00 */
[----:B------:R2:W-:Y:S01]  /*21a0*/  LDGSTS.E.BYPASS.LTC128B.128 [R42+0x3080], [R4.64+0x80], !P5 ;  /* 0x03080080042a7fae */ /* 0x0005e2000e901d50 */
[----:B------:R-:W-:Y:S01]  /*21b0*/  USHF.L.U64.HI UR4, UR4, UR19, UR5 ;  /* 0x0000001304047299 */ /* 0x000fe20008010205 */
[----:B------:R-:W-:Y:S01]  /*21c0*/  CS2R R84, SRZ ;  /* 0x0000000000547805 */ /* 0x000fe2000001ff00 */
[----:B------:R-:W-:Y:S01]  /*21d0*/  USHF.L.U32 UR19, UR18, 0x5, URZ ;  /* 0x0000000512137899 */ /* 0x000fe2000800063f */
[----:B------:R2:W-:Y:S01]  /*21e0*/  LDGSTS.E.BYPASS.LTC128B.128 [R42+0x5080], [R4.64+0x100], !P4 ;  /* 0x05080100042a7fae */ /* 0x0005e2000e101d50 */
[----:B------:R-:W-:Y:S01]  /*21f0*/  UIMAD UR4, UR4, UR18, URZ ;  /* 0x00000012040472a4 */ /* 0x000fe2000f8e023f */
[----:B------:R-:W-:Y:S01]  /*2200*/  CS2R R82, SRZ ;  /* 0x0000000000527805 */ /* 0x000fe2000001ff00 */
[----:B------:R-:W-:Y:S01]  /*2210*/  UIADD3 UR5, -UR19, UR13, URZ ;  /* 0x0000000d13057290 */ /* 0x000fe2000fffe13f */
[----:B------:R2:W-:Y:S01]  /*2220*/  LDGSTS.E.BYPASS.LTC128B.128 [R42+0x7080], [R4.64+0x180], !P3 ;  /* 0x07080180042a7fae */ /* 0x0005e2000d901d50 */
[----:B------:R-:W-:Y:S01]  /*2230*/  UIMAD UR4, UR6, UR7, UR4 ;  /* 0x00000007060472a4 */ /* 0x000fe2000f8e0204 */
[----:B------:R-:W-:Y:S01]  /*2240*/  ISETP.GE.AND P3, PT, R14, c[0x0][0x1fc], PT ;  /* 0x00007f000e007a0c */ /* 0x000fe20003f66270 */
[----:B------:R-:W-:Y:S01]  /*2250*/  CS2R R80, SRZ ;  /* 0x0000000000507805 */ /* 0x000fe2000001ff00 */
[----:B------:R-:W0:Y:S01]  /*2260*/  LDGDEPBAR ;  /* 0x00000000000079af */ /* 0x000e220000000000 */
[----:B------:R-:W-:Y:S01]  /*2270*/  ULDC.64 UR6, c[0x0][0x288] ;  /* 0x0000a20000067ab9 */ /* 0x000fe20000000a00 */
[----:B------:R-:W-:Y:S01]  /*2280*/  CS2R R78, SRZ ;  /* 0x00000000004e7805 */ /* 0x000fe2000001ff00 */
[----:B------:R-:W-:Y:S01]  /*2290*/  UIMAD UR6, UR11, UR6, URZ ;  /* 0x000000060b0672a4 */ /* 0x000fe2000f8e023f */
[----:B------:R3:W-:Y:S01]  /*22a0*/  STL [R1+0x68], R11 ;  /* 0x0000680b01007387 */ /* 0x0007e20000100800 */
[----:B------:R-:W-:Y:S01]  /*22b0*/  CS2R R76, SRZ ;  /* 0x00000000004c7805 */ /* 0x000fe2000001ff00 */
[----:B------:R-:W-:Y:S01]  /*22c0*/  CS2R R74, SRZ ;  /* 0x00000000004a7805 */ /* 0x000fe2000001ff00 */
[----:B-1----:R-:W-:Y:S01]  /*22d0*/  IMAD.U32 R7, RZ, RZ, UR21 ;  /* 0x00000015ff077e24 */ /* 0x002fe2000f8e00ff */
[----:B------:R-:W-:Y:S01]  /*22e0*/  LOP3.LUT R7, R15, 0x8, R39, 0xf8, !PT ;  /* 0x000000080f077812 */ /* 0x000fe200078ef827 */
[----:B------:R-:W-:Y:S01]  /*22f0*/  IMAD.U32 R6, RZ, RZ, UR20 ;  /* 0x00000014ff067e24 */ /* 0x000fe2000f8e00ff */
[----:B------:R1:W-:Y:S01]  /*2300*/  STL.64 [R1+0x98], R46 ;  /* 0x0000982e01007387 */ /* 0x0003e20000100a00 */
[----:B------:R-:W-:Y:S01]  /*2310*/  UIMAD UR6, UR14, UR7, UR6 ;  /* 0x000000070e0672a4 */ /* 0x000fe2000f8e0206 */
[----:B------:R-:W-:Y:S01]  /*2320*/  LOP3.LUT R8, R7, R21, RZ, 0x3c, !PT ;  /* 0x0000001507087212 */ /* 0x000fe200078e3cff */
[----:B------:R-:W-:Y:S01]  /*2330*/  CS2R R72, SRZ ;  /* 0x0000000000487805 */ /* 0x000fe2000001ff00 */
[----:B------:R-:W-:Y:S01]  /*2340*/  LEA R7, P0, R6, R46, 0x5 ;  /* 0x0000002e06077211 */ /* 0x000fe200078028ff */
        /* <DEDUP_REMOVED lines=9> */
[----:B------:R-:W-:-:S04]  /*23e0*/  DEPBAR.LE SB0, 0x1 ;  /* 0x000080400000791a */ /* 0x000fc80000000000 */
[----:B------:R-:W-:Y:S01]  /*23f0*/  CS2R R52, SRZ ;  /* 0x0000000000347805 */ /* 0x000fe2000001ff00 */
[----:B---3--:R-:W-:Y:S01]  /*2400*/  IMAD R11, R13, c[0x0][0x188], RZ ;  /* 0x000062000d0b7a24 */ /* 0x008fe200078e02ff */
[----:B------:R-:W-:Y:S01]  /*2410*/  CS2R R50, SRZ ;  /* 0x0000000000327805 */ /* 0x000fe2000001ff00 */
[----:B------:R-:W-:Y:S02]  /*2420*/  CS2R R48, SRZ ;  /* 0x0000000000307805 */ /* 0x000fe4000001ff00 */
[----:B------:R-:W-:-:S04]  /*2430*/  IMAD R11, R17, c[0x0][0x18c], R11 ;  /* 0x00006300110b7a24 */ /* 0x000fc800078e020b */
[----:B------:R-:W-:Y:S02]  /*2440*/  IMAD.IADD R19, R47, 0x1, R11 ;  /* 0x000000012f137824 */ /* 0x000fe400078e020b */
[----:B-1----:R-:W-:-:S03]  /*2450*/  IMAD.WIDE.U32 R46, R17, c[0x0][0x218], R2 ;  /* 0x00008600112e7a25 */ /* 0x002fc600078e0002 */
[----:B------:R-:W-:Y:S01]  /*2460*/  LEA.HI.X R6, R6, R19, R10, 0x5, P0 ;  /* 0x0000001306067211 */ /* 0x000fe200000f2c0a */
[----:B------:R-:W-:Y:S01]  /*2470*/  IMAD.IADD R2, R9, 0x1, R8 ;  /* 0x0000000109027824 */ /* 0x000fe200078e0208 */
[----:B------:R-:W-:Y:S01]  /*2480*/  BAR.SYNC.DEFER_BLOCKING 0x0 ;  /* 0x0000000000007b1d */ /* 0x000fe20000010000 */
[----:B------:R-:W-:Y:S01]  /*2490*/  LEA R8, P0, R7, c[0x0][0x160], 0x1 ;  /* 0x0000580007087a11 */ /* 0x000fe200078008ff */
[----:B------:R-:W-:Y:S02]  /*24a0*/  IMAD.IADD R45, R47, 0x1, R12 ;  /* 0x000000012f2d7824 */ /* 0x000fe400078e020c */
[----:B------:R-:W-:Y:S01]  /*24b0*/  IMAD.MOV.U32 R44, RZ, RZ, R46 ;  /* 0x000000ffff2c7224 */ /* 0x000fe200078e002e */
[----:B------:R-:W-:Y:S01]  /*24c0*/  LEA.HI.X R9, R7, c[0x0][0x164], R6, 0x1, P0 ;  /* 0x0000590007097a11 */ /* 0x000fe200000f0c06 */
[----:B------:R-:W-:Y:S01]  /*24d0*/  IMAD.MOV.U32 R3, RZ, RZ, 0x40 ;  /* 0x00000040ff037424 */ /* 0x000fe200078e00ff */
[----:B------:R-:W-:Y:S01]  /*24e0*/  ISETP.LT.AND P0, PT, R43, UR5, PT ;  /* 0x000000052b007c0c */ /* 0x000fe2000bf01270 */
[----:B------:R-:W-:Y:S01]  /*24f0*/  IMAD.WIDE.U32 R6, R0, UR18, R44 ;  /* 0x0000001200067c25 */ /* 0x000fe2000f8e002c */
[----:B------:R-:W-:Y:S01]  /*2500*/  SHF.R.S32.HI R0, RZ, 0x1f, R24 ;  /* 0x0000001fff007819 */ /* 0x000fe20000011418 */
[----:B------:R-:W-:Y:S01]  /*2510*/  STL [R1+0xb0], R19 ;  /* 0x0000b01301007387 */ /* 0x000fe20000100800 */
[----:B------:R-:W-:Y:S01]  /*2520*/  SEL R3, R3, 0xffffffc0, !P2 ;  /* 0xffffffc003037807 */ /* 0x000fe20005000000 */
[----:B------:R-:W-:Y:S01]  /*2530*/  IMAD.SHL.U32 R2, R2, 0x2, RZ ;  /* 0x0000000202027824 */ /* 0x000fe200078e00ff */
[----:B--2---:R-:W-:Y:S01]  /*2540*/  LEA.HI R4, R0, R24, RZ, 0x2 ;  /* 0x0000001800047211 */ /* 0x004fe200078f10ff */
[----:B------:R1:W-:Y:S01]  /*2550*/  STL.64 [R1+0x88], R46 ;  /* 0x0000882e01007387 */ /* 0x0003e20000100a00 */
[----:B------:R-:W-:Y:S01]  /*2560*/  SEL R0, R148, 0xffffffe0, !P1 ;  /* 0xffffffe094007807 */ /* 0x000fe20004800000 */
[----:B------:R-:W-:Y:S01]  /*2570*/  IMAD.IADD R10, R2, 0x1, R3 ;  /* 0x00000001020a7824 */ /* 0x000fe200078e0203 */
[----:B------:R-:W-:Y:S01]  /*2580*/  ISETP.GE.OR P6, PT, R14, c[0x0][0x16c], !P0 ;  /* 0x00005b000e007a0c */ /* 0x000fe200047c6670 */
[----:B------:R-:W-:Y:S01]  /*2590*/  STL.64 [R1+0x70], R44 ;  /* 0x0000702c01007387 */ /* 0x000fe20000100a00 */
[----:B------:R-:W-:Y:S01]  /*25a0*/  ISETP.GE.OR P2, PT, R16, c[0x0][0x16c], !P0 ;  /* 0x00005b0010007a0c */ /* 0x000fe20004746670 */
[----:B------:R-:W-:Y:S01]  /*25b0*/  IMAD.IADD R11, R2, 0x1, R0 ;  /* 0x00000001020b7824 */ /* 0x000fe200078e0200 */
[----:B------:R-:W-:Y:S01]  /*25c0*/  IADD3 R0, R7, UR4, RZ ;  /* 0x0000000407007c10 */ /* 0x000fe2000fffe0ff */
[----:B------:R-:W-:Y:S01]  /*25d0*/  STL [R1+0x28], R2 ;  /* 0x0000280201007387 */ /* 0x000fe20000100800 */
[----:B------:R-:W-:Y:S01]  /*25e0*/  ULDC.64 UR4, c[0x0][0x270] ;  /* 0x00009c0000047ab9 */ /* 0x000fe20000000a00 */
[----:B------:R-:W-:Y:S01]  /*25f0*/  IMAD.IADD R5, R3, 0x1, R11 ;  /* 0x0000000103057824 */ /* 0x000fe200078e020b */
[----:B------:R-:W-:Y:S01]  /*2600*/  UIMAD UR4, UR11, UR4, URZ ;  /* 0x000000040b0472a4 */ /* 0x000fe2000f8e023f */
[----:B------:R-:W2:Y:S01]  /*2610*/  LDSM.16.M88.4 R164, [R2+0x8080] ;  /* 0x0080800002a4783b */ /* 0x000ea20000000200 */
[----:B------:R-:W-:-:S02]  /*2620*/  ISETP.GE.AND P1, PT, R14, c[0x0][0x16c], PT ;  /* 0x00005b000e007a0c */ /* 0x000fc40003f26270 */
[----:B------:R-:W-:Y:S01]  /*2630*/  UIMAD UR5, UR14, UR5, UR4 ;  /* 0x000000050e0572a4 */ /* 0x000fe2000f8e0204 */
[----:B------:R-:W3:Y:S01]  /*2640*/  LDSM.16.M88.4 R168, [R11+0x8080] ;  /* 0x008080000ba8783b */ /* 0x000ee20000000200 */
[----:B------:R-:W-:Y:S02]  /*2650*/  SEL R40, RZ, 0x1, P1 ;  /* 0x00000001ff287807 */ /* 0x000fe40000800000 */
[----:B------:R-:W-:Y:S01]  /*2660*/  ISETP.GT.AND P1, PT, R149, 0x7, PT ;  /* 0x000000079500780c */ /* 0x000fe20003f24270 */
[----:B------:R-:W4:Y:S01]  /*2670*/  LDSM.16.M88.4 R172, [R10+0x8080] ;  /* 0x008080000aac783b */ /* 0x000f220000000200 */
[----:B------:R-:W-:Y:S01]  /*2680*/  IADD3 R7, R31, UR5, RZ ;  /* 0x000000051f077c10 */ /* 0x000fe2000fffe0ff */
[----:B------:R-:W-:Y:S01]  /*2690*/  ULDC.64 UR4, c[0x0][0x238] ;  /* 0x00008e0000047ab9 */ /* 0x000fe20000000a00 */
[C---:B------:R-:W-:Y:S01]  /*26a0*/  ISETP.GE.OR P5, PT, R36.reuse, c[0x0][0x16c], !P0 ;  /* 0x00005b0024007a0c */ /* 0x040fe200047a6670 */
[----:B------:R-:W2:Y:S01]  /*26b0*/  LDSM.16.M88.4 R176, [R5+0x8080] ;  /* 0x0080800005b0783b */ /* 0x000ea20000000200 */
[----:B------:R-:W-:Y:S01]  /*26c0*/  ISETP.GE.OR P4, PT, R29, c[0x0][0x16c], !P0 ;  /* 0x00005b001d007a0c */ /* 0x000fe20004786670 */
[----:B------:R-:W-:Y:S01]  /*26d0*/  UIMAD UR11, UR11, UR4, URZ ;  /* 0x000000040b0b72a4 */ /* 0x000fe2000f8e023f */
[----:B------:R-:W-:Y:S01]  /*26e0*/  SEL R31, RZ, 0x1, P3 ;  /* 0x00000001ff1f7807 */ /* 0x000fe20001800000 */
[----:B------:R-:W2:Y:S01]  /*26f0*/  LDSM.16.M88.4 R180, [R2+0xa080] ;  /* 0x00a0800002b4783b */ /* 0x000ea20000000200 */
[----:B------:R-:W-:Y:S01]  /*2700*/  USHF.R.S32.HI UR4, URZ, 0x1f, UR19 ;  /* 0x0000001f3f047899 */ /* 0x000fe20008011413 */
[----:B------:R-:W-:Y:S01]  /*2710*/  ISETP.GE.AND P3, PT, R36, c[0x0][0x1fc], PT ;  /* 0x00007f0024007a0c */ /* 0x000fe20003f66270 */
[----:B------:R-:W-:Y:S01]  /*2720*/  UIMAD UR5, UR14, UR5, UR11 ;  /* 0x000000050e0572a4 */ /* 0x000fe2000f8e020b */
[----:B------:R-:W2:Y:S01]  /*2730*/  LDSM.16.M88.4 R184, [R11+0xa080] ;  /* 0x00a080000bb8783b */ /* 0x000ea20000000200 */
[----:B-1----:R-:W-:-:S03]  /*2740*/  CS2R R46, SRZ ;  /* 0x00000000002e7805 */ /* 0x002fc6000001ff00 */
        /* <DEDUP_REMOVED lines=12> */
[----:B-----5:R-:W-:-:S03]  /*2810*/  LOP3.LUT R2, R4, 0x1ffffffc, RZ, 0xc0, !PT ;  /* 0x1ffffffc04027812 */ /* 0x020fc600078ec0ff */
[----:B------:R-:W-:Y:S02]  /*2820*/  STL [R1+0x34], R10 ;  /* 0x0000340a01007387 */ /* 0x000fe40000100800 */
[----:B------:R-:W-:Y:S02]  /*2830*/  IMAD.IADD R24, R24, 0x1, -R2 ;  /* 0x0000000118187824 */ /* 0x000fe400078e0a02 */
[----:B------:R5:W-:Y:S04]  /*2840*/  STL [R1+0x30], R5 ;  /* 0x0000300501007387 */ /* 0x000be80000100800 */
[----:B------:R-:W-:Y:S01]  /*2850*/  @!PT LDS RZ, [RZ] ;  /* 0x00000000fffff984 */ /* 0x000fe20000000800 */
[----:B------:R-:W-:Y:S01]  /*2860*/  @!PT LDS RZ, [RZ] ;  /* 0x00000000fffff984 */ /* 0x000fe20000000800 */
[----:B------:R-:W-:Y:S01]  /*2870*/  @!PT LDS RZ, [RZ] ;  /* 0x00000000fffff984 */ /* 0x000fe20000000800 */
[----:B------:R1:W-:Y:S01]  /*2880*/  LDGSTS.E.BYPASS.LTC128B.128 [R42+0x8080], [R8.64], !P6 ;  /* 0x08080000082a7fae */ /* 0x0003e2000f101d50 */
[----:B------:R-:W-:Y:S01]  /*2890*/  ISETP.GE.OR P6, PT, R14, c[0x0][0x1fc], !P0 ;  /* 0x00007f000e007a0c */ /* 0x000fe200047c6670 */
[----:B------:R-:W-:-:S02]  /*28a0*/  IMAD.SHL.U32 R14, R27, 0x20, RZ ;  /* 0x000000201b0e7824 */ /* 0x000fc400078e00ff */
[----:B------:R1:W-:Y:S01]  /*28b0*/  LDGSTS.E.BYPASS.LTC128B.128 [R42+0x9080], [R8.64+0x80], !P2 ;  /* 0x09080080082a7fae */ /* 0x0003e2000d101d50 */
[----:B------:R-:W-:Y:S02]  /*28c0*/  LEA R4, P2, R6, c[0x0][0x1f0], 0x1 ;  /* 0x00007c0006047a11 */ /* 0x000fe400078408ff */
[----:B------:R-:W-:Y:S01]  /*28d0*/  LOP3.LUT R23, R23, 0x20, R14, 0xf8, !PT ;  /* 0x0000002017177812 */ /* 0x000fe200078ef80e */
[----:B------:R1:W-:Y:S01]  /*28e0*/  LDGSTS.E.BYPASS.LTC128B.128 [R42+0xa080], [R8.64+0x100], !P5 ;  /* 0x0a080100082a7fae */ /* 0x0003e2000e901d50 */
[----:B------:R-:W-:Y:S01]  /*28f0*/  ISETP.GE.OR P5, PT, R16, c[0x0][0x1fc], !P0 ;  /* 0x00007f0010007a0c */ /* 0x000fe200047a6670 */
[----:B------:R-:W-:Y:S02]  /*2900*/  IMAD.SHL.U32 R14, R18, 0x10, RZ ;  /* 0x00000010120e7824 */ /* 0x000fe400078e00ff */
[----:B------:R1:W-:Y:S01]  /*2910*/  LDGSTS.E.BYPASS.LTC128B.128 [R42+0xb080], [R8.64+0x180], !P4 ;  /* 0x0b080180082a7fae */ /* 0x0003e2000e101d50 */
[----:B------:R-:W-:Y:S02]  /*2920*/  ISETP.GE.AND P4, PT, R16, c[0x0][0x1fc], PT ;  /* 0x00007f0010007a0c */ /* 0x000fe40003f86270 */
[----:B-----5:R-:W-:Y:S01]  /*2930*/  LEA.HI.X R5, R6, c[0x0][0x1f4], R0, 0x1, P2 ;  /* 0x00007d0006057a11 */ /* 0x020fe200010f0c00 */
[----:B------:R-:W-:Y:S01]  /*2940*/  IMAD R0, R13, c[0x0][0x278], RZ ;  /* 0x00009e000d007a24 */ /* 0x000fe200078e02ff */
[----:B------:R-:W-:Y:S01]  /*2950*/  ISETP.GE.AND P2, PT, R16, c[0x0][0x16c], PT ;  /* 0x00005b0010007a0c */ /* 0x000fe20003f46270 */
[----:B------:R-:W-:Y:S01]  /*2960*/  IMAD.MOV.U32 R6, RZ, RZ, R30 ;  /* 0x000000ffff067224 */ /* 0x000fe200078e001e */
[----:B------:R-:W-:Y:S01]  /*2970*/  SEL R22, RZ, 0xffffffff, P4 ;  /* 0xffffffffff167807 */ /* 0x000fe20002000000 */
[C---:B------:R-:W-:Y:S01]  /*2980*/  IMAD R0, R17.reuse, c[0x0][0x27c], R0 ;  /* 0x00009f0011007a24 */ /* 0x040fe200078e0200 */
[----:B------:R-:W-:Y:S01]  /*2990*/  SEL R25, RZ, 0xffffffff, P2 ;  /* 0xffffffffff197807 */ /* 0x000fe20001000000 */
[----:B------:R-:W-:Y:S01]  /*29a0*/  IMAD.WIDE.U32 R44, R17, c[0x0][0x278], R6 ;  /* 0x00009e00112c7a25 */ /* 0x000fe200078e0006 */
[----:B------:R-:W-:-:S02]  /*29b0*/  ISETP.GE.AND P2, PT, R36, c[0x0][0x16c], PT ;  /* 0x00005b0024007a0c */ /* 0x000fc40003f46270 */
[----:B------:R-:W-:Y:S01]  /*29c0*/  LOP3.LUT R7, R41, 0xfffffff0, RZ, 0xc0, !PT ;  /* 0xfffffff029077812 */ /* 0x000fe200078ec0ff */
[----:B------:R-:W-:Y:S01]  /*29d0*/  IMAD.IADD R10, R45, 0x1, R0 ;  /* 0x000000012d0a7824 */ /* 0x000fe200078e0200 */
[----:B------:R-:W-:Y:S01]  /*29e0*/  SEL R30, RZ, 0x4, P2 ;  /* 0x00000004ff1e7807 */ /* 0x000fe20001000000 */
[----:B------:R5:W-:Y:S01]  /*29f0*/  STL.64 [R1+0x80], R44 ;  /* 0x0000802c01007387 */ /* 0x000be20000100a00 */
[----:B------:R-:W-:Y:S01]  /*2a00*/  ISETP.GE.AND P2, PT, R29, c[0x0][0x16c], PT ;  /* 0x00005b001d007a0c */ /* 0x000fe20003f46270 */
[----:B------:R-:W-:Y:S01]  /*2a10*/  IMAD.IADD R0, R149, 0x1, -R7 ;  /* 0x0000000195007824 */ /* 0x000fe200078e0a07 */
[----:B------:R-:W-:Y:S01]  /*2a20*/  IADD3 R7, R35, UR5, RZ ;  /* 0x0000000523077c10 */ /* 0x000fe2000fffe0ff */
[----:B------:R2:W-:Y:S01]  /*2a30*/  STL [R1+0xa8], R10 ;  /* 0x0000a80a01007387 */ /* 0x0005e20000100800 */
[----:B------:R-:W-:Y:S02]  /*2a40*/  SEL R26, RZ, 0x8, P2 ;  /* 0x00000008ff1a7807 */ /* 0x000fe40001000000 */
[----:B------:R-:W-:-:S02]  /*2a50*/  @!P1 IADD3 R2, P2, R44, UR19, RZ ;  /* 0x000000132c029c10 */ /* 0x000fc4000ff5e0ff */
[----:B------:R-:W-:Y:S02]  /*2a60*/  SHF.R.S32.HI R16, RZ, 0x1f, R0 ;  /* 0x0000001fff107819 */ /* 0x000fe40000011400 */
[----:B------:R-:W-:Y:S01]  /*2a70*/  @!P1 IADD3.X R6, R10, UR4, RZ, P2, !PT ;  /* 0x000000040a069c10 */ /* 0x000fe200097fe4ff */
[----:B-1----:R-:W-:Y:S01]  /*2a80*/  IMAD.MOV.U32 R8, RZ, RZ, R32 ;  /* 0x000000ffff087224 */ /* 0x002fe200078e0020 */
[----:B------:R-:W-:Y:S02]  /*2a90*/  LEA.HI R16, R16, R0, RZ, 0x3 ;  /* 0x0000000010107211 */ /* 0x000fe400078f18ff */
[----:B------:R-:W-:Y:S02]  /*2aa0*/  IADD3 R9, R33, UR6, RZ ;  /* 0x0000000621097c10 */ /* 0x000fe4000fffe0ff */
[----:B------:R-:W-:Y:S02]  /*2ab0*/  LOP3.LUT R12, R16, 0xfffffff8, RZ, 0xc0, !PT ;  /* 0xfffffff8100c7812 */ /* 0x000fe400078ec0ff */
[----:B------:R-:W-:Y:S01]  /*2ac0*/  LOP3.LUT R15, R15, 0x10, R14, 0xf8, !PT ;  /* 0x000000100f0f7812 */ /* 0x000fe200078ef80e */
[----:B------:R-:W-:Y:S01]  /*2ad0*/  IMAD.WIDE.U32 R32, R17, c[0x0][0x290], R8 ;  /* 0x0000a40011207a25 */ /* 0x000fe200078e0008 */
[----:B------:R-:W-:-:S02]  /*2ae0*/  ISETP.GE.OR P4, PT, R36, c[0x0][0x1fc], !P0 ;  /* 0x00007f0024007a0c */ /* 0x000fc40004786670 */
[----:B------:R-:W-:Y:S01]  /*2af0*/  ISETP.GE.OR P0, PT, R29, c[0x0][0x1fc], !P0 ;  /* 0x00007f001d007a0c */ /* 0x000fe20004706670 */
[----:B------:R-:W-:Y:S02]  /*2b00*/  IMAD.IADD R0, R0, 0x1, -R12 ;  /* 0x0000000100007824 */ /* 0x000fe400078e0a0c */
[----:B------:R-:W-:Y:S01]  /*2b10*/  IMAD.SHL.U32 R8, R22, 0x2, RZ ;  /* 0x0000000216087824 */ /* 0x000fe200078e00ff */
[----:B-----5:R-:W-:Y:S01]  /*2b20*/  CS2R R44, SRZ ;  /* 0x00000000002c7805 */ /* 0x020fe2000001ff00 */
[----:B--2---:R-:W-:-:S03]  /*2b30*/  @!P1 LEA R10, P2, R2, c[0x0][0x258], 0x2 ;  /* 0x00009600020a9a11 */ /* 0x004fc600078410ff */
[----:B------:R-:W-:Y:S02]  /*2b40*/  LOP3.LUT R8, R8, 0x2, R31, 0xe2, !PT ;  /* 0x0000000208087812 */ /* 0x000fe400078ee21f */
[----:B------:R-:W-:Y:S01]  /*2b50*/  @!P1 LEA.HI.X R11, R2, c[0x0][0x25c], R6, 0x2, P2 ;  /* 0x00009700020b9a11 */ /* 0x000fe200010f1406 */
[----:B------:R-:W-:Y:S01]  /*2b60*/  IMAD.MOV.U32 R6, RZ, RZ, R34 ;  /* 0x000000ffff067224 */ /* 0x000fe200078e0022 */
[----:B------:R-:W-:Y:S01]  /*2b70*/  LOP3.LUT R2, R38, 0xffffffe0, RZ, 0xc0, !PT ;  /* 0xffffffe026027812 */ /* 0x000fe200078ec0ff */
[----:B------:R-:W-:Y:S01]  /*2b80*/  CS2R R34, SRZ ;  /* 0x0000000000227805 */ /* 0x000fe2000001ff00 */
[----:B------:R-:W-:Y:S01]  /*2b90*/  ISETP.GE.AND P2, PT, R29, c[0x0][0x1fc], PT ;  /* 0x00007f001d007a0c */ /* 0x000fe20003f46270 */
[----:B------:R-:W-:-:S03]  /*2ba0*/  IMAD.WIDE.U32 R150, R17, c[0x0][0x240], R6 ;  /* 0x0000900011967a25 */ /* 0x000fc600078e0006 */
[----:B------:R-:W-:Y:S01]  /*2bb0*/  SEL R9, RZ, 0x8, P2 ;  /* 0x00000008ff097807 */ /* 0x000fe20001000000 */
[----:B------:R-:W-:Y:S02]  /*2bc0*/  IMAD.IADD R2, R149, 0x1, -R2 ;  /* 0x0000000195027824 */ /* 0x000fe400078e0a02 */
[----:B------:R-:W-:Y:S02]  /*2bd0*/  IMAD.SHL.U32 R7, R25, 0x2, RZ ;  /* 0x0000000219077824 */ /* 0x000fe400078e00ff */
[----:B------:R-:W-:Y:S01]  /*2be0*/  @!P1 IMAD.SHL.U32 R6, R149, 0x10, RZ ;  /* 0x0000001095069824 */ /* 0x000fe200078e00ff */
[----:B------:R-:W-:Y:S02]  /*2bf0*/  SHF.R.S32.HI R19, RZ, 0x1f, R2 ;  /* 0x0000001fff137819 */ /* 0x000fe40000011402 */
[----:B------:R-:W-:Y:S02]  /*2c00*/  LOP3.LUT R7, R7, 0x2, R40, 0xe2, !PT ;  /* 0x0000000207077812 */ /* 0x000fe400078ee228 */
[----:B------:R-:W-:Y:S01]  /*2c10*/  LEA.HI R12, R19, R2, RZ, 0x2 ;  /* 0x00000002130c7211 */ /* 0x000fe200078f10ff */
[----:B------:R-:W-:Y:S01]  /*2c20*/  IMAD R19, R13, c[0x0][0x240], RZ ;  /* 0x000090000d137a24 */ /* 0x000fe200078e02ff */
[----:B------:R1:W-:Y:S01]  /*2c30*/  @!P1 LDGSTS.E.BYPASS.LTC128B.128 [R6+0x14080], [R10.64] ;  /* 0x140800000a069fae */ /* 0x0003e2000b901d50 */
[----:B------:R-:W-:Y:S01]  /*2c40*/  CS2R R40, SRZ ;  /* 0x0000000000287805 */ /* 0x000fe2000001ff00 */
[C---:B------:R-:W-:Y:S01]  /*2c50*/  LOP3.LUT R18, R12.reuse, 0x7ffffffc, RZ, 0xc0, !PT ;  /* 0x7ffffffc0c127812 */ /* 0x040fe200078ec0ff */
[C---:B------:R-:W-:Y:S01]  /*2c60*/  IMAD R19, R17.reuse, c[0x0][0x244], R19 ;  /* 0x0000910011137a24 */ /* 0x040fe200078e0213 */
[----:B------:R-:W-:Y:S01]  /*2c70*/  LEA.HI.SX32 R14, R12, R14, 0x1e ;  /* 0x0000000e0c0e7211 */ /* 0x000fe200078ff2ff */
[----:B------:R-:W-:Y:S01]  /*2c80*/  IMAD R12, R17, c[0x0][0x294], R20 ;  /* 0x0000a500110c7a24 */ /* 0x000fe200078e0214 */
[----:B------:R-:W0:Y:S01]  /*2c90*/  LDGDEPBAR ;  /* 0x00000000000079af */ /* 0x000e220000000000 */
[----:B------:R-:W-:Y:S01]  /*2ca0*/  IMAD.IADD R13, R2, 0x1, -R18 ;  /* 0x00000001020d7824 */ /* 0x000fe200078e0a12 */
[----:B------:R-:W-:Y:S01]  /*2cb0*/  LOP3.LUT R2, R15, 0x8, R39, 0xf8, !PT ;  /* 0x000000080f027812 */ /* 0x000fe200078ef827 */
[----:B------:R-:W-:Y:S01]  /*2cc0*/  IMAD.IADD R29, R33, 0x1, R12 ;  /* 0x00000001211d7824 */ /* 0x000fe200078e020c */
[----:B------:R2:W-:Y:S01]  /*2cd0*/  STL [R1+0x58], R14 ;  /* 0x0000580e01007387 */ /* 0x0005e20000100800 */
[----:B------:R-:W-:Y:S01]  /*2ce0*/  LOP3.LUT R12, R26, R7, R30, 0xfe, !PT ;  /* 0x000000071a0c7212 */ /* 0x000fe200078efe1e */
[----:B------:R-:W-:Y:S01]  /*2cf0*/  CS2R R38, SRZ ;  /* 0x0000000000267805 */ /* 0x000fe2000001ff00 */
[----:B------:R-:W-:Y:S01]  /*2d00*/  CS2R R30, SRZ ;  /* 0x00000000001e7805 */ /* 0x000fe2000001ff00 */
[----:B------:R5:W-:Y:S01]  /*2d10*/  LDGSTS.E.BYPASS.LTC128B.128 [R42+0x10080], [R4.64], !P6 ;  /* 0x10080000042a7fae */ /* 0x000be2000f101d50 */
[----:B------:R-:W-:-:S03]  /*2d20*/  LOP3.LUT P6, RZ, R0, 0x2, RZ, 0xc0, !PT ;  /* 0x0000000200ff7812 */ /* 0x000fc600078cc0ff */
[----:B------:R3:W-:Y:S04]  /*2d30*/  STL.64 [R1+0x78], R32 ;  /* 0x0000782001007387 */ /* 0x0007e80000100a00 */
[----:B------:R-:W-:Y:S04]  /*2d40*/  STL.64 [R1+0xa0], R150 ;  /* 0x0000a09601007387 */ /* 0x000fe80000100a00 */
[----:B------:R-:W-:Y:S01]  /*2d50*/  STL [R1+0x94], R29 ;  /* 0x0000941d01007387 */ /* 0x000fe20000100800 */
[----:B-1----:R-:W-:Y:S02]  /*2d60*/  SEL R11, RZ, 0x4, P3 ;  /* 0x00000004ff0b7807 */ /* 0x002fe40001800000 */
[C---:B------:R-:W-:Y:S01]  /*2d70*/  LOP3.LUT P3, RZ, R0.reuse, 0x4, RZ, 0xc0, !PT ;  /* 0x0000000400ff7812 */ /* 0x040fe2000786c0ff */
[----:B------:R-:W-:Y:S01]  /*2d80*/  IMAD.SHL.U32 R0, R0, 0x40, RZ ;  /* 0x0000004000007824 */ /* 0x000fe200078e00ff */
[----:B------:R-:W-:Y:S01]  /*2d90*/  LOP3.LUT R7, R9, R8, R11, 0xfe, !PT ;  /* 0x0000000809077212 */ /* 0x000fe200078efe0b */
[----:B------:R1:W-:Y:S01]  /*2da0*/  STL [R1+0x60], R12 ;  /* 0x0000600c01007387 */ /* 0x0003e20000100800 */
[----:B------:R-:W-:-:S02]  /*2db0*/  IMAD.SHL.U32 R8, R27, 0x8, RZ ;  /* 0x000000081b087824 */ /* 0x000fc400078e00ff */
[----:B--2---:R-:W-:Y:S01]  /*2dc0*/  IMAD R14, R24, 0x4, R13 ;  /* 0x00000004180e7824 */ /* 0x004fe200078e020d */
[----:B------:R-:W-:Y:S01]  /*2dd0*/  LOP3.LUT R13, R2, R21, RZ, 0x3c, !PT ;  /* 0x00000015020d7212 */ /* 0x000fe200078e3cff */
[----:B------:R2:W-:Y:S01]  /*2de0*/  STL [R1+0x5c], R7 ;  /* 0x00005c0701007387 */ /* 0x0005e20000100800 */
[----:B------:R-:W-:Y:S01]  /*2df0*/  IADD3 R2, P2, R32, UR19, RZ ;  /* 0x0000001320027c10 */ /* 0x000fe2000ff5e0ff */
[----:B------:R-:W-:Y:S01]  /*2e00*/  CS2R R24, SRZ ;  /* 0x0000000000187805 */ /* 0x000fe2000001ff00 */
[----:B------:R-:W-:Y:S01]  /*2e10*/  LOP3.LUT R0, R0, 0x1c0, RZ, 0xc0, !PT ;  /* 0x000001c000007812 */ /* 0x000fe200078ec0ff */
[----:B------:R5:W-:Y:S01]  /*2e20*/  LDGSTS.E.BYPASS.LTC128B.128 [R42+0x11080], [R4.64+0x80], !P5 ;  /* 0x11080080042a7fae */ /* 0x000be2000e901d50 */
[----:B------:R-:W-:Y:S01]  /*2e30*/  IADD3.X R6, R29, UR4, RZ, P2, !PT ;  /* 0x000000041d067c10 */ /* 0x000fe200097fe4ff */
[----:B------:R-:W-:Y:S01]  /*2e40*/  CS2R R20, SRZ ;  /* 0x0000000000147805 */ /* 0x000fe2000001ff00 */
[----:B------:R-:W-:Y:S01]  /*2e50*/  LEA R10, P2, R2, c[0x0][0x280], 0x2 ;  /* 0x0000a000020a7a11 */ /* 0x000fe200078410ff */
[----:B------:R5:W-:Y:S01]  /*2e60*/  LDGSTS.E.BYPASS.LTC128B.128 [R42+0x12080], [R4.64+0x100], !P4 ;  /* 0x12080100042a7fae */ /* 0x000be2000e101d50 */
[----:B------:R-:W-:Y:S01]  /*2e70*/  LOP3.LUT R8, R0, 0x8, R8, 0xf8, !PT ;  /* 0x0000000800087812 */ /* 0x000fe200078ef808 */
[----:B---3--:R-:W-:Y:S01]  /*2e80*/  CS2R R32, SRZ ;  /* 0x0000000000207805 */ /* 0x008fe2000001ff00 */
[----:B------:R-:W-:Y:S01]  /*2e90*/  LEA.HI.X R11, R2, c[0x0][0x284], R6, 0x2, P2 ;  /* 0x0000a100020b7a11 */ /* 0x000fe200010f1406 */
[----:B------:R-:W-:Y:S01]  /*2ea0*/  IMAD.SHL.U32 R6, R16, 0x40, RZ ;  /* 0x0000004010067824 */ /* 0x000fe200078e00ff */
[----:B------:R-:W-:Y:S01]  /*2eb0*/  ISETP.GE.AND P2, PT, R149, 0x8, PT ;  /* 0x000000089500780c */ /* 0x000fe20003f46270 */
[----:B------:R5:W-:Y:S01]  /*2ec0*/  LDGSTS.E.BYPASS.LTC128B.128 [R42+0x13080], [R4.64+0x180], !P0 ;  /* 0x13080180042a7fae */ /* 0x000be2000c101d50 */
[----:B------:R-:W-:-:S02]  /*2ed0*/  SHF.R.U32.HI R2, RZ, 0x3, R0 ;  /* 0x00000003ff027819 */ /* 0x000fc40000011600 */
[----:B------:R-:W-:Y:S02]  /*2ee0*/  LOP3.LUT R6, R6, 0xfffffe00, RZ, 0xc0, !PT ;  /* 0xfffffe0006067812 */ /* 0x000fe400078ec0ff */
[----:B------:R-:W-:Y:S02]  /*2ef0*/  LOP3.LUT R8, R8, R2, RZ, 0x3c, !PT ;  /* 0x0000000208087212 */ /* 0x000fe400078e3cff */
[----:B-1----:R-:W-:Y:S02]  /*2f00*/  LOP3.LUT R12, R2, R23, R0, 0x1e, !PT ;  /* 0x00000017020c7212 */ /* 0x002fe400078e1e00 */
[----:B------:R-:W-:Y:S01]  /*2f10*/  CS2R R22, SRZ ;  /* 0x0000000000167805 */ /* 0x000fe2000001ff00 */
[----:B--2---:R-:W-:Y:S02]  /*2f20*/  IMAD.SHL.U32 R7, R37, 0x8, RZ ;  /* 0x0000000825077824 */ /* 0x004fe400078e00ff */
[----:B------:R-:W-:-:S03]  /*2f30*/  CS2R R36, SRZ ;  /* 0x0000000000247805 */ /* 0x000fc6000001ff00 */
[----:B------:R-:W-:Y:S01]  /*2f40*/  LOP3.LUT R7, R0, 0x38, R7, 0xf8, !PT ;  /* 0x0000003800077812 */ /* 0x000fe200078ef807 */
[C---:B------:R-:W-:Y:S02]  /*2f50*/  IMAD R0, R27.reuse, 0x200, R13 ;  /* 0x000002001b007824 */ /* 0x040fe400078e020d */
[----:B------:R-:W-:Y:S01]  /*2f60*/  IMAD R27, R27, 0x1000, R6 ;  /* 0x000010001b1b7824 */ /* 0x000fe200078e0206 */
[----:B------:R-:W-:Y:S01]  /*2f70*/  LOP3.LUT R9, R7, R2, RZ, 0x3c, !PT ;  /* 0x0000000207097212 */ /* 0x000fe200078e3cff */
[----:B------:R-:W-:Y:S01]  /*2f80*/  IMAD R3, R0, 0x2, R3 ;  /* 0x0000000200037824 */ /* 0x000fe200078e0203 */
[-C--:B------:R-:W-:Y:S01]  /*2f90*/  LOP3.LUT R7, R12, R6.reuse, RZ, 0xfc, !PT ;  /* 0x000000060c077212 */ /* 0x080fe200078efcff */
[----:B------:R-:W-:Y:S01]  /*2fa0*/  @!P2 IMAD.SHL.U32 R12, R149, 0x10, RZ ;  /* 0x00000010950ca824 */ /* 0x000fe200078e00ff */
[-C--:B------:R-:W-:Y:S01]  /*2fb0*/  IADD3 R2, R8, R6.reuse, R28 ;  /* 0x0000000608027210 */ /* 0x080fe20007ffe01c */
[----:B------:R-:W-:Y:S01]  /*2fc0*/  IMAD.SHL.U32 R0, R0, 0x2, RZ ;  /* 0x0000000200007824 */ /* 0x000fe200078e00ff */
[----:B------:R-:W-:Y:S01]  /*2fd0*/  LOP3.LUT R6, R8, R6, RZ, 0xfc, !PT ;  /* 0x0000000608067212 */ /* 0x000fe200078efcff */
[----:B------:R-:W-:Y:S01]  /*2fe0*/  IMAD.IADD R8, R27, 0x1, R9 ;  /* 0x000000011b087824 */ /* 0x000fe200078e0209 */
[----:B------:R1:W-:Y:S01]  /*2ff0*/  @!P2 LDGSTS.E.BYPASS.LTC128B.128 [R12+0x14100], [R10.64] ;  /* 0x141000000a0cafae */ /* 0x0003e2000b901d50 */
[----:B-----5:R-:W-:Y:S01]  /*3000*/  IMAD.IADD R5, R151, 0x1, R19 ;  /* 0x0000000197057824 */ /* 0x020fe200078e0213 */
[----:B------:R-:W-:Y:S01]  /*3010*/  SEL R4, R148, 0xffffffe0, !P3 ;  /* 0xffffffe094047807 */ /* 0x000fe20005800000 */
[----:B------:R-:W-:Y:S01]  /*3020*/  IMAD.MOV.U32 R9, RZ, RZ, 0x10 ;  /* 0x00000010ff097424 */ /* 0x000fe200078e00ff */
[----:B------:R-:W0:Y:S01]  /*3030*/  LDGDEPBAR ;  /* 0x00000000000079af */ /* 0x000e220000000000 */
[----:B------:R-:W-:Y:S01]  /*3040*/  IMAD.SHL.U32 R2, R2, 0x2, RZ ;  /* 0x0000000202027824 */ /* 0x000fe200078e00ff */
[----:B------:R-:W-:Y:S01]  /*3050*/  CS2R R42, SRZ ;  /* 0x00000000002a7805 */ /* 0x000fe2000001ff00 */
[----:B------:R-:W-:Y:S01]  /*3060*/  CS2R R28, SRZ ;  /* 0x00000000001c7805 */ /* 0x000fe2000001ff00 */
[----:B------:R2:W-:Y:S01]  /*3070*/  STL [R1+0xac], R5 ;  /* 0x0000ac0501007387 */ /* 0x0005e20000100800 */
[----:B------:R-:W-:Y:S01]  /*3080*/  CS2R R26, SRZ ;  /* 0x00000000001a7805 */ /* 0x000fe2000001ff00 */
[----:B-1----:R-:W-:-:S05]  /*3090*/  IMAD.SHL.U32 R10, R14, 0x2, RZ ;  /* 0x000000020e0a7824 */ /* 0x002fca00078e00ff */
[----:B------:R-:W-:Y:S01]  /*30a0*/  STL [R1+0x90], R10 ;  /* 0x0000900a01007387 */ /* 0x000fe20000100800 */
[----:B--2---:R-:W-:Y:S02]  /*30b0*/  SEL R5, R9, 0xfffffff0, !P6 ;  /* 0xfffffff009057807 */ /* 0x004fe40007000000 */
[----:B------:R-:W-:Y:S01]  /*30c0*/  LEA R9, R6, 0x15180, 0x1 ;  /* 0x0001518006097811 */ /* 0x000fe200078e08ff */
[----:B------:R1:W-:Y:S01]  /*30d0*/  STL [R1+0x38], R3 ;  /* 0x0000380301007387 */ /* 0x0003e20000100800 */
[----:B------:R-:W-:-:S03]  /*30e0*/  LEA R6, R8, 0x80, 0x1 ;  /* 0x0000008008067811 */ /* 0x000fc600078e08ff */
[----:B------:R2:W-:Y:S04]  /*30f0*/  STL [R1+0x3c], R0 ;  /* 0x00003c0001007387 */ /* 0x0005e80000100800 */
[----:B------:R-:W-:Y:S04]  /*3100*/  STL [R1+0x40], R9 ;  /* 0x0000400901007387 */ /* 0x000fe80000100800 */
[----:B------:R3:W-:Y:S01]  /*3110*/  STL [R1+0x24], R6 ;  /* 0x0000240601007387 */ /* 0x0007e20000100800 */
[----:B-1----:R-:W-:Y:S02]  /*3120*/  IMAD R3, R5, 0x2, R2 ;  /* 0x0000000205037824 */ /* 0x002fe400078e0202 */
[----:B--2---:R-:W-:-:S02]  /*3130*/  IMAD.SHL.U32 R0, R7, 0x2, RZ ;  /* 0x0000000207007824 */ /* 0x004fc400078e00ff */
[C---:B------:R-:W-:Y:S02]  /*3140*/  IMAD R7, R4.reuse, 0x2, R2 ;  /* 0x0000000204077824 */ /* 0x040fe400078e0202 */
[----:B------:R-:W-:-:S03]  /*3150*/  IMAD R252, R4, 0x2, R3 ;  /* 0x0000000204fc7824 */ /* 0x000fc600078e0203 */
[----:B------:R-:W-:Y:S01]  /*3160*/  STL [R1+0x20], R7 ;  /* 0x0000200701007387 */ /* 0x000fe20000100800 */
[--C-:B---3--:R-:W-:Y:S02]  /*3170*/  IMAD R6, R5, 0x2, R9.reuse ;  /* 0x0000000205067824 */ /* 0x108fe400078e0209 */
[----:B------:R-:W-:-:S03]  /*3180*/  IMAD R5, R4, 0x2, R9 ;  /* 0x0000000204057824 */ /* 0x000fc600078e0209 */
[----:B------:R-:W-:Y:S04]  /*3190*/  STL [R1+0x44], R6 ;  /* 0x0000440601007387 */ /* 0x000fe80000100800 */
[----:B------:R1:W-:Y:S02]  /*31a0*/  STL [R1+0x4c], R5 ;  /* 0x00004c0501007387 */ /* 0x0003e40000100800 */
[----:B-1----:R-:W-:Y:S01]  /*31b0*/  IMAD R5, R4, 0x2, R6 ;  /* 0x0000000204057824 */ /* 0x002fe200078e0206 */
[----:B------:R-:W-:-:S05]  /*31c0*/  IADD3 R4, -R10, UR8, RZ ;  /* 0x000000080a047c10 */ /* 0x000fca000fffe1ff */
[----:B------:R1:W-:Y:S04]  /*31d0*/  STL [R1+0x6c], R4 ;  /* 0x00006c0401007387 */ /* 0x0003e80000100800 */
[----:B----4-:R1:W-:Y:S02]  /*31e0*/  STL [R1+0x48], R5 ;  /* 0x0000480501007387 */ /* 0x0103e40000100800 */
.L_x_543:
[----:B-1----:R-:W2:Y:S01]  /*31f0*/  LDL R159, [R1+0x28] ;  /* 0x00002800019f7983 */ /* 0x002ea20000100800 */
[----:B------:R-:W-:Y:S04]  /*3200*/  DEPBAR.LE SB0, 0x0 ;  /* 0x000080000000791a */ /* 0x000fe80000000000 */
[----:B------:R-:W3:Y:S01]  /*3210*/  LDL R158, [R1+0x2c] ;  /* 0x00002c00019e7983 */ /* 0x000ee20000100800 */
[----:B------:R-:W-:Y:S02]  /*3220*/  USHF.L.U32 UR7, UR18, 0x5, URZ ;  /* 0x0000000512077899 */ /* 0x000fe4000800063f */
[----:B------:R-:W-:Y:S01]  /*3230*/  UIADD3 UR6, UR18, 0x1, URZ ;  /* 0x0000000112067890 */ /* 0x000fe2000fffe03f */
[----:B------:R-:W4:Y:S01]  /*3240*/  LDL R157, [R1+0x34] ;  /* 0x00003400019d7983 */ /* 0x000f220000100800 */
[----:B------:R-:W-:Y:S02]  /*3250*/  UIADD3 UR4, -UR9, 0x1, UR7 ;  /* 0x0000000109047890 */ /* 0x000fe4000fffe107 */
[----:B------:R-:W-:Y:S01]  /*3260*/  UISETP.GE.AND UP0, UPT, UR6, UR10, UPT ;  /* 0x0000000a0600728c */ /* 0x000fe2000bf06270 */
[----:B-----5:R-:W5:Y:S01]  /*3270*/  LDL R229, [R1+0x20] ;  /* 0x0000200001e57983 */ /* 0x020f620000100800 */
[----:B------:R-:W-:Y:S03]  /*3280*/  UIADD3 UR4, -UR13, UR4, UR12 ;  /* 0x000000040d047290 */ /* 0x000fe6000fffe10c */
[----:B------:R-:W5:Y:S04]  /*3290*/  LDL R156, [R1+0x30] ;  /* 0x00003000019c7983 */ /* 0x000f680000100800 */
[----:B------:R-:W-:Y:S06]  /*32a0*/  BAR.SYNC.DEFER_BLOCKING 0x0 ;  /* 0x0000000000007b1d */ /* 0x000fec0000010000 */
[----:B------:R-:W-:Y:S04]  /*32b0*/  LDSM.16.M88.4 R8, [R2+0x8080] ;  /* 0x008080000208783b */ /* 0x000fe80000000200 */
[----:B------:R-:W-:Y:S04]  /*32c0*/  LDSM.16.M88.4 R16, [R3+0x8080] ;  /* 0x008080000310783b */ /* 0x000fe80000000200 */
[----:B------:R-:W5:Y:S04]  /*32d0*/  LDL R228, [R1+0x58] ;  /* 0x0000580001e47983 */ /* 0x000f680000100800 */
[----:B------:R-:W5:Y:S04]  /*32e0*/  LDL R160, [R1+0x90] ;  /* 0x0000900001a07983 */ /* 0x000f680000100800 */
        /* <DEDUP_REMOVED lines=116> */
[----:B------:R-:W-:Y:S01]  /*3a30*/  FFMA.FTZ R6, R6, c[0x0][0x29c], -R162 ;  /* 0x0000a70006067a23 */ /* 0x000fe200000108a2 */
[----:B------:R-:W-:Y:S01]  /*3a40*/  PLOP3.LUT P0, PT, PT, PT, UP0, 0x80, 0x0 ;  /* 0x000000000000781c */ /* 0x000fe20003f0f008 */
        /* <DEDUP_REMOVED lines=181> */
.L_x_541:
        /* <DEDUP_REMOVED lines=98> */
.L_x_542:
        /* <DEDUP_REMOVED lines=167> */
.L_x_540:
[----:B------:R-:W-:Y:S05]  /*5630*/  @P1 EXIT ;  /* 0x000000000000194d */ /* 0x000fea0003800000 */
[----:B-1----:R-:W2:Y:S01]  /*5640*/  LDL.LU R7, [R1+0xb4] ;  /* 0x0000b40001077983 */ /* 0x002ea20000300800 */
[----:B------:R-:W-:Y:S01]  /*5650*/  ISETP.NE.U32.AND P2, PT, RZ, c[0x0][0x360], PT ;  /* 0x0000d800ff007a0c */ /* 0x000fe20003f45070 */
[----:B------:R-:W-:-:S03]  /*5660*/  ULDC.64 UR4, c[0x0][0x338] ;  /* 0x0000ce0000047ab9 */ /* 0x000fc60000000a00 */
[----:B------:R-:W-:-:S13]  /*5670*/  ISETP.NE.AND.EX P2, PT, RZ, c[0x0][0x364], PT, P2 ;  /* 0x0000d900ff007a0c */ /* 0x000fda0003f45320 */
[----:B------:R-:W-:-:S04]  /*5680*/  @P2 IMAD.MOV.U32 R2, RZ, RZ, 0x4 ;  /* 0x00000004ff022424 */ /* 0x000fc800078e00ff */
[----:B--2---:R-:W-:-:S05]  /*5690*/  @P2 IMAD.WIDE R2, R7, R2, c[0x0][0x360] ;  /* 0x0000d80007022625 */ /* 0x004fca00078e0202 */
[----:B-----5:R-:W2:Y:S01]  /*56a0*/  @P2 LDG.E R0, [R2.64] ;  /* 0x0000001002002981 */ /* 0x020ea2000c1e1900 */
[----:B------:R-:W-:Y:S01]  /*56b0*/  UISETP.NE.AND UP0, UPT, UR4, 0x1, UPT ;  /* 0x000000010400788c */ /* 0x000fe2000bf05270 */
[----:B------:R-:W-:Y:S01]  /*56c0*/  SHF.R.S32.HI R6, RZ, 0x1f, R7 ;  /* 0x0000001fff067819 */ /* 0x000fe20000011407 */
[----:B------:R-:W-:Y:S01]  /*56d0*/  UIMAD.WIDE.U32 UR6, UR14, UR5, URZ ;  /* 0x000000050e0672a5 */ /* 0x000fe2000f8e003f */
[----:B------:R-:W1:Y:S01]  /*56e0*/  S2R R4, SR_TID.X ;  /* 0x0000000000047919 */ /* 0x000e620000002100 */
[----:B------:R-:W-:Y:S02]  /*56f0*/  ULDC UR4, c[0x0][0x340] ;  /* 0x0000d00000047ab9 */ /* 0x000fe40000000800 */
[----:B------:R-:W-:-:S04]  /*5700*/  USHF.L.U32 UR15, UR15, 0xe, URZ ;  /* 0x0000000e0f0f7899 */ /* 0x000fc8000800063f */
[----:B------:R-:W-:Y:S02]  /*5710*/  USHF.R.S32.HI UR6, URZ, 0x1f, UR15 ;  /* 0x0000001f3f067899 */ /* 0x000fe4000801140f */
[----:B------:R-:W-:Y:S02]  /*5720*/  @UP0 UMOV UR5, UR7 ;  /* 0x0000000700050c82 */ /* 0x000fe40008000000 */
[----:B------:R-:W-:-:S03]  /*5730*/  @UP0 USHF.R.U32.HI UR14, URZ, UR4, UR5 ;  /* 0x000000043f0e0299 */ /* 0x000fc60008011605 */
[----:B------:R-:W-:Y:S02]  /*5740*/  ULDC.64 UR4, c[0x0][0x328] ;  /* 0x0000ca0000047ab9 */ /* 0x000fe40000000a00 */
[----:B------:R-:W-:-:S04]  /*5750*/  USHF.R.S32.HI UR7, URZ, 0x1f, UR14 ;  /* 0x0000001f3f077899 */ /* 0x000fc8000801140e */
[----:B------:R-:W-:-:S04]  /*5760*/  UIMAD UR4, UR7, UR4, URZ ;  /* 0x00000004070472a4 */ /* 0x000fc8000f8e023f */
[----:B------:R-:W-:-:S03]  /*5770*/  UIMAD UR8, UR14, UR5, UR4 ;  /* 0x000000050e0872a4 */ /* 0x000fc6000f8e0204 */
[----:B------:R-:W-:Y:S02]  /*5780*/  ULDC.64 UR4, c[0x0][0x300] ;  /* 0x0000c00000047ab9 */ /* 0x000fe40000000a00 */
[----:B------:R-:W-:-:S04]  /*5790*/  UIMAD UR4, UR7, UR4, URZ ;  /* 0x00000004070472a4 */ /* 0x000fc8000f8e023f */
[----:B------:R-:W-:Y:S01]  /*57a0*/  UIMAD UR4, UR14, UR5, UR4 ;  /* 0x000000050e0472a4 */ /* 0x000fe2000f8e0204 */
[----:B------:R-:W-:Y:S01]  /*57b0*/  BAR.SYNC.DEFER_BLOCKING 0x1, 0x100 ;  /* 0x0044000000007b1d */ /* 0x000fe20000010000 */
[----:B--2---:R-:W-:-:S05]  /*57c0*/  @P2 IMAD R0, R7, 0x40, R0 ;  /* 0x0000004007002824 */ /* 0x004fca00078e0200 */
[----:B------:R-:W-:-:S04]  /*57d0*/  @P2 SHF.R.S32.HI R2, RZ, 0x1f, R0 ;  /* 0x0000001fff022819 */ /* 0x000fc80000011400 */
[----:B------:R-:W-:Y:S02]  /*57e0*/  @P2 LEA.HI R2, R2, R0, RZ, 0x6 ;  /* 0x0000000002022211 */ /* 0x000fe400078f30ff */
[----:B-1----:R-:W-:-:S03]  /*57f0*/  SHF.R.S32.HI R0, RZ, 0x1f, R4 ;  /* 0x0000001fff007819 */ /* 0x002fc60000011404 */
[----:B------:R-:W-:-:S05]  /*5800*/  @P2 IMAD.SHL.U32 R2, R2, 0x100, RZ ;  /* 0x0000010002022824 */ /* 0x000fca00078e00ff */
[----:B------:R-:W-:-:S04]  /*5810*/  @P2 LOP3.LUT R2, R2, 0xffffc000, RZ, 0xc0, !PT ;  /* 0xffffc00002022812 */ /* 0x000fc800078ec0ff */
[----:B------:R-:W-:Y:S02]  /*5820*/  @P2 SHF.R.S32.HI R3, RZ, 0x1f, R2 ;  /* 0x0000001fff032819 */ /* 0x000fe40000011402 */
[----:B------:R-:W-:-:S06]  /*5830*/  @!P2 CS2R R2, SRZ ;  /* 0x000000000002a805 */ /* 0x000fcc000001ff00 */
[----:B------:R-:W-:Y:S01]  /*5840*/  IADD3 R2, P1, P0, R2, UR15, R4 ;  /* 0x0000000f02027c10 */ /* 0x000fe2000f83e004 */
[----:B------:R-:W-:-:S03]  /*5850*/  IMAD.U32 R4, RZ, RZ, UR14 ;  /* 0x0000000eff047e24 */ /* 0x000fc6000f8e00ff */
[----:B------:R-:W-:Y:S01]  /*5860*/  IADD3.X R3, R3, UR6, R0, P1, P0 ;  /* 0x0000000603037c10 */ /* 0x000fe20008fe0400 */
[----:B------:R-:W-:-:S04]  /*5870*/  IMAD.U32 R0, RZ, RZ, UR14 ;  /* 0x0000000eff007e24 */ /* 0x000fc8000f8e00ff */
[----:B------:R-:W-:-:S04]  /*5880*/  IMAD.WIDE.U32 R4, R4, c[0x0][0x328], R2 ;  /* 0x0000ca0004047a25 */ /* 0x000fc800078e0002 */
[----:B------:R-:W-:Y:S01]  /*5890*/  IMAD.WIDE.U32 R2, R0, c[0x0][0x300], R2 ;  /* 0x0000c00000027a25 */ /* 0x000fe200078e0002 */
[----:B------:R-:W-:Y:S02]  /*58a0*/  SEL R0, R6, RZ, !P2 ;  /* 0x000000ff06007207 */ /* 0x000fe40005000000 */
[----:B------:R-:W-:Y:S02]  /*58b0*/  IADD3 R5, R5, UR8, RZ ;  /* 0x0000000805057c10 */ /* 0x000fe4000fffe0ff */
[----:B------:R-:W-:Y:S01]  /*58c0*/  SEL R6, R7, RZ, !P2 ;  /* 0x000000ff07067207 */ /* 0x000fe20005000000 */
[C---:B------:R-:W-:Y:S01]  /*58d0*/  IMAD R10, R0.reuse, c[0x0][0x330], RZ ;  /* 0x0000cc00000a7a24 */ /* 0x040fe200078e02ff */
[----:B------:R-:W-:Y:S01]  /*58e0*/  IADD3 R3, R3, UR4, RZ ;  /* 0x0000000403037c10 */ /* 0x000fe2000fffe0ff */
[----:B------:R-:W-:Y:S02]  /*58f0*/  IMAD R0, R0, c[0x0][0x308], RZ ;  /* 0x0000c20000007a24 */ /* 0x000fe400078e02ff */
[----:B------:R-:W-:-:S02]  /*5900*/  IMAD R10, R6, c[0x0][0x334], R10 ;  /* 0x0000cd00060a7a24 */ /* 0x000fc400078e020a */
[----:B------:R-:W-:-:S04]  /*5910*/  IMAD.WIDE.U32 R8, R6, c[0x0][0x330], R4 ;  /* 0x0000cc0006087a25 */ /* 0x000fc800078e0004 */
[----:B------:R-:W-:Y:S01]  /*5920*/  IMAD R0, R6, c[0x0][0x30c], R0 ;  /* 0x0000c30006007a24 */ /* 0x000fe200078e0200 */
[----:B------:R-:W-:Y:S01]  /*5930*/  LEA R4, P1, R8, c[0x0][0x310], 0x2 ;  /* 0x0000c40008047a11 */ /* 0x000fe200078210ff */
[----:B------:R-:W-:-:S04]  /*5940*/  IMAD.WIDE.U32 R6, R6, c[0x0][0x308], R2 ;  /* 0x0000c20006067a25 */ /* 0x000fc800078e0002 */
[----:B------:R-:W-:Y:S01]  /*5950*/  IMAD.IADD R3, R9, 0x1, R10 ;  /* 0x0000000109037824 */ /* 0x000fe200078e020a */
[----:B------:R-:W-:Y:S01]  /*5960*/  LEA R2, P0, R6, c[0x0][0x2e8], 0x2 ;  /* 0x0000ba0006027a11 */ /* 0x000fe200078010ff */
[----:B------:R-:W-:-:S03]  /*5970*/  IMAD.IADD R0, R7, 0x1, R0 ;  /* 0x0000000107007824 */ /* 0x000fc600078e0200 */
        /* <DEDUP_REMOVED lines=131> */
.L_x_544:
        /* <DEDUP_REMOVED lines=13> */
.L_x_1159:


//--------------------- .text._ZN7cutlass13device_kernelIN5flash22FlashAttnBwdPreprocessIN4cute5tupleIJNS3_1CILi32EEENS5_ILi256EEEEEENS_10bfloat16_tEfNS_4arch4Sm80ELb1ELb1EEEEEvNT_6ParamsE --------------------------
	.section	.text._ZN7cutlass13device_kernelIN5flash22FlashAttnBwdPreprocessIN4cute5tupleIJNS3_1CILi32EEENS5_ILi256EEEEEENS_10bfloat16_tEfNS_4arch4Sm80ELb1ELb1EEEEEvNT_6ParamsE,"ax",@progbits
	.sectioninfo	@"SHI_REGISTERS=64"
	.align	128
.text._ZN7cutlass13device_kernelIN5flash22FlashAttnBwdPreprocessIN4cute5tupleIJNS3_1CILi32EEENS5_ILi256EEEEEENS_10bfloat16_tEfNS_4arch4Sm80ELb1ELb1EEEEEvNT_6ParamsE:
        .type           _ZN7cutlass13device_kernelIN5flash22FlashAttnBwdPreprocessIN4cute5tupleIJNS3_1CILi32EEENS5_ILi256EEEEEENS_10bfloat16_tEfNS_4arch4Sm80ELb1ELb1EEEEEvNT_6ParamsE,@function
        .size           _ZN7cutlass13device_kernelIN5flash22FlashAttnBwdPreprocessIN4cute5tupleIJNS3_1CILi32EEENS5_ILi256EEEEEENS_10bfloat16_tEfNS_4arch4Sm80ELb1ELb1EEEEEvNT_6ParamsE,(.L_x_1160 - _ZN7cutlass13device_kernelIN5flash22FlashAttnBwdPreprocessIN4cute5tupleIJNS3_1CILi32EEENS5_ILi256EEEEEENS_10bfloat16_tEfNS_4arch4Sm80ELb1ELb1EEEEEvNT_6ParamsE)
        .other          _ZN7cutlass13device_kernelIN5flash22FlashAttnBwdPreprocessIN4cute5tupleIJNS3_1CILi32EEENS5_ILi256EEEEEENS_10bfloat16_tEfNS_4arch4Sm80ELb1ELb1EEEEEvNT_6ParamsE,@"STO_CUDA_ENTRY STV_DEFAULT"
_ZN7cutlass13device_kernelIN5flash22FlashAttnBwdPreprocessIN4cute5tupleIJNS3_1CILi32EEENS5_ILi256EEEEEENS_10bfloat16_tEfNS_4arch4Sm80ELb1ELb1EEEEEvNT_6ParamsE:
        /* <DEDUP_REMOVED lines=15> */
[----:B-1----:R-:W-:Y:S01]  /*00f0*/  SHF.L.U32 R40, R52, 0x5, RZ ;  /* 0x0000000534287819 */ /* 0x002fe200000006ff */
[----:B------:R-:W-:Y:S05]  /*0100*/  @P1 BRA `(.L_x_545) ;  /* 0x0000004000001947 */ /* 0x000fea0003800000 */
[----:B0-----:R-:W-:Y:S05]  /*0110*/  @!P0 BRA `(.L_x_545) ;  /* 0x0000003000008947 */ /* 0x001fea0003800000 */
[----:B------:R-:W2:Y:S04]  /*0120*/  LDG.E R0, [R2.64] ;  /* 0x0000000402007981 */ /* 0x000ea8000c1e1900 */
[----:B-----5:R-:W2:Y:S02]  /*0130*/  LDG.E R53, [R2.64+0x4] ;  /* 0x0000040402357981 */ /* 0x020ea4000c1e1900 */
[----:B--2---:R-:W-:-:S02]  /*0140*/  IMAD.IADD R53, R53, 0x1, -R0 ;  /* 0x0000000135357824 */ /* 0x004fc400078e0a00 */
.L_x_545:
[----:B0-----:R-:W0:Y:S01]  /*0150*/  S2R R41, SR_TID.X ;  /* 0x0000000000297919 */ /* 0x001e220000002100 */
[----:B------:R-:W-:-:S02]  /*0160*/  ISETP.NE.AND.EX P2, PT, RZ, c[0x0][0x244], PT, P2 ;  /* 0x00009100ff007a0c */ /* 0x000fc40003f45320 */
[----:B-----5:R-:W-:-:S13]  /*0170*/  ISETP.LE.AND P1, PT, R53, R40, PT ;  /* 0x000000283500720c */ /* 0x020fda0003f23270 */
[----:B------:R-:W-:Y:S05]  /*0180*/  @P2 EXIT P1 ;  /* 0x000000000000294d */ /* 0x000fea0000800000 */
[----:B------:R-:W1:Y:S01]  /*0190*/  S2R R7, SR_CTAID.Y ;  /* 0x0000000000077919 */ /* 0x000e620000002600 */
[----:B------:R-:W-:Y:S01]  /*01a0*/  IMAD.IADD R6, R53, 0x1, -R40 ;  /* 0x0000000135067824 */ /* 0x000fe200078e0a28 */
[C---:B0-----:R-:W-:Y:S01]  /*01b0*/  ISETP.GT.AND P1, PT, R41.reuse, 0x1f, PT ;  /* 0x0000001f2900780c */ /* 0x041fe20003f24270 */
[----:B------:R-:W-:Y:S01]  /*01c0*/  CS2R R8, SRZ ;  /* 0x0000000000087805 */ /* 0x000fe2000001ff00 */
[----:B------:R-:W-:Y:S02]  /*01d0*/  SHF.R.S32.HI R4, RZ, 0x1f, R56 ;  /* 0x0000001fff047819 */ /* 0x000fe40000011438 */
[----:B------:R-:W-:Y:S02]  /*01e0*/  ISETP.GE.OR P3, PT, R41, R6, P1 ;  /* 0x000000062900720c */ /* 0x000fe40000f66670 */
[----:B------:R-:W-:Y:S02]  /*01f0*/  @P0 MOV R8, R54 ;  /* 0x0000003600080202 */ /* 0x000fe40000000f00 */
[----:B------:R-:W-:-:S02]  /*0200*/  @P0 SHF.R.S32.HI R9, RZ, 0x1f, R54 ;  /* 0x0000001fff090819 */ /* 0x000fc40000011436 */
[----:B------:R-:W-:-:S07]  /*0210*/  SEL R4, R4, RZ, !P2 ;  /* 0x000000ff04047207 */ /* 0x000fce0005000000 */
[----:B------:R-:W-:Y:S02]  /*0220*/  @!P3 SHF.R.S32.HI R3, RZ, 0x1f, R40 ;  /* 0x0000001fff03b819 */ /* 0x000fe40000011428 */
[--C-:B------:R-:W-:Y:S02]  /*0230*/  @!P3 SHF.R.S32.HI R0, RZ, 0x1f, R41.reuse ;  /* 0x0000001fff00b819 */ /* 0x100fe40000011429 */
[----:B------:R-:W-:Y:S02]  /*0240*/  @!P3 IADD3 R10, P4, P5, R8, R40, R41 ;  /* 0x00000028080ab210 */ /* 0x000fe40007d9e029 */
[----:B-1----:R-:W-:Y:S02]  /*0250*/  SHF.R.S32.HI R5, RZ, 0x1f, R7 ;  /* 0x0000001fff057819 */ /* 0x002fe40000011407 */
[----:B------:R-:W-:Y:S01]  /*0260*/  @!P3 IADD3.X R11, R9, R3, R0, P4, P5 ;  /* 0x00000003090bb210 */ /* 0x000fe200027ea400 */
[----:B------:R-:W-:Y:S01]  /*0270*/  @!P3 IMAD R0, R4, c[0x0][0x1e8], RZ ;  /* 0x00007a000400ba24 */ /* 0x000fe200078e02ff */
[----:B------:R-:W-:Y:S01]  /*0280*/  SEL R3, R56, RZ, !P2 ;  /* 0x000000ff38037207 */ /* 0x000fe20005000000 */
[----:B------:R-:W-:-:S02]  /*0290*/  @!P3 IMAD R2, R5, c[0x0][0x1e0], RZ ;  /* 0x000078000502ba24 */ /* 0x000fc400078e02ff */
[----:B------:R-:W-:-:S04]  /*02a0*/  @!P3 IMAD.WIDE.U32 R10, R7, c[0x0][0x1e0], R10 ;  /* 0x00007800070aba25 */ /* 0x000fc800078e000a */
[----:B------:R-:W-:Y:S01]  /*02b0*/  @!P3 IMAD R13, R7, c[0x0][0x1e4], R2 ;  /* 0x00007900070dba24 */ /* 0x000fe200078e0202 */
[----:B------:R-:W-:-:S03]  /*02c0*/  MOV R2, 0x7f800000 ;  /* 0x7f80000000027802 */ /* 0x000fc60000000f00 */
[----:B------:R-:W-:Y:S02]  /*02d0*/  @!P3 IMAD.IADD R11, R11, 0x1, R13 ;  /* 0x000000010b0bb824 */ /* 0x000fe400078e020d */
[C---:B------:R-:W-:Y:S01]  /*02e0*/  @!P3 IMAD R13, R3.reuse, c[0x0][0x1ec], R0 ;  /* 0x00007b00030dba24 */ /* 0x040fe200078e0200 */
[----:B------:R-:W-:Y:S01]  /*02f0*/  SHF.R.S32.HI R0, RZ, 0x1f, R41 ;  /* 0x0000001fff007819 */ /* 0x000fe20000011429 */
[----:B------:R-:W-:-:S03]  /*0300*/  @!P3 IMAD.WIDE.U32 R10, R3, c[0x0][0x1e8], R10 ;  /* 0x00007a00030aba25 */ /* 0x000fc600078e000a */
[----:B------:R-:W-:Y:S01]  /*0310*/  LEA.HI R57, R0, R41, RZ, 0x4 ;  /* 0x0000002900397211 */ /* 0x000fe200078f20ff */
[----:B------:R-:W-:Y:S01]  /*0320*/  @!P3 IMAD.IADD R11, R11, 0x1, R13 ;  /* 0x000000010b0bb824 */ /* 0x000fe200078e020d */
[C---:B------:R-:W-:Y:S02]  /*0330*/  @!P3 LEA R12, P2, R10.reuse, c[0x0][0x1d8], 0x2 ;  /* 0x000076000a0cba11 */ /* 0x040fe400078410ff */
[----:B------:R-:W-:Y:S02]  /*0340*/  LOP3.LUT R0, R57, 0xfffffff0, RZ, 0xc0, !PT ;  /* 0xfffffff039007812 */ /* 0x000fe400078ec0ff */
[----:B------:R-:W-:-:S03]  /*0350*/  @!P3 LEA.HI.X R13, R10, c[0x0][0x1dc], R11, 0x2, P2 ;  /* 0x000077000a0dba11 */ /* 0x000fc600010f140b */
[----:B------:R-:W-:Y:S01]  /*0360*/  IMAD.IADD R0, R41, 0x1, -R0 ;  /* 0x0000000129007824 */ /* 0x000fe200078e0a00 */
[----:B------:R-:W-:Y:S01]  /*0370*/  SHF.R.S32.HI R57, RZ, 0x4, R57 ;  /* 0x00000004ff397819 */ /* 0x000fe20000011439 */
[----:B------:R-:W-:Y:S01]  /*0380*/  IMAD R10, R5, c[0x0][0x180], RZ ;  /* 0x00006000050a7a24 */ /* 0x000fe200078e02ff */
[----:B------:R0:W5:Y:S01]  /*0390*/  @!P3 LDG.E R2, [R12.64] ;  /* 0x000000040c02b981 */ /* 0x000162000c1e1900 */
[----:B------:R-:W-:Y:S01]  /*03a0*/  IMAD.SHL.U32 R60, R0, 0x8, RZ ;  /* 0x00000008003c7824 */ /* 0x000fe200078e00ff */
[----:B------:R-:W-:Y:S01]  /*03b0*/  SHF.R.S32.HI R58, RZ, 0x1f, R57 ;  /* 0x0000001fff3a7819 */ /* 0x000fe20000011439 */
[----:B------:R-:W-:Y:S01]  /*03c0*/  IMAD R11, R7, c[0x0][0x184], R10 ;  /* 0x00006100070b7a24 */ /* 0x000fe200078e020a */
[----:B------:R-:W-:Y:S01]  /*03d0*/  IADD3 R42, P2, R57, R8, RZ ;  /* 0x00000008392a7210 */ /* 0x000fe20007f5e0ff */
[----:B------:R-:W-:Y:S01]  /*03e0*/  IMAD R14, R5, c[0x0][0x1a0], RZ ;  /* 0x00006800050e7a24 */ /* 0x000fe200078e02ff */
[--C-:B------:R-:W-:Y:S01]  /*03f0*/  SHF.R.S32.HI R61, RZ, 0x1f, R60.reuse ;  /* 0x0000001fff3d7819 */ /* 0x100fe2000001143c */
[----:B------:R-:W-:Y:S01]  /*0400*/  IMAD R22, R4, c[0x0][0x188], RZ ;  /* 0x0000620004167a24 */ /* 0x000fe200078e02ff */
[C---:B------:R-:W-:Y:S01]  /*0410*/  IADD3 R59, R57.reuse, 0x10, RZ ;  /* 0x00000010393b7810 */ /* 0x040fe20007ffe0ff */
[----:B------:R-:W-:Y:S01]  /*0420*/  IMAD.X R43, R58, 0x1, R9, P2 ;  /* 0x000000013a2b7824 */ /* 0x000fe200010e0609 */
[-C--:B------:R-:W-:Y:S01]  /*0430*/  ISETP.GE.AND P2, PT, R57, R6.reuse, PT ;  /* 0x000000063900720c */ /* 0x080fe20003f46270 */
[C---:B------:R-:W-:Y:S01]  /*0440*/  IMAD.WIDE.U32 R30, R7.reuse, c[0x0][0x180], R60 ;  /* 0x00006000071e7a25 */ /* 0x040fe200078e003c */
[----:B------:R-:W-:Y:S01]  /*0450*/  BSSY B0, `(.L_x_546) ;  /* 0x000001f000007945 */ /* 0x000fe20003800000 */
[----:B------:R-:W-:Y:S01]  /*0460*/  CS2R R8, SRZ ;  /* 0x0000000000087805 */ /* 0x000fe2000001ff00 */
[----:B------:R-:W-:Y:S01]  /*0470*/  CS2R R20, SRZ ;  /* 0x0000000000147805 */ /* 0x000fe2000001ff00 */
[----:B0-----:R-:W-:Y:S01]  /*0480*/  IMAD R13, R7, c[0x0][0x1a4], R14 ;  /* 0x00006900070d7a24 */ /* 0x001fe200078e020e */
[----:B------:R-:W-:Y:S01]  /*0490*/  IADD3 R31, R31, R11, RZ ;  /* 0x0000000b1f1f7210 */ /* 0x000fe20007ffe0ff */
[----:B------:R-:W-:Y:S01]  /*04a0*/  IMAD.WIDE.U32 R44, R7, c[0x0][0x1a0], R60 ;  /* 0x00006800072c7a25 */ /* 0x000fe200078e003c */
[----:B------:R-:W-:Y:S01]  /*04b0*/  CS2R R10, SRZ ;  /* 0x00000000000a7805 */ /* 0x000fe2000001ff00 */
[----:B------:R-:W-:Y:S01]  /*04c0*/  CS2R R14, SRZ ;  /* 0x00000000000e7805 */ /* 0x000fe2000001ff00 */
[----:B------:R-:W-:Y:S01]  /*04d0*/  CS2R R16, SRZ ;  /* 0x0000000000107805 */ /* 0x000fe2000001ff00 */
[C---:B------:R-:W-:Y:S01]  /*04e0*/  IMAD R25, R3.reuse, c[0x0][0x18c], R22 ;  /* 0x0000630003197a24 */ /* 0x040fe200078e0216 */
[----:B------:R-:W-:Y:S01]  /*04f0*/  CS2R R18, SRZ ;  /* 0x0000000000127805 */ /* 0x000fe2000001ff00 */
[----:B------:R-:W-:Y:S01]  /*0500*/  IMAD.WIDE.U32 R30, R3, c[0x0][0x188], R30 ;  /* 0x00006200031e7a25 */ /* 0x000fe200078e001e */
[----:B------:R-:W-:Y:S01]  /*0510*/  ISETP.GE.AND P3, PT, R59, R6, PT ;  /* 0x000000063b00720c */ /* 0x000fe20003f66270 */
[----:B------:R-:W-:-:S02]  /*0520*/  CS2R R22, SRZ ;  /* 0x0000000000167805 */ /* 0x000fc4000001ff00 */
[----:B------:R-:W-:Y:S01]  /*0530*/  IMAD.IADD R45, R45, 0x1, R13 ;  /* 0x000000012d2d7824 */ /* 0x000fe200078e020d */
[----:B------:R-:W-:Y:S01]  /*0540*/  IADD3 R25, R31, R25, RZ ;  /* 0x000000191f197210 */ /* 0x000fe20007ffe0ff */
[----:B------:R-:W-:Y:S01]  /*0550*/  CS2R R12, SRZ ;  /* 0x00000000000c7805 */ /* 0x000fe2000001ff00 */
[----:B------:R-:W-:Y:S01]  /*0560*/  IMAD.WIDE R42, R52, 0x20, R42 ;  /* 0x00000020342a7825 */ /* 0x000fe200078e022a */
[----:B------:R-:W-:Y:S05]  /*0570*/  @P2 BRA `(.L_x_547) ;  /* 0x000000c000002947 */ /* 0x000fea0003800000 */
[----:B------:R-:W-:Y:S01]  /*0580*/  IMAD R27, R43, c[0x0][0x178], RZ ;  /* 0x00005e002b1b7a24 */ /* 0x000fe200078e02ff */
[C---:B------:R-:W-:Y:S01]  /*0590*/  IADD3 R26, R60.reuse, 0x80, RZ ;  /* 0x000000803c1a7810 */ /* 0x040fe20007ffe0ff */
[----:B------:R-:W-:Y:S01]  /*05a0*/  IMAD.MOV.U32 R24, RZ, RZ, R30 ;  /* 0x000000ffff187224 */ /* 0x000fe200078e001e */
[----:B------:R-:W-:Y:S01]  /*05b0*/  ISETP.GE.AND P4, PT, R60, c[0x0][0x16c], PT ;  /* 0x00005b003c007a0c */ /* 0x000fe20003f86270 */
[----:B------:R-:W-:Y:S01]  /*05c0*/  IMAD R27, R42, c[0x0][0x17c], R27 ;  /* 0x00005f002a1b7a24 */ /* 0x000fe200078e021b */
[----:B------:R-:W-:Y:S01]  /*05d0*/  ISETP.GE.AND P5, PT, R26, c[0x0][0x16c], PT ;  /* 0x00005b001a007a0c */ /* 0x000fe20003fa6270 */
[----:B------:R-:W-:-:S04]  /*05e0*/  IMAD.WIDE.U32 R28, R42, c[0x0][0x178], R24 ;  /* 0x00005e002a1c7a25 */ /* 0x000fc800078e0018 */
[----:B------:R-:W-:Y:S01]  /*05f0*/  IMAD.IADD R27, R29, 0x1, R27 ;  /* 0x000000011d1b7824 */ /* 0x000fe200078e021b */
[----:B------:R-:W-:-:S04]  /*0600*/  LEA R26, P6, R28, c[0x0][0x160], 0x1 ;  /* 0x000058001c1a7a11 */ /* 0x000fc800078c08ff */
[----:B------:R-:W-:-:S05]  /*0610*/  LEA.HI.X R27, R28, c[0x0][0x164], R27, 0x1, P6 ;  /* 0x000059001c1b7a11 */ /* 0x000fca00030f0c1b */
[----:B------:R0:W5:Y:S04]  /*0620*/  @!P4 LDG.E.128 R8, [R26.64] ;  /* 0x000000041a08c981 */ /* 0x000168000c1e1d00 */
[----:B------:R0:W5:Y:S02]  /*0630*/  @!P5 LDG.E.128 R16, [R26.64+0x100] ;  /* 0x000100041a10d981 */ /* 0x000164000c1e1d00 */
.L_x_547:
[----:B------:R-:W-:Y:S05]  /*0640*/  BSYNC B0 ;  /* 0x0000000000007941 */ /* 0x000fea0003800000 */
.L_x_546:
[----:B------:R-:W-:Y:S01]  /*0650*/  BSSY B0, `(.L_x_548) ;  /* 0x0000011000007945 */ /* 0x000fe20003800000 */
[----:B------:R-:W-:Y:S05]  /*0660*/  @P3 BRA `(.L_x_549) ;  /* 0x000000f000003947 */ /* 0x000fea0003800000 */
[----:B------:R-:W-:Y:S01]  /*0670*/  IADD3 R29, P4, R42, 0x10, RZ ;  /* 0x000000102a1d7810 */ /* 0x000fe20007f9e0ff */
[----:B0-----:R-:W-:Y:S01]  /*0680*/  IMAD.MOV.U32 R26, RZ, RZ, R30 ;  /* 0x000000ffff1a7224 */ /* 0x001fe200078e001e */
[C---:B------:R-:W-:Y:S01]  /*0690*/  IADD3 R28, R60.reuse, 0x80, RZ ;  /* 0x000000803c1c7810 */ /* 0x040fe20007ffe0ff */
[----:B------:R-:W-:Y:S01]  /*06a0*/  IMAD.MOV.U32 R27, RZ, RZ, R25 ;  /* 0x000000ffff1b7224 */ /* 0x000fe200078e0019 */
[----:B------:R-:W-:Y:S02]  /*06b0*/  IADD3.X R24, RZ, R43, RZ, P4, !PT ;  /* 0x0000002bff187210 */ /* 0x000fe400027fe4ff */
[----:B------:R-:W-:Y:S01]  /*06c0*/  ISETP.GE.AND P5, PT, R60, c[0x0][0x16c], PT ;  /* 0x00005b003c007a0c */ /* 0x000fe20003fa6270 */
[----:B------:R-:W-:Y:S01]  /*06d0*/  IMAD.WIDE.U32 R26, R29, c[0x0][0x178], R26 ;  /* 0x00005e001d1a7a25 */ /* 0x000fe200078e001a */
[----:B------:R-:W-:-:S03]  /*06e0*/  ISETP.GE.AND P6, PT, R28, c[0x0][0x16c], PT ;  /* 0x00005b001c007a0c */ /* 0x000fc60003fc6270 */
[----:B------:R-:W-:-:S04]  /*06f0*/  IMAD R24, R24, c[0x0][0x178], RZ ;  /* 0x00005e0018187a24 */ /* 0x000fc800078e02ff */
[----:B------:R-:W-:Y:S01]  /*0700*/  IMAD R25, R29, c[0x0][0x17c], R24 ;  /* 0x00005f001d197a24 */ /* 0x000fe200078e0218 */
[----:B------:R-:W-:-:S04]  /*0710*/  LEA R24, P4, R26, c[0x0][0x160], 0x1 ;  /* 0x000058001a187a11 */ /* 0x000fc800078808ff */
[----:B------:R-:W-:-:S04]  /*0720*/  IADD3 R25, R27, R25, RZ ;  /* 0x000000191b197210 */ /* 0x000fc80007ffe0ff */
[----:B------:R-:W-:-:S05]  /*0730*/  LEA.HI.X R25, R26, c[0x0][0x164], R25, 0x1, P4 ;  /* 0x000059001a197a11 */ /* 0x000fca00020f0c19 */
[----:B------:R0:W5:Y:S04]  /*0740*/  @!P5 LDG.E.128 R12, [R24.64] ;  /* 0x00000004180cd981 */ /* 0x000168000c1e1d00 */
[----:B------:R0:W5:Y:S02]  /*0750*/  @!P6 LDG.E.128 R20, [R24.64+0x100] ;  /* 0x000100041814e981 */ /* 0x000164000c1e1d00 */
.L_x_549:
[----:B------:R-:W-:Y:S05]  /*0760*/  BSYNC B0 ;  /* 0x0000000000007941 */ /* 0x000fea0003800000 */
.L_x_548:
[----:B------:R-:W-:Y:S01]  /*0770*/  IMAD R38, R4, c[0x0][0x1a8], RZ ;  /* 0x00006a0004267a24 */ /* 0x000fe200078e02ff */
[----:B------:R-:W-:Y:S01]  /*0780*/  BSSY B0, `(.L_x_550) ;  /* 0x0000019000007945 */ /* 0x000fe20003800000 */
[C---:B------:R-:W-:Y:S01]  /*0790*/  IMAD.WIDE.U32 R44, R3.reuse, c[0x0][0x1a8], R44 ;  /* 0x00006a00032c7a25 */ /* 0x040fe200078e002c */
[----:B0-----:R-:W-:Y:S01]  /*07a0*/  CS2R R24, SRZ ;  /* 0x0000000000187805 */ /* 0x001fe2000001ff00 */
[----:B------:R-:W-:Y:S01]  /*07b0*/  CS2R R26, SRZ ;  /* 0x00000000001a7805 */ /* 0x000fe2000001ff00 */
[----:B------:R-:W-:Y:S01]  /*07c0*/  CS2R R28, SRZ ;  /* 0x00000000001c7805 */ /* 0x000fe2000001ff00 */
[----:B------:R-:W-:Y:S01]  /*07d0*/  IMAD R47, R3, c[0x0][0x1ac], R38 ;  /* 0x00006b00032f7a24 */ /* 0x000fe200078e0226 */
[----:B------:R-:W-:Y:S01]  /*07e0*/  CS2R R30, SRZ ;  /* 0x00000000001e7805 */ /* 0x000fe2000001ff00 */
[----:B------:R-:W-:Y:S01]  /*07f0*/  CS2R R36, SRZ ;  /* 0x0000000000247805 */ /* 0x000fe2000001ff00 */
[----:B------:R-:W-:Y:S01]  /*0800*/  CS2R R32, SRZ ;  /* 0x0000000000207805 */ /* 0x000fe2000001ff00 */
[----:B------:R-:W-:Y:S01]  /*0810*/  CS2R R34, SRZ ;  /* 0x0000000000227805 */ /* 0x000fe2000001ff00 */
[----:B------:R-:W-:Y:S01]  /*0820*/  CS2R R38, SRZ ;  /* 0x0000000000267805 */ /* 0x000fe2000001ff00 */
[----:B------:R-:W-:Y:S01]  /*0830*/  IMAD.IADD R47, R45, 0x1, R47 ;  /* 0x000000012d2f7824 */ /* 0x000fe200078e022f */
        /* <DEDUP_REMOVED lines=13> */
.L_x_551:
[----:B------:R-:W-:Y:S05]  /*0910*/  BSYNC B0 ;  /* 0x0000000000007941 */ /* 0x000fea0003800000 */
.L_x_550:
[----:B------:R-:W-:Y:S01]  /*0920*/  BSSY B0, `(.L_x_552) ;  /* 0x0000010000007945 */ /* 0x000fe20003800000 */
[----:B------:R-:W-:Y:S05]  /*0930*/  @P3 BRA `(.L_x_553) ;  /* 0x000000e000003947 */ /* 0x000fea0003800000 */
[----:B------:R-:W-:Y:S01]  /*0940*/  IADD3 R49, P2, R42, 0x10, RZ ;  /* 0x000000102a317810 */ /* 0x000fe20007f5e0ff */
[----:B------:R-:W-:Y:S01]  /*0950*/  IMAD.MOV.U32 R45, RZ, RZ, R47 ;  /* 0x000000ffff2d7224 */ /* 0x000fe200078e002f */
[C---:B------:R-:W-:Y:S02]  /*0960*/  IADD3 R46, R60.reuse, 0x80, RZ ;  /* 0x000000803c2e7810 */ /* 0x040fe40007ffe0ff */
[----:B------:R-:W-:Y:S01]  /*0970*/  ISETP.GE.AND P3, PT, R60, c[0x0][0x16c], PT ;  /* 0x00005b003c007a0c */ /* 0x000fe20003f66270 */
[----:B------:R-:W-:Y:S01]  /*0980*/  IMAD.X R42, RZ, RZ, R43, P2 ;  /* 0x000000ffff2a7224 */ /* 0x000fe200010e062b */
[----:B------:R-:W-:Y:S01]  /*0990*/  ISETP.GE.AND P4, PT, R46, c[0x0][0x16c], PT ;  /* 0x00005b002e007a0c */ /* 0x000fe20003f86270 */
[----:B------:R-:W-:-:S04]  /*09a0*/  IMAD.WIDE.U32 R44, R49, c[0x0][0x198], R44 ;  /* 0x00006600312c7a25 */ /* 0x000fc800078e002c */
[----:B------:R-:W-:-:S04]  /*09b0*/  IMAD R42, R42, c[0x0][0x198], RZ ;  /* 0x000066002a2a7a24 */ /* 0x000fc800078e02ff */
[----:B------:R-:W-:Y:S01]  /*09c0*/  IMAD R43, R49, c[0x0][0x19c], R42 ;  /* 0x00006700312b7a24 */ /* 0x000fe200078e022a */
[----:B------:R-:W-:-:S04]  /*09d0*/  LEA R42, P2, R44, c[0x0][0x190], 0x1 ;  /* 0x000064002c2a7a11 */ /* 0x000fc800078408ff */
[----:B------:R-:W-:-:S04]  /*09e0*/  IADD3 R43, R45, R43, RZ ;  /* 0x0000002b2d2b7210 */ /* 0x000fc80007ffe0ff */
[----:B------:R-:W-:-:S05]  /*09f0*/  LEA.HI.X R43, R44, c[0x0][0x194], R43, 0x1, P2 ;  /* 0x000065002c2b7a11 */ /* 0x000fca00010f0c2b */
[----:B------:R1:W5:Y:S04]  /*0a00*/  @!P3 LDG.E.128 R28, [R42.64] ;  /* 0x000000042a1cb981 */ /* 0x000368000c1e1d00 */
[----:B------:R1:W5:Y:S02]  /*0a10*/  @!P4 LDG.E.128 R36, [R42.64+0x100] ;  /* 0x000100042a24c981 */ /* 0x000364000c1e1d00 */
.L_x_553:
[----:B------:R-:W-:Y:S05]  /*0a20*/  BSYNC B0 ;  /* 0x0000000000007941 */ /* 0x000fea0003800000 */
.L_x_552:
[C---:B-1---5:R-:W-:Y:S01]  /*0a30*/  IMAD.U32 R43, R9.reuse, 0x10000, RZ ;  /* 0x00010000092b7824 */ /* 0x062fe200078e00ff */
[----:B------:R-:W-:Y:S01]  /*0a40*/  LOP3.LUT R44, R9, 0xffff0000, RZ, 0xc0, !PT ;  /* 0xffff0000092c7812 */ /* 0x000fe200078ec0ff */
[----:B------:R-:W-:Y:S01]  /*0a50*/  IMAD.U32 R48, R26, 0x10000, RZ ;  /* 0x000100001a307824 */ /* 0x000fe200078e00ff */
[C---:B------:R-:W-:Y:S01]  /*0a60*/  LOP3.LUT R42, R8.reuse, 0xffff0000, RZ, 0xc0, !PT ;  /* 0xffff0000082a7812 */ /* 0x040fe200078ec0ff */
[----:B------:R-:W-:Y:S01]  /*0a70*/  IMAD.U32 R8, R8, 0x10000, RZ ;  /* 0x0001000008087824 */ /* 0x000fe200078e00ff */
[----:B------:R-:W-:Y:S01]  /*0a80*/  LOP3.LUT R9, R24, 0xffff0000, RZ, 0xc0, !PT ;  /* 0xffff000018097812 */ /* 0x000fe200078ec0ff */
[----:B------:R-:W-:Y:S01]  /*0a90*/  BSSY B0, `(.L_x_554) ;  /* 0x0000091000007945 */ /* 0x000fe20003800000 */
[----:B0-----:R-:W-:-:S02]  /*0aa0*/  LOP3.LUT R51, R26, 0xffff0000, RZ, 0xc0, !PT ;  /* 0xffff00001a337812 */ /* 0x001fc400078ec0ff */
[----:B------:R-:W-:Y:S01]  /*0ab0*/  SHF.L.U32 R45, R24, 0x10, RZ ;  /* 0x00000010182d7819 */ /* 0x000fe200000006ff */
[----:B------:R-:W-:Y:S01]  /*0ac0*/  FMUL.FTZ R42, R42, R9 ;  /* 0x000000092a2a7220 */ /* 0x000fe20000410000 */
[----:B------:R-:W-:Y:S01]  /*0ad0*/  LOP3.LUT R61, R12, 0xffff0000, RZ, 0xc0, !PT ;  /* 0xffff00000c3d7812 */ /* 0x000fe200078ec0ff */
[C---:B------:R-:W-:Y:S01]  /*0ae0*/  IMAD.U32 R24, R25.reuse, 0x10000, RZ ;  /* 0x0001000019187824 */ /* 0x040fe200078e00ff */
[----:B------:R-:W-:Y:S01]  /*0af0*/  LOP3.LUT R26, R28, 0xffff0000, RZ, 0xc0, !PT ;  /* 0xffff00001c1a7812 */ /* 0x000fe200078ec0ff */
[----:B------:R-:W-:Y:S01]  /*0b00*/  FFMA.FTZ R42, R8, R45, R42 ;  /* 0x0000002d082a7223 */ /* 0x000fe2000001002a */
[----:B------:R-:W-:Y:S01]  /*0b10*/  LOP3.LUT R47, R25, 0xffff0000, RZ, 0xc0, !PT ;  /* 0xffff0000192f7812 */ /* 0x000fe200078ec0ff */
[----:B------:R-:W-:Y:S01]  /*0b20*/  IMAD.U32 R25, R10, 0x10000, RZ ;  /* 0x000100000a197824 */ /* 0x000fe200078e00ff */
[----:B------:R-:W-:Y:S01]  /*0b30*/  SHF.L.U32 R9, R12, 0x10, RZ ;  /* 0x000000100c097819 */ /* 0x000fe200000006ff */
[----:B------:R-:W-:Y:S01]  /*0b40*/  IMAD.U32 R12, R28, 0x10000, RZ ;  /* 0x000100001c0c7824 */ /* 0x000fe200078e00ff */
[----:B------:R-:W-:Y:S01]  /*0b50*/  LOP3.LUT R46, R10, 0xffff0000, RZ, 0xc0, !PT ;  /* 0xffff00000a2e7812 */ /* 0x000fe200078ec0ff */
[----:B------:R-:W-:Y:S01]  /*0b60*/  FMUL.FTZ R26, R61, R26 ;  /* 0x0000001a3d1a7220 */ /* 0x000fe20000410000 */
[----:B------:R-:W-:Y:S01]  /*0b70*/  SHF.L.U32 R10, R11, 0x10, RZ ;  /* 0x000000100b0a7819 */ /* 0x000fe200000006ff */
[----:B------:R-:W-:Y:S01]  /*0b80*/  IMAD.U32 R8, R13, 0x10000, RZ ;  /* 0x000100000d087824 */ /* 0x000fe200078e00ff */
[----:B------:R-:W-:Y:S01]  /*0b90*/  LOP3.LUT R49, R11, 0xffff0000, RZ, 0xc0, !PT ;  /* 0xffff00000b317812 */ /* 0x000fe200078ec0ff */
[C---:B------:R-:W-:Y:S01]  /*0ba0*/  IMAD.U32 R11, R27.reuse, 0x10000, RZ ;  /* 0x000100001b0b7824 */ /* 0x040fe200078e00ff */
[----:B------:R-:W-:Y:S01]  /*0bb0*/  LOP3.LUT R50, R27, 0xffff0000, RZ, 0xc0, !PT ;  /* 0xffff00001b327812 */ /* 0x000fe200078ec0ff */
[----:B------:R-:W-:Y:S01]  /*0bc0*/  FFMA.FTZ R9, R9, R12, R26 ;  /* 0x0000000c09097223 */ /* 0x000fe2000001001a */
[----:B------:R-:W-:Y:S01]  /*0bd0*/  SHF.L.U32 R27, R29, 0x10, RZ ;  /* 0x000000101d1b7819 */ /* 0x000fe200000006ff */
[----:B------:R-:W-:Y:S01]  /*0be0*/  FFMA.FTZ R24, R43, R24, R42 ;  /* 0x000000182b187223 */ /* 0x000fe2000001002a */
[----:B------:R-:W-:Y:S01]  /*0bf0*/  LOP3.LUT R12, R13, 0xffff0000, RZ, 0xc0, !PT ;  /* 0xffff00000d0c7812 */ /* 0x000fe200078ec0ff */
[----:B------:R-:W-:Y:S01]  /*0c00*/  IMAD.U32 R13, R31, 0x10000, RZ ;  /* 0x000100001f0d7824 */ /* 0x000fe200078e00ff */
[----:B------:R-:W-:Y:S01]  /*0c10*/  LOP3.LUT R29, R29, 0xffff0000, RZ, 0xc0, !PT ;  /* 0xffff00001d1d7812 */ /* 0x000fe200078ec0ff */
[----:B------:R-:W-:Y:S01]  /*0c20*/  FFMA.FTZ R27, R8, R27, R9 ;  /* 0x0000001b081b7223 */ /* 0x000fe20000010009 */
[----:B------:R-:W-:Y:S01]  /*0c30*/  LOP3.LUT R9, R14, 0xffff0000, RZ, 0xc0, !PT ;  /* 0xffff00000e097812 */ /* 0x000fe200078ec0ff */
[----:B------:R-:W-:Y:S01]  /*0c40*/  FFMA.FTZ R44, R44, R47, R24 ;  /* 0x0000002f2c2c7223 */ /* 0x000fe20000010018 */
[----:B------:R-:W-:Y:S01]  /*0c50*/  LOP3.LUT R26, R30, 0xffff0000, RZ, 0xc0, !PT ;  /* 0xffff00001e1a7812 */ /* 0x000fe200078ec0ff */
[----:B------:R-:W-:Y:S01]  /*0c60*/  IMAD.U32 R24, R14, 0x10000, RZ ;  /* 0x000100000e187824 */ /* 0x000fe200078e00ff */
[C---:B------:R-:W-:Y:S01]  /*0c70*/  LOP3.LUT R14, R15.reuse, 0xffff0000, RZ, 0xc0, !PT ;  /* 0xffff00000f0e7812 */ /* 0x040fe200078ec0ff */
[----:B------:R-:W-:Y:S01]  /*0c80*/  IMAD.U32 R8, R15, 0x10000, RZ ;  /* 0x000100000f087824 */ /* 0x000fe200078e00ff */
[----:B------:R-:W-:Y:S01]  /*0c90*/  SHF.L.U32 R15, R30, 0x10, RZ ;  /* 0x000000101e0f7819 */ /* 0x000fe200000006ff */
[----:B------:R-:W-:Y:S01]  /*0ca0*/  FFMA.FTZ R12, R12, R29, R27 ;  /* 0x0000001d0c0c7223 */ /* 0x000fe2000001001b */
[----:B------:R-:W-:Y:S01]  /*0cb0*/  LOP3.LUT R31, R31, 0xffff0000, RZ, 0xc0, !PT ;  /* 0xffff00001f1f7812 */ /* 0x000fe200078ec0ff */
[----:B------:R-:W-:Y:S01]  /*0cc0*/  FFMA.FTZ R25, R25, R48, R44 ;  /* 0x0000003019197223 */ /* 0x000fe2000001002c */
[----:B------:R-:W-:Y:S01]  /*0cd0*/  SHF.L.U32 R30, R32, 0x10, RZ ;  /* 0x00000010201e7819 */ /* 0x000fe200000006ff */
[----:B------:R-:W-:Y:S01]  /*0ce0*/  FFMA.FTZ R27, R24, R15, R12 ;  /* 0x0000000f181b7223 */ /* 0x000fe2000001000c */
        /* <DEDUP_REMOVED lines=8> */
[----:B------:R-:W-:Y:S01]  /*0d70*/  SHF.L.U32 R9, R35, 0x10, RZ ;  /* 0x0000001023097819 */ /* 0x000fe200000006ff */
[----:B------:R-:W-:Y:S01]  /*0d80*/  IMAD.U32 R25, R16, 0x10000, RZ ;  /* 0x0001000010197824 */ /* 0x000fe200078e00ff */
[----:B------:R-:W-:Y:S01]  /*0d90*/  SHF.L.U32 R16, R17, 0x10, RZ ;  /* 0x0000001011107819 */ /* 0x000fe200000006ff */
[----:B------:R-:W-:Y:S01]  /*0da0*/  FFMA.FTZ R46, R49, R50, R46 ;  /* 0x00000032312e7223 */ /* 0x000fe2000001002e */
[----:B------:R-:W-:Y:S01]  /*0db0*/  LOP3.LUT R17, R17, 0xffff0000, RZ, 0xc0, !PT ;  /* 0xffff000011117812 */ /* 0x000fe200078ec0ff */
[C---:B------:R-:W-:Y:S01]  /*0dc0*/  IMAD.U32 R8, R20.reuse, 0x10000, RZ ;  /* 0x0001000014087824 */ /* 0x040fe200078e00ff */
[----:B------:R-:W-:Y:S01]  /*0dd0*/  LOP3.LUT R20, R20, 0xffff0000, RZ, 0xc0, !PT ;  /* 0xffff000014147812 */ /* 0x000fe200078ec0ff */
[----:B------:R-:W-:Y:S01]  /*0de0*/  IMAD.U32 R13, R36, 0x10000, RZ ;  /* 0x00010000240d7824 */ /* 0x000fe200078e00ff */
[----:B------:R-:W-:Y:S01]  /*0df0*/  LOP3.LUT R10, R35, 0xffff0000, RZ, 0xc0, !PT ;  /* 0xffff0000230a7812 */ /* 0x000fe200078ec0ff */
[----:B------:R-:W-:Y:S01]  /*0e00*/  FFMA.FTZ R14, R14, R31, R42 ;  /* 0x0000001f0e0e7223 */ /* 0x000fe2000001002a */
[----:B------:R-:W-:Y:S01]  /*0e10*/  @P0 LEA R54, R56, R54, 0x5 ;  /* 0x0000003638360211 */ /* 0x000fe200078e28ff */
[----:B------:R-:W-:Y:S01]  /*0e20*/  FFMA.FTZ R30, R25, R30, R46 ;  /* 0x0000001e191e7223 */ /* 0x000fe2000001002e */
[----:B------:R-:W-:Y:S01]  /*0e30*/  LOP3.LUT R25, R36, 0xffff0000, RZ, 0xc0, !PT ;  /* 0xffff000024197812 */ /* 0x000fe200078ec0ff */
[----:B------:R-:W-:Y:S01]  /*0e40*/  FFMA.FTZ R14, R8, R13, R14 ;  /* 0x0000000d080e7223 */ /* 0x000fe2000001000e */
[----:B------:R-:W-:Y:S01]  /*0e50*/  SHF.L.U32 R8, R21, 0x10, RZ ;  /* 0x0000001015087819 */ /* 0x000fe200000006ff */
[----:B------:R-:W-:Y:S01]  /*0e60*/  IMAD.U32 R27, R33, 0x10000, RZ ;  /* 0x00010000211b7824 */ /* 0x000fe200078e00ff */
[----:B------:R-:W-:Y:S01]  /*0e70*/  LOP3.LUT R21, R21, 0xffff0000, RZ, 0xc0, !PT ;  /* 0xffff000015157812 */ /* 0x000fe200078ec0ff */
[----:B------:R-:W-:-:S02]  /*0e80*/  FFMA.FTZ R24, R24, R29, R30 ;  /* 0x0000001d18187223 */ /* 0x000fc4000001001e */
[C---:B------:R-:W-:Y:S02]  /*0e90*/  IMAD.U32 R13, R37.reuse, 0x10000, RZ ;  /* 0x00010000250d7824 */ /* 0x040fe400078e00ff */
[----:B------:R-:W-:Y:S01]  /*0ea0*/  FFMA.FTZ R20, R20, R25, R14 ;  /* 0x0000001914147223 */ /* 0x000fe2000001000e */
[----:B------:R-:W-:Y:S01]  /*0eb0*/  LOP3.LUT R14, R37, 0xffff0000, RZ, 0xc0, !PT ;  /* 0xffff0000250e7812 */ /* 0x000fe200078ec0ff */
[----:B------:R-:W-:Y:S02]  /*0ec0*/  FFMA.FTZ R16, R16, R27, R24 ;  /* 0x0000001b10107223 */ /* 0x000fe40000010018 */
[----:B------:R-:W-:Y:S01]  /*0ed0*/  FFMA.FTZ R20, R8, R13, R20 ;  /* 0x0000000d08147223 */ /* 0x000fe20000010014 */
[----:B------:R-:W-:Y:S01]  /*0ee0*/  SHF.L.U32 R13, R38, 0x10, RZ ;  /* 0x00000010260d7819 */ /* 0x000fe200000006ff */
[C---:B------:R-:W-:Y:S01]  /*0ef0*/  IMAD.U32 R15, R18.reuse, 0x10000, RZ ;  /* 0x00010000120f7824 */ /* 0x040fe200078e00ff */
[----:B------:R-:W-:Y:S01]  /*0f00*/  LOP3.LUT R18, R18, 0xffff0000, RZ, 0xc0, !PT ;  /* 0xffff000012127812 */ /* 0x000fe200078ec0ff */
[----:B------:R-:W-:-:S02]  /*0f10*/  IMAD.U32 R26, R34, 0x10000, RZ ;  /* 0x00010000221a7824 */ /* 0x000fc400078e00ff */
[----:B------:R-:W-:Y:S02]  /*0f20*/  FFMA.FTZ R16, R17, R28, R16 ;  /* 0x0000001c11107223 */ /* 0x000fe40000010010 */
[C---:B------:R-:W-:Y:S01]  /*0f30*/  IMAD.U32 R8, R22.reuse, 0x10000, RZ ;  /* 0x0001000016087824 */ /* 0x040fe200078e00ff */
[----:B------:R-:W-:Y:S01]  /*0f40*/  LOP3.LUT R22, R22, 0xffff0000, RZ, 0xc0, !PT ;  /* 0xffff000016167812 */ /* 0x000fe200078ec0ff */
[----:B------:R-:W-:Y:S02]  /*0f50*/  FFMA.FTZ R14, R21, R14, R20 ;  /* 0x0000000e150e7223 */ /* 0x000fe40000010014 */
[----:B------:R-:W-:Y:S01]  /*0f60*/  FFMA.FTZ R16, R15, R26, R16 ;  /* 0x0000001a0f107223 */ /* 0x000fe20000010010 */
[----:B------:R-:W-:Y:S01]  /*0f70*/  LOP3.LUT R15, R38, 0xffff0000, RZ, 0xc0, !PT ;  /* 0xffff0000260f7812 */ /* 0x000fe200078ec0ff */
[----:B------:R-:W-:Y:S02]  /*0f80*/  FFMA.FTZ R13, R8, R13, R14 ;  /* 0x0000000d080d7223 */ /* 0x000fe4000001000e */
[C---:B------:R-:W-:Y:S01]  /*0f90*/  IMAD.U32 R12, R19.reuse, 0x10000, RZ ;  /* 0x00010000130c7824 */ /* 0x040fe200078e00ff */
[----:B------:R-:W-:Y:S01]  /*0fa0*/  LOP3.LUT R19, R19, 0xffff0000, RZ, 0xc0, !PT ;  /* 0xffff000013137812 */ /* 0x000fe200078ec0ff */
[----:B------:R-:W-:-:S02]  /*0fb0*/  FFMA.FTZ R16, R18, R11, R16 ;  /* 0x0000000b12107223 */ /* 0x000fc40000010010 */
[C---:B------:R-:W-:Y:S01]  /*0fc0*/  IMAD.U32 R8, R23.reuse, 0x10000, RZ ;  /* 0x0001000017087824 */ /* 0x040fe200078e00ff */
[----:B------:R-:W-:Y:S01]  /*0fd0*/  LOP3.LUT R23, R23, 0xffff0000, RZ, 0xc0, !PT ;  /* 0xffff000017177812 */ /* 0x000fe200078ec0ff */
[C---:B------:R-:W-:Y:S02]  /*0fe0*/  IMAD.U32 R11, R39.reuse, 0x10000, RZ ;  /* 0x00010000270b7824 */ /* 0x040fe400078e00ff */
[----:B------:R-:W-:Y:S02]  /*0ff0*/  FFMA.FTZ R13, R22, R15, R13 ;  /* 0x0000000f160d7223 */ /* 0x000fe4000001000d */
[----:B------:R-:W-:Y:S01]  /*1000*/  FFMA.FTZ R9, R12, R9, R16 ;  /* 0x000000090c097223 */ /* 0x000fe20000010010 */
[----:B------:R-:W-:Y:S01]  /*1010*/  LOP3.LUT R12, R39, 0xffff0000, RZ, 0xc0, !PT ;  /* 0xffff0000270c7812 */ /* 0x000fe200078ec0ff */
[----:B------:R-:W-:Y:S02]  /*1020*/  FFMA.FTZ R8, R8, R11, R13 ;  /* 0x0000000b08087223 */ /* 0x000fe4000001000d */
[----:B------:R-:W-:-:S02]  /*1030*/  FFMA.FTZ R9, R19, R10, R9 ;  /* 0x0000000a13097223 */ /* 0x000fc40000010009 */
[----:B------:R-:W-:-:S03]  /*1040*/  FFMA.FTZ R12, R23, R12, R8 ;  /* 0x0000000c170c7223 */ /* 0x000fc60000010008 */
[----:B------:R-:W0:Y:S04]  /*1050*/  SHFL.BFLY PT, R8, R9, 0x8, 0x1f ;  /* 0x0d001f0009087f89 */ /* 0x000e2800000e0000 */
[----:B------:R-:W1:Y:S01]  /*1060*/  SHFL.BFLY PT, R11, R12, 0x8, 0x1f ;  /* 0x0d001f000c0b7f89 */ /* 0x000e6200000e0000 */
[----:B0-----:R-:W-:Y:S01]  /*1070*/  FADD.FTZ R8, R9, R8 ;  /* 0x0000000809087221 */ /* 0x001fe20000010000 */
[----:B------:R-:W-:Y:S01]  /*1080*/  @P0 SHF.R.S32.HI R9, RZ, 0x1f, R54 ;  /* 0x0000001fff090819 */ /* 0x000fe20000011436 */
[----:B-1----:R-:W-:-:S03]  /*1090*/  FADD.FTZ R13, R12, R11 ;  /* 0x0000000b0c0d7221 */ /* 0x002fc60000010000 */
[----:B------:R-:W-:Y:S01]  /*10a0*/  @P0 LEA.HI R9, R9, R54, RZ, 0x5 ;  /* 0x0000003609090211 */ /* 0x000fe200078f28ff */
[----:B------:R-:W0:Y:S04]  /*10b0*/  SHFL.BFLY PT, R11, R8, 0x4, 0x1f ;  /* 0x0c801f00080b7f89 */ /* 0x000e2800000e0000 */
[----:B------:R-:W1:Y:S01]  /*10c0*/  SHFL.BFLY PT, R14, R13, 0x4, 0x1f ;  /* 0x0c801f000d0e7f89 */ /* 0x000e6200000e0000 */
[----:B0-----:R-:W-:Y:S02]  /*10d0*/  FADD.FTZ R10, R8, R11 ;  /* 0x0000000b080a7221 */ /* 0x001fe40000010000 */
[----:B-1----:R-:W-:-:S03]  /*10e0*/  FADD.FTZ R14, R13, R14 ;  /* 0x0000000e0d0e7221 */ /* 0x002fc60000010000 */
[----:B------:R-:W0:Y:S04]  /*10f0*/  SHFL.BFLY PT, R11, R10, 0x2, 0x1f ;  /* 0x0c401f000a0b7f89 */ /* 0x000e2800000e0000 */
[----:B------:R-:W1:Y:S01]  /*1100*/  SHFL.BFLY PT, R15, R14, 0x2, 0x1f ;  /* 0x0c401f000e0f7f89 */ /* 0x000e6200000e0000 */
[----:B0-----:R-:W-:Y:S02]  /*1110*/  FADD.FTZ R12, R10, R11 ;  /* 0x0000000b0a0c7221 */ /* 0x001fe40000010000 */
[----:B------:R-:W-:Y:S01]  /*1120*/  IMAD.MOV.U32 R11, RZ, RZ, RZ ;  /* 0x000000ffff0b7224 */ /* 0x000fe200078e00ff */
[----:B------:R-:W-:Y:S01]  /*1130*/  @P0 LOP3.LUT R11, R9, 0xffffffe0, RZ, 0xc0, !PT ;  /* 0xffffffe0090b0812 */ /* 0x000fe200078ec0ff */
[----:B-1----:R-:W-:Y:S01]  /*1140*/  FADD.FTZ R15, R14, R15 ;  /* 0x0000000f0e0f7221 */ /* 0x002fe20000010000 */
[----:B------:R-:W-:Y:S01]  /*1150*/  SHF.L.U32 R9, R52, 0xd, RZ ;  /* 0x0000000d34097819 */ /* 0x000fe200000006ff */
[----:B------:R-:W-:Y:S01]  /*1160*/  IMAD.SHL.U32 R10, R41, 0x4, RZ ;  /* 0x00000004290a7824 */ /* 0x000fe200078e00ff */
[----:B------:R-:W0:Y:S01]  /*1170*/  SHFL.BFLY PT, R13, R12, 0x1, 0x1f ;  /* 0x0c201f000c0d7f89 */ /* 0x000e2200000e0000 */
[----:B------:R-:W-:-:S03]  /*1180*/  IMAD.SHL.U32 R8, R11, 0x100, RZ ;  /* 0x000001000b087824 */ /* 0x000fc600078e00ff */
[----:B------:R-:W1:Y:S02]  /*1190*/  SHFL.BFLY PT, R16, R15, 0x1, 0x1f ;  /* 0x0c201f000f107f89 */ /* 0x000e6400000e0000 */
[----:B------:R-:W-:Y:S02]  /*11a0*/  SHF.R.S32.HI R14, RZ, 0x1f, R8 ;  /* 0x0000001fff0e7819 */ /* 0x000fe40000011408 */
[--C-:B------:R-:W-:Y:S02]  /*11b0*/  IADD3 R8, P0, P2, R8, R10, R9.reuse ;  /* 0x0000000a08087210 */ /* 0x100fe40007a1e009 */
[----:B------:R-:W-:Y:S02]  /*11c0*/  SHF.R.S32.HI R9, RZ, 0x1f, R9 ;  /* 0x0000001fff097819 */ /* 0x000fe40000011409 */
[----:B------:R-:W-:-:S04]  /*11d0*/  SHF.R.S32.HI R10, RZ, 0x1f, R10 ;  /* 0x0000001fff0a7819 */ /* 0x000fc8000001140a */
[----:B------:R-:W-:Y:S02]  /*11e0*/  IADD3.X R9, R14, R10, R9, P0, P2 ;  /* 0x0000000a0e097210 */ /* 0x000fe400007e4409 */
[----:B------:R-:W-:Y:S01]  /*11f0*/  ISETP.NE.AND P0, PT, R0, RZ, PT ;  /* 0x000000ff0000720c */ /* 0x000fe20003f05270 */
[----:B------:R-:W-:Y:S02]  /*1200*/  IMAD R0, R5, c[0x0][0x220], RZ ;  /* 0x0000880005007a24 */ /* 0x000fe400078e02ff */
[----:B------:R-:W-:-:S04]  /*1210*/  IMAD.WIDE.U32 R8, R7, c[0x0][0x220], R8 ;  /* 0x0000880007087a25 */ /* 0x000fc800078e0008 */
[----:B0-----:R-:W-:Y:S02]  /*1220*/  FADD.FTZ R10, R12, R13 ;  /* 0x0000000d0c0a7221 */ /* 0x001fe40000010000 */
[----:B------:R-:W-:Y:S02]  /*1230*/  IMAD R19, R7, c[0x0][0x224], R0 ;  /* 0x0000890007137a24 */ /* 0x000fe400078e0200 */
[----:B-1----:R-:W-:Y:S02]  /*1240*/  FADD.FTZ R16, R15, R16 ;  /* 0x000000100f107221 */ /* 0x002fe40000010000 */
[----:B------:R-:W-:Y:S05]  /*1250*/  @P0 BRA `(.L_x_555) ;  /* 0x0000014000000947 */ /* 0x000fea0003800000 */
[----:B------:R-:W-:Y:S01]  /*1260*/  SHF.R.S32.HI R13, RZ, 0x1f, R11 ;  /* 0x0000001fff0d7819 */ /* 0x000fe2000001140b */
[----:B------:R-:W-:Y:S01]  /*1270*/  IMAD R0, R5, c[0x0][0x1c8], RZ ;  /* 0x0000720005007a24 */ /* 0x000fe200078e02ff */
[C---:B------:R-:W-:Y:S02]  /*1280*/  IADD3 R12, P0, R40.reuse, R11, RZ ;  /* 0x0000000b280c7210 */ /* 0x040fe40007f1e0ff */
[----:B------:R-:W-:Y:S01]  /*1290*/  ISETP.GE.AND P2, PT, R57, R6, PT ;  /* 0x000000063900720c */ /* 0x000fe20003f46270 */
[----:B------:R-:W-:Y:S01]  /*12a0*/  IMAD R15, R7, c[0x0][0x1cc], R0 ;  /* 0x00007300070f7a24 */ /* 0x000fe200078e0200 */
[----:B------:R-:W-:Y:S01]  /*12b0*/  LEA.HI.X.SX32 R13, R40, R13, 0x1, P0 ;  /* 0x0000000d280d7211 */ /* 0x000fe200000f0eff */
[----:B------:R-:W-:-:S04]  /*12c0*/  IMAD R0, R4, c[0x0][0x1d0], RZ ;  /* 0x0000740004007a24 */ /* 0x000fc800078e02ff */
[----:B------:R-:W-:-:S04]  /*12d0*/  IMAD.WIDE.U32 R12, R7, c[0x0][0x1c8], R12 ;  /* 0x00007200070c7a25 */ /* 0x000fc800078e000c */
[----:B------:R-:W-:Y:S02]  /*12e0*/  IMAD.IADD R13, R13, 0x1, R15 ;  /* 0x000000010d0d7824 */ /* 0x000fe400078e020f */
[C---:B------:R-:W-:Y:S02]  /*12f0*/  IMAD R15, R3.reuse, c[0x0][0x1d4], R0 ;  /* 0x00007500030f7a24 */ /* 0x040fe400078e0200 */
[----:B------:R-:W-:-:S05]  /*1300*/  IMAD.WIDE.U32 R12, R3, c[0x0][0x1d0], R12 ;  /* 0x00007400030c7a25 */ /* 0x000fca00078e000c */
[----:B------:R-:W-:-:S04]  /*1310*/  IADD3 R0, P0, R57, R12, RZ ;  /* 0x0000000c39007210 */ /* 0x000fc80007f1e0ff */
[----:B------:R-:W-:Y:S02]  /*1320*/  IADD3.X R13, R58, R13, R15, P0, !PT ;  /* 0x0000000d3a0d7210 */ /* 0x000fe400007fe40f */
[C---:B------:R-:W-:Y:S02]  /*1330*/  LEA R12, P3, R0.reuse, c[0x0][0x1b0], 0x2 ;  /* 0x00006c00000c7a11 */ /* 0x040fe400078610ff */
[----:B------:R-:W-:Y:S02]  /*1340*/  ISETP.GE.AND P0, PT, R59, R6, PT ;  /* 0x000000063b00720c */ /* 0x000fe40003f06270 */
[----:B------:R-:W-:Y:S02]  /*1350*/  LEA.HI.X R13, R0, c[0x0][0x1b4], R13, 0x2, P3 ;  /* 0x00006d00000d7a11 */ /* 0x000fe400018f140d */
[----:B------:R-:W-:Y:S02]  /*1360*/  FSEL R15, R10, RZ, !P2 ;  /* 0x000000ff0a0f7208 */ /* 0x000fe40005000000 */
[----:B------:R-:W-:-:S03]  /*1370*/  FSEL R17, R16, RZ, !P0 ;  /* 0x000000ff10117208 */ /* 0x000fc60004000000 */
[----:B------:R0:W-:Y:S04]  /*1380*/  STG.E [R12.64], R15 ;  /* 0x0000000f0c007986 */ /* 0x0001e8000c101904 */
[----:B------:R0:W-:Y:S02]  /*1390*/  STG.E [R12.64+0x40], R17 ;  /* 0x000040110c007986 */ /* 0x0001e4000c101904 */
.L_x_555:
[----:B------:R-:W-:Y:S05]  /*13a0*/  BSYNC B0 ;  /* 0x0000000000007941 */ /* 0x000fea0003800000 */
.L_x_554:
[----:B------:R-:W-:Y:S01]  /*13b0*/  IADD3 R53, R53, 0x1f, RZ ;  /* 0x0000001f35357810 */ /* 0x000fe20007ffe0ff */
[----:B------:R-:W-:Y:S01]  /*13c0*/  IMAD R6, R4, c[0x0][0x228], RZ ;  /* 0x00008a0004067a24 */ /* 0x000fe200078e02ff */
[----:B------:R-:W-:Y:S01]  /*13d0*/  IADD3 R9, R9, R19, RZ ;  /* 0x0000001309097210 */ /* 0x000fe20007ffe0ff */
[----:B------:R-:W-:Y:S01]  /*13e0*/  BSSY B0, `(.L_x_556) ;  /* 0x0000022000007945 */ /* 0x000fe20003800000 */
[----:B------:R-:W-:Y:S01]  /*13f0*/  SHF.R.S32.HI R0, RZ, 0x1f, R53 ;  /* 0x0000001fff007819 */ /* 0x000fe20000011435 */
[C---:B0-----:R-:W-:Y:S01]  /*1400*/  IMAD R15, R3.reuse, c[0x0][0x22c], R6 ;  /* 0x00008b00030f7a24 */ /* 0x041fe200078e0206 */
[----:B------:R-:W-:Y:S01]  /*1410*/  ISETP.NE.U32.AND P0, PT, RZ, c[0x0][0x238], PT ;  /* 0x00008e00ff007a0c */ /* 0x000fe20003f05070 */
[----:B------:R-:W-:Y:S01]  /*1420*/  IMAD.WIDE.U32 R8, R3, c[0x0][0x228], R8 ;  /* 0x00008a0003087a25 */ /* 0x000fe200078e0008 */
[----:B------:R-:W-:-:S02]  /*1430*/  LEA.HI R0, R0, R53, RZ, 0x5 ;  /* 0x0000003500007211 */ /* 0x000fc400078f28ff */
[----:B------:R-:W-:Y:S01]  /*1440*/  ISETP.NE.AND.EX P0, PT, RZ, c[0x0][0x23c], PT, P0 ;  /* 0x00008f00ff007a0c */ /* 0x000fe20003f05300 */
[----:B------:R-:W-:Y:S01]  /*1450*/  IMAD.IADD R9, R9, 0x1, R15 ;  /* 0x0000000109097824 */ /* 0x000fe200078e020f */
[----:B------:R-:W-:Y:S02]  /*1460*/  LOP3.LUT R13, R0, 0xffffffe0, RZ, 0xc0, !PT ;  /* 0xffffffe0000d7812 */ /* 0x000fe400078ec0ff */
[C---:B------:R-:W-:Y:S02]  /*1470*/  LEA R12, P2, R8.reuse, c[0x0][0x208], 0x2 ;  /* 0x00008200080c7a11 */ /* 0x040fe400078410ff */
[----:B------:R-:W-:Y:S01]  /*1480*/  ISETP.NE.OR P0, PT, R41, RZ, !P0 ;  /* 0x000000ff2900720c */ /* 0x000fe20004705670 */
[----:B------:R-:W-:Y:S01]  /*1490*/  IMAD.IADD R0, R13, 0x1, -R40 ;  /* 0x000000010d007824 */ /* 0x000fe200078e0a28 */
[----:B------:R-:W-:-:S04]  /*14a0*/  LEA.HI.X R13, R8, c[0x0][0x20c], R9, 0x2, P2 ;  /* 0x00008300080d7a11 */ /* 0x000fc800010f1409 */
[----:B------:R-:W-:-:S13]  /*14b0*/  ISETP.GE.OR P1, PT, R41, R0, P1 ;  /* 0x000000002900720c */ /* 0x000fda0000f26670 */
[----:B------:R-:W-:Y:S05]  /*14c0*/  @P1 BRA `(.L_x_557) ;  /* 0x0000013000001947 */ /* 0x000fea0003800000 */
[--C-:B------:R-:W-:Y:S01]  /*14d0*/  IADD3 R8, P1, P2, R11, R40, R41.reuse ;  /* 0x000000280b087210 */ /* 0x100fe20007a3e029 */
[----:B------:R-:W-:Y:S01]  /*14e0*/  IMAD R0, R5, c[0x0][0x1f8], RZ ;  /* 0x00007e0005007a24 */ /* 0x000fe200078e02ff */
[----:B------:R-:W-:Y:S01]  /*14f0*/  SHF.R.S32.HI R6, RZ, 0x1f, R40 ;  /* 0x0000001fff067819 */ /* 0x000fe20000011428 */
[----:B------:R-:W-:Y:S01]  /*1500*/  IMAD R4, R4, c[0x0][0x200], RZ ;  /* 0x0000800004047a24 */ /* 0x000fe200078e02ff */
[----:B------:R-:W-:Y:S01]  /*1510*/  SHF.R.S32.HI R41, RZ, 0x1f, R41 ;  /* 0x0000001fff297819 */ /* 0x000fe20000011429 */
[----:B------:R-:W-:Y:S01]  /*1520*/  IMAD R5, R7, c[0x0][0x1fc], R0 ;  /* 0x00007f0007057a24 */ /* 0x000fe200078e0200 */
[----:B------:R-:W-:Y:S01]  /*1530*/  SHF.R.S32.HI R11, RZ, 0x1f, R11 ;  /* 0x0000001fff0b7819 */ /* 0x000fe2000001140b */
[----:B------:R-:W-:-:S03]  /*1540*/  FMUL.FTZ R0, R2, 1.4426950216293334961 ;  /* 0x3fb8aa3b02007820 */ /* 0x000fc60000410000 */
[----:B------:R-:W-:Y:S01]  /*1550*/  IADD3.X R9, R11, R6, R41, P1, P2 ;  /* 0x000000060b097210 */ /* 0x000fe20000fe4429 */
[----:B------:R-:W-:Y:S01]  /*1560*/  IMAD R11, R3, c[0x0][0x204], R4 ;  /* 0x00008100030b7a24 */ /* 0x000fe200078e0204 */
[----:B------:R-:W-:-:S03]  /*1570*/  FSETP.NEU.FTZ.AND P1, PT, R2, -INF , PT ;  /* 0xff8000000200780b */ /* 0x000fc60003f3d000 */
[----:B------:R-:W-:-:S05]  /*1580*/  IMAD.WIDE.U32 R8, R7, c[0x0][0x1f8], R8 ;  /* 0x00007e0007087a25 */ /* 0x000fca00078e0008 */
[----:B------:R-:W-:-:S05]  /*1590*/  IADD3 R9, R9, R5, RZ ;  /* 0x0000000509097210 */ /* 0x000fca0007ffe0ff */
[----:B------:R-:W-:-:S04]  /*15a0*/  IMAD.WIDE.U32 R4, R3, c[0x0][0x200], R8 ;  /* 0x0000800003047a25 */ /* 0x000fc800078e0008 */
[----:B------:R-:W-:Y:S01]  /*15b0*/  IMAD.IADD R3, R5, 0x1, R11 ;  /* 0x0000000105037824 */ /* 0x000fe200078e020b */
[----:B------:R-:W-:-:S04]  /*15c0*/  LEA R8, P2, R4, c[0x0][0x1f0], 0x2 ;  /* 0x00007c0004087a11 */ /* 0x000fc800078410ff */
[----:B------:R-:W-:Y:S02]  /*15d0*/  LEA.HI.X R9, R4, c[0x0][0x1f4], R3, 0x2, P2 ;  /* 0x00007d0004097a11 */ /* 0x000fe400010f1403 */
[----:B------:R-:W-:-:S05]  /*15e0*/  FSEL R3, R0, RZ, P1 ;  /* 0x000000ff00037208 */ /* 0x000fca0000800000 */
[----:B------:R0:W-:Y:S02]  /*15f0*/  STG.E [R8.64], R3 ;  /* 0x0000000308007986 */ /* 0x0001e4000c101904 */
.L_x_557:
[----:B------:R-:W-:Y:S05]  /*1600*/  BSYNC B0 ;  /* 0x0000000000007941 */ /* 0x000fea0003800000 */
.L_x_556:
        /* <DEDUP_REMOVED lines=9> */
[----:B------:R-:W-:-:S04]  /*16a0*/  IMAD R52, R52, c[0x0][0x230], R56 ;  /* 0x00008c0034347a24 */ /* 0x000fc800078e0238 */
[----:B------:R-:W-:-:S04]  /*16b0*/  IMAD R2, R52, c[0x0][0x170], R7 ;  /* 0x00005c0034027a24 */ /* 0x000fc800078e0207 */
[----:B0-----:R-:W-:-:S05]  /*16c0*/  IMAD.WIDE R2, R2, R55, c[0x0][0x238] ;  /* 0x00008e0002027625 */ /* 0x001fca00078e0237 */
[----:B------:R-:W-:Y:S01]  /*16d0*/  STG.E [R2.64], RZ ;  /* 0x000000ff02007986 */ /* 0x000fe2000c101904 */
[----:B------:R-:W-:Y:S05]  /*16e0*/  EXIT ;  /* 0x000000000000794d */ /* 0x000fea0003800000 */
.L_x_558:
        /* <DEDUP_REMOVED lines=9> */
.L_x_1160:


//--------------------- .text._ZN7cutlass13device_kernelIN5flash19enable_sm80_to_sm89INS1_16FlashAttnBwdSm80INS1_25CollectiveMainloopBwdSm80ILi1ELi1EN4cute5tupleIJNS5_1CILi64EEES8_NS7_ILi256EEEEEENS_10bfloat16_tEfNS_4arch4Sm80ELb0ELb0ELb0ELb0ELb0ELb0ELb0ELb0ELi2ELi4ELi2ELi2ELb0EEENS1_21CollectiveEpilogueBwdISA_SB_SD_Li256ELb0ELb0ELi4EEENS1_19SingleTileSchedulerILb0ELb0ELb0ELi64EEEEEEEEEvNT_6ParamsE --------------------------
	.section	.text._ZN7cutlass13device_kernelIN5flash19enable_sm80_to_sm89INS1_16FlashAttnBwdSm80INS1_25CollectiveMainloopBwdSm80ILi1ELi1EN4cute5tupleIJNS5_1CILi64EEES8_NS7_ILi256EEEEEENS_10bfloat16_tEfNS_4arch4Sm80ELb0ELb0ELb0ELb0ELb0ELb0ELb0ELb0ELi2ELi4ELi2ELi2ELb0EEENS1_21CollectiveEpilogueBwdISA_SB_SD_Li256ELb0ELb0ELi4EEENS1_19SingleTileSchedulerILb0ELb0ELb0ELi64EEEEEEEEEvNT_6ParamsE,"ax",@progbits
	.sectioninfo	@"SHI_REGISTERS=255"
	.align	128
.text._ZN7cutlass13device_kernelIN5flash19enable_sm80_to_sm89INS1_16FlashAttnBwdSm80INS1_25CollectiveMainloopBwdSm80ILi1ELi1EN4cute5tupleIJNS5_1CILi64EEES8_NS7_ILi256EEEEEENS_10bfloat16_tEfNS_4arch4Sm80ELb0ELb0ELb0ELb0ELb0ELb0ELb0ELb0ELi2ELi4ELi2ELi2ELb0EEENS1_21CollectiveEpilogueBwdISA_SB_SD_Li256ELb0ELb0ELi4EEENS1_19SingleTileSchedulerILb0ELb0ELb0ELi64EEEEEEEEEvNT_6ParamsE:
        .type           _ZN7cutlass13device_kernelIN5flash19enable_sm80_to_sm89INS1_16FlashAttnBwdSm80INS1_25CollectiveMainloopBwdSm80ILi1ELi1EN4cute5tupleIJNS5_1CILi64EEES8_NS7_ILi256EEEEEENS_10bfloat16_tEfNS_4arch4Sm80ELb0ELb0ELb0ELb0ELb0ELb0ELb0ELb0ELi2ELi4ELi2ELi2ELb0EEENS1_21CollectiveEpilogueBwdISA_SB_SD_Li256ELb0ELb0ELi4EEENS1_19SingleTileSchedulerILb0ELb0ELb0ELi64EEEEEEEEEvNT_6ParamsE,@function
        .size           _ZN7cutlass13device_kernelIN5flash19enable_sm80_to_sm89INS1_16FlashAttnBwdSm80INS1_25CollectiveMainloopBwdSm80ILi1ELi1EN4cute5tupleIJNS5_1CILi64EEES8_NS7_ILi256EEEEEENS_10bfloat16_tEfNS_4arch4Sm80ELb0ELb0ELb0ELb0ELb0ELb0ELb0ELb0ELi2ELi4ELi2ELi2ELb0EEENS1_21CollectiveEpilogueBwdISA_SB_SD_Li256ELb0ELb0ELi4EEENS1_19SingleTileSchedulerILb0ELb0ELb0ELi64EEEEEEEEEvNT_6ParamsE,(.L_x_1161 - _ZN7cutlass13device_kernelIN5flash19enable_sm80_to_sm89INS1_16FlashAttnBwdSm80INS1_25CollectiveMainloopBwdSm80ILi1ELi1EN4cute5tupleIJNS5_1CILi64EEES8_NS7_ILi256EEEEEENS_10bfloat16_tEfNS_4arch4Sm80ELb0ELb0ELb0ELb0ELb0ELb0ELb0ELb0ELi2ELi4ELi2ELi2ELb0EEENS1_21CollectiveEpilogueBwdISA_SB_SD_Li256ELb0ELb0ELi4EEENS1_19SingleTileSchedulerILb0ELb0ELb0ELi64EEEEEEEEEvNT_6ParamsE)
        .other          _ZN7cutlass13device_kernelIN5flash19enable_sm80_to_sm89INS1_16FlashAttnBwdSm80INS1_25CollectiveMainloopBwdSm80ILi1ELi1EN4cute5tupleIJNS5_1CILi64EEES8_NS7_ILi256EEEEEENS_10bfloat16_tEfNS_4arch4Sm80ELb0ELb0ELb0ELb0ELb0ELb0ELb0ELb0ELi2ELi4ELi2ELi2ELb0EEENS1_21CollectiveEpilogueBwdISA_SB_SD_Li256ELb0ELb0ELi4EEENS1_19SingleTileSchedulerILb0ELb0ELb0ELi64EEEEEEEEEvNT_6ParamsE,@"STO_CUDA_ENTRY STV_DEFAULT"
_ZN7cutlass13device_kernelIN5flash19enable_sm80_to_sm89INS1_16FlashAttnBwdSm80INS1_25CollectiveMainloopBwdSm80ILi1ELi1EN4cute5tupleIJNS5_1CILi64EEES8_NS7_ILi256EEEEEENS_10bfloat16_tEfNS_4arch4Sm80ELb0ELb0ELb0ELb0ELb0ELb0ELb0ELb0ELi2ELi4ELi2ELi2ELb0EEENS1_21CollectiveEpilogueBwdISA_SB_SD_Li256ELb0ELb0ELi4EEENS1_19SingleTileSchedulerILb0ELb0ELb0ELi64EEEEEEEEEvNT_6ParamsE:
[----:B------:R-:W-:-:S03]  /*0000*/  MOV R1, c[0x0][0x28] ;  /* 0x00000a0000017a02 */ /* 0x000fc60000000f00 */
[----:B------:R-:W1:Y:S01]  /*0010*/  S2UR UR10, SR_CTAID.Z ;  /* 0x00000000000a79c3 */ /* 0x000e620000002700 */
[----:B------:R-:W-:Y:S02]  /*0020*/  IADD3 R1, R1, -0x18, RZ ;  /* 0xffffffe801017810 */ /* 0x000fe40007ffe0ff */
[----:B-1----:R-:W-:-:S13]  /*0030*/  ISETP.LE.AND P0, PT, RZ, UR10, PT ;  /* 0x0000000aff007c0c */ /* 0x002fda000bf03270 */
[----:B------:R-:W-:Y:S05]  /*0040*/  @!P0 EXIT ;  /* 0x000000000000894d */ /* 0x000fea0003800000 */
[----:B------:R-:W1:Y:S01]  /*0050*/  S2R R244, SR_TID.X ;  /* 0x0000000000f47919 */ /* 0x000e620000002100 */
[----:B------:R-:W-:Y:S01]  /*0060*/  IMAD.MOV.U32 R0, RZ, RZ, c[0x0][0x248] ;  /* 0x00009200ff007624 */ /* 0x000fe200078e00ff */
[----:B------:R-:W-:Y:S01]  /*0070*/  USHF.R.S32.HI UR11, URZ, 0x1f, UR10 ;  /* 0x0000001f3f0b7899 */ /* 0x000fe2000801140a */
[----:B------:R-:W-:Y:S01]  /*0080*/  IMAD.MOV.U32 R21, RZ, RZ, -0x40 ;  /* 0xffffffc0ff157424 */ /* 0x000fe200078e00ff */
[----:B------:R-:W2:Y:S01]  /*0090*/  S2R R22, SR_CTAID.Y ;  /* 0x0000000000167919 */ /* 0x000ea20000002600 */
[----:B------:R-:W-:Y:S01]  /*00a0*/  ULDC.64 UR4, c[0x0][0x1e8] ;  /* 0x00007a0000047ab9 */ /* 0x000fe20000000a00 */
[----:B------:R-:W-:Y:S01]  /*00b0*/  ISETP.NE.AND P0, PT, R0, 0x1, PT ;  /* 0x000000010000780c */ /* 0x000fe20003f05270 */
[----:B------:R-:W-:Y:S01]  /*00c0*/  UIMAD UR4, UR11, UR4, URZ ;  /* 0x000000040b0472a4 */ /* 0x000fe2000f8e023f */
[----:B------:R-:W3:Y:S01]  /*00d0*/  S2R R12, SR_CTAID.X ;  /* 0x00000000000c7919 */ /* 0x000ee20000002500 */
[----:B------:R-:W-:Y:S01]  /*00e0*/  IMAD.U32 R15, RZ, RZ, UR10 ;  /* 0x0000000aff0f7e24 */ /* 0x000fe2000f8e00ff */
[----:B------:R-:W-:Y:S01]  /*00f0*/  ULDC.64 UR14, c[0x0][0x118] ;  /* 0x00004600000e7ab9 */ /* 0x000fe20000000a00 */
[----:B------:R-:W-:Y:S01]  /*0100*/  IMAD.MOV.U32 R18, RZ, RZ, c[0x0][0x1dc] ;  /* 0x00007700ff127624 */ /* 0x000fe200078e00ff */
[----:B------:R-:W-:-:S02]  /*0110*/  UIMAD UR6, UR10, UR5, UR4 ;  /* 0x000000050a0672a4 */ /* 0x000fc4000f8e0204 */
[----:B------:R-:W-:Y:S02]  /*0120*/  UMOV UR16, 0x6 ;  /* 0x0000000600107882 */ /* 0x000fe40000000000 */
[----:B------:R-:W-:Y:S02]  /*0130*/  ULDC.64 UR4, c[0x0][0x1b8] ;  /* 0x00006e0000047ab9 */ /* 0x000fe40000000a00 */
[----:B------:R-:W-:-:S04]  /*0140*/  UIMAD UR4, UR11, UR4, URZ ;  /* 0x000000040b0472a4 */ /* 0x000fc8000f8e023f */
[----:B------:R-:W-:Y:S01]  /*0150*/  UIMAD UR4, UR10, UR5, UR4 ;  /* 0x000000050a0472a4 */ /* 0x000fe2000f8e0204 */
[----:B-1----:R-:W-:Y:S01]  /*0160*/  SHF.R.S32.HI R16, RZ, 0x1f, R244 ;  /* 0x0000001fff107819 */ /* 0x002fe200000114f4 */
[----:B------:R-:W-:-:S03]  /*0170*/  IMAD.SHL.U32 R24, R244, 0x4, RZ ;  /* 0x00000004f4187824 */ /* 0x000fc600078e00ff */
[----:B------:R-:W-:Y:S01]  /*0180*/  LEA.HI R0, R16, R244, RZ, 0x3 ;  /* 0x000000f410007211 */ /* 0x000fe200078f18ff */
[----:B--2---:R-:W-:Y:S01]  /*0190*/  @P0 IMAD.HI.U32 R2, R22, c[0x0][0x24c], RZ ;  /* 0x0000930016020a27 */ /* 0x004fe200078e00ff */
[----:B------:R-:W-:Y:S02]  /*01a0*/  SHF.R.S32.HI R23, RZ, 0x1f, R22 ;  /* 0x0000001fff177819 */ /* 0x000fe40000011416 */
[----:B------:R-:W-:Y:S01]  /*01b0*/  SHF.R.S32.HI R246, RZ, 0x3, R0 ;  /* 0x00000003fff67819 */ /* 0x000fe20000011400 */
[----:B------:R-:W-:Y:S01]  /*01c0*/  IMAD.MOV.U32 R4, RZ, RZ, R22 ;  /* 0x000000ffff047224 */ /* 0x000fe200078e0016 */
[----:B------:R-:W-:Y:S01]  /*01d0*/  LOP3.LUT R0, R0, 0xfffffff8, RZ, 0xc0, !PT ;  /* 0xfffffff800007812 */ /* 0x000fe200078ec0ff */
[----:B---3--:R-:W-:Y:S01]  /*01e0*/  IMAD R21, R12, R21, c[0x0][0x198] ;  /* 0x000066000c157624 */ /* 0x008fe200078e0215 */
[----:B------:R-:W-:Y:S01]  /*01f0*/  @P0 SHF.R.U32.HI R4, RZ, c[0x0][0x250], R2 ;  /* 0x00009400ff040a19 */ /* 0x000fe20000011602 */
[----:B------:R-:W-:Y:S01]  /*0200*/  IMAD.SHL.U32 R2, R246, 0x40, RZ ;  /* 0x00000040f6027824 */ /* 0x000fe200078e00ff */
[----:B------:R-:W-:Y:S01]  /*0210*/  SHF.R.S32.HI R247, RZ, 0x1f, R246 ;  /* 0x0000001ffff77819 */ /* 0x000fe200000114f6 */
[----:B------:R-:W-:Y:S01]  /*0220*/  IMAD.IADD R20, R244, 0x1, -R0 ;  /* 0x00000001f4147824 */ /* 0x000fe200078e0a00 */
[----:B------:R-:W-:-:S02]  /*0230*/  SHF.R.S32.HI R0, RZ, 0x1f, R4 ;  /* 0x0000001fff007819 */ /* 0x000fc40000011404 */
[----:B------:R-:W-:Y:S01]  /*0240*/  SHF.R.S32.HI R25, RZ, 0x1f, R24 ;  /* 0x0000001fff197819 */ /* 0x000fe20000011418 */
[----:B------:R-:W-:Y:S02]  /*0250*/  IMAD.SHL.U32 R10, R20, 0x8, RZ ;  /* 0x00000008140a7824 */ /* 0x000fe400078e00ff */
[C---:B------:R-:W-:Y:S02]  /*0260*/  IMAD R3, R0.reuse, c[0x0][0x1e0], RZ ;  /* 0x0000780000037a24 */ /* 0x040fe400078e02ff */
[----:B------:R-:W-:Y:S01]  /*0270*/  IMAD R5, R0, c[0x0][0x1b0], RZ ;  /* 0x00006c0000057a24 */ /* 0x000fe200078e02ff */
[----:B------:R-:W-:Y:S01]  /*0280*/  SHF.R.S32.HI R11, RZ, 0x1f, R10 ;  /* 0x0000001fff0b7819 */ /* 0x000fe2000001140a */
[----:B------:R-:W-:Y:S01]  /*0290*/  IMAD R6, R4, c[0x0][0x1e4], R3 ;  /* 0x0000790004067a24 */ /* 0x000fe200078e0203 */
[----:B------:R-:W-:Y:S01]  /*02a0*/  LOP3.LUT R0, R2, 0x1c0, RZ, 0xc0, !PT ;  /* 0x000001c002007812 */ /* 0x000fe200078ec0ff */
[----:B------:R-:W-:Y:S01]  /*02b0*/  IMAD.WIDE R12, R12, 0x40, R246 ;  /* 0x000000400c0c7825 */ /* 0x000fe200078e02f6 */
[----:B------:R-:W-:Y:S01]  /*02c0*/  ISETP.GE.AND P3, PT, R10, c[0x0][0x1cc], PT ;  /* 0x000073000a007a0c */ /* 0x000fe20003f66270 */
[----:B------:R1:W-:Y:S01]  /*02d0*/  STL.64 [R1], R24 ;  /* 0x0000001801007387 */ /* 0x0003e20000100a00 */
[--C-:B------:R-:W-:Y:S01]  /*02e0*/  LOP3.LUT R8, R0, 0x38, R10.reuse, 0xf8, !PT ;  /* 0x0000003800087812 */ /* 0x100fe200078ef80a */
[----:B------:R-:W-:Y:S01]  /*02f0*/  IMAD.WIDE.U32 R2, R4, c[0x0][0x1e0], R10 ;  /* 0x0000780004027a25 */ /* 0x000fe200078e000a */
[----:B------:R-:W-:-:S03]  /*0300*/  SHF.R.U32.HI R7, RZ, 0x3, R0 ;  /* 0x00000003ff077819 */ /* 0x000fc60000011600 */
[----:B------:R-:W-:Y:S01]  /*0310*/  IMAD R0, R4, c[0x0][0x1b4], R5 ;  /* 0x00006d0004007a24 */ /* 0x000fe200078e0205 */
[----:B------:R-:W-:Y:S01]  /*0320*/  LOP3.LUT R17, R8, R7, RZ, 0x3c, !PT ;  /* 0x0000000708117212 */ /* 0x000fe200078e3cff */
[----:B------:R-:W-:Y:S02]  /*0330*/  IMAD.IADD R3, R3, 0x1, R6 ;  /* 0x0000000103037824 */ /* 0x000fe400078e0206 */
[----:B------:R-:W-:-:S04]  /*0340*/  IMAD.WIDE.U32 R4, R4, c[0x0][0x1b0], R10 ;  /* 0x00006c0004047a25 */ /* 0x000fc800078e000a */
[----:B------:R-:W-:Y:S02]  /*0350*/  IMAD.U32 R6, RZ, RZ, UR10 ;  /* 0x0000000aff067e24 */ /* 0x000fe4000f8e00ff */
[----:B------:R-:W-:Y:S02]  /*0360*/  IMAD.IADD R5, R5, 0x1, R0 ;  /* 0x0000000105057824 */ /* 0x000fe400078e0200 */
[----:B------:R-:W-:-:S04]  /*0370*/  IMAD.WIDE.U32 R2, R6, c[0x0][0x1e8], R2 ;  /* 0x00007a0006027a25 */ /* 0x000fc800078e0002 */
[----:B------:R-:W-:Y:S01]  /*0380*/  IMAD R0, R247, c[0x0][0x178], RZ ;  /* 0x00005e00f7007a24 */ /* 0x000fe200078e02ff */
[----:B------:R-:W-:Y:S01]  /*0390*/  IADD3 R3, R3, UR6, RZ ;  /* 0x0000000603037c10 */ /* 0x000fe2000fffe0ff */
[----:B------:R-:W-:-:S04]  /*03a0*/  IMAD.WIDE.U32 R4, R6, c[0x0][0x1b8], R4 ;  /* 0x00006e0006047a25 */ /* 0x000fc800078e0004 */
[C---:B------:R-:W-:Y:S01]  /*03b0*/  IMAD R0, R246.reuse, c[0x0][0x17c], R0 ;  /* 0x00005f00f6007a24 */ /* 0x040fe200078e0200 */
[----:B------:R-:W-:Y:S01]  /*03c0*/  IADD3 R7, R5, UR4, RZ ;  /* 0x0000000405077c10 */ /* 0x000fe2000fffe0ff */
[----:B------:R-:W-:Y:S01]  /*03d0*/  IMAD.WIDE.U32 R8, R246, c[0x0][0x178], R10 ;  /* 0x00005e00f6087a25 */ /* 0x000fe200078e000a */
[----:B------:R-:W-:Y:S02]  /*03e0*/  ULDC.64 UR4, c[0x0][0x188] ;  /* 0x0000620000047ab9 */ /* 0x000fe40000000a00 */
[----:B------:R-:W-:Y:S01]  /*03f0*/  UIMAD UR4, UR11, UR4, URZ ;  /* 0x000000040b0472a4 */ /* 0x000fe2000f8e023f */
[----:B------:R-:W-:Y:S02]  /*0400*/  IMAD R6, R13, c[0x0][0x1d8], RZ ;  /* 0x000076000d067a24 */ /* 0x000fe400078e02ff */
[----:B------:R-:W-:Y:S01]  /*0410*/  IMAD.IADD R9, R9, 0x1, R0 ;  /* 0x0000000109097824 */ /* 0x000fe200078e0200 */
[----:B------:R-:W-:Y:S01]  /*0420*/  UIMAD UR5, UR10, UR5, UR4 ;  /* 0x000000050a0572a4 */ /* 0x000fe2000f8e0204 */
[----:B------:R-:W-:-:S02]  /*0430*/  IMAD R0, R23, c[0x0][0x180], RZ ;  /* 0x0000600017007a24 */ /* 0x000fc400078e02ff */
[C---:B------:R-:W-:Y:S02]  /*0440*/  IMAD R5, R12.reuse, c[0x0][0x1dc], R6 ;  /* 0x000077000c057a24 */ /* 0x040fe400078e0206 */
[----:B------:R-:W-:-:S04]  /*0450*/  IMAD.WIDE.U32 R2, R12, c[0x0][0x1d8], R2 ;  /* 0x000076000c027a25 */ /* 0x000fc800078e0002 */
[----:B------:R-:W-:Y:S02]  /*0460*/  IMAD R13, R13, c[0x0][0x1a8], RZ ;  /* 0x00006a000d0d7a24 */ /* 0x000fe400078e02ff */
[----:B------:R-:W-:Y:S01]  /*0470*/  IMAD.MOV.U32 R6, RZ, RZ, R4 ;  /* 0x000000ffff067224 */ /* 0x000fe200078e0004 */
[----:B------:R-:W-:Y:S01]  /*0480*/  LEA R4, P0, R2, c[0x0][0x1c0], 0x1 ;  /* 0x0000700002047a11 */ /* 0x000fe200078008ff */
[----:B------:R-:W-:Y:S02]  /*0490*/  IMAD R0, R22, c[0x0][0x184], R0 ;  /* 0x0000610016007a24 */ /* 0x000fe400078e0200 */
[----:B------:R-:W-:Y:S02]  /*04a0*/  IMAD.IADD R3, R3, 0x1, R5 ;  /* 0x0000000103037824 */ /* 0x000fe400078e0205 */
[----:B------:R-:W-:Y:S02]  /*04b0*/  IMAD R14, R12, c[0x0][0x1ac], R13 ;  /* 0x00006b000c0e7a24 */ /* 0x000fe400078e020d */
[----:B------:R-:W-:Y:S01]  /*04c0*/  IMAD.WIDE.U32 R8, R22, c[0x0][0x180], R8 ;  /* 0x0000600016087a25 */ /* 0x000fe200078e0008 */
[----:B------:R-:W-:-:S03]  /*04d0*/  LEA.HI.X R5, R2, c[0x0][0x1c4], R3, 0x1, P0 ;  /* 0x0000710002057a11 */ /* 0x000fc600000f0c03 */
[----:B------:R-:W-:-:S04]  /*04e0*/  IMAD.WIDE.U32 R12, R12, c[0x0][0x1a8], R6 ;  /* 0x00006a000c0c7a25 */ /* 0x000fc800078e0006 */
[----:B------:R-:W-:Y:S01]  /*04f0*/  IMAD.IADD R9, R9, 0x1, R0 ;  /* 0x0000000109097824 */ /* 0x000fe200078e0200 */
[----:B------:R-:W-:Y:S01]  /*0500*/  LEA R2, P0, R12, c[0x0][0x190], 0x1 ;  /* 0x000064000c027a11 */ /* 0x000fe200078008ff */
[----:B------:R-:W-:Y:S01]  /*0510*/  IMAD.IADD R0, R13, 0x1, R14 ;  /* 0x000000010d007824 */ /* 0x000fe200078e020e */
[----:B------:R-:W-:Y:S01]  /*0520*/  IADD3 R13, R10, 0x40, RZ ;  /* 0x000000400a0d7810 */ /* 0x000fe20007ffe0ff */
[----:B------:R-:W-:Y:S01]  /*0530*/  IMAD.WIDE.U32 R14, R15, c[0x0][0x188], R8 ;  /* 0x000062000f0e7a25 */ /* 0x000fe200078e0008 */
[----:B------:R-:W-:Y:S02]  /*0540*/  LEA.HI R8, R16, R244, RZ, 0x6 ;  /* 0x000000f410087211 */ /* 0x000fe400078f30ff */
[----:B------:R-:W-:Y:S01]  /*0550*/  LEA.HI.X R3, R12, c[0x0][0x194], R0, 0x1, P0 ;  /* 0x000065000c037a11 */ /* 0x000fe200000f0c00 */
[----:B------:R-:W-:Y:S01]  /*0560*/  IMAD.IADD R0, R21, 0x1, -R246 ;  /* 0x0000000115007824 */ /* 0x000fe200078e0af6 */
[----:B------:R-:W-:Y:S01]  /*0570*/  SHF.R.S32.HI R19, RZ, 0x6, R8 ;  /* 0x00000006ff137819 */ /* 0x000fe20000011408 */
[----:B------:R-:W-:Y:S01]  /*0580*/  IMAD.MOV.U32 R7, RZ, RZ, c[0x0][0x1d8] ;  /* 0x00007600ff077624 */ /* 0x000fe200078e00ff */
[----:B------:R-:W-:Y:S01]  /*0590*/  ISETP.GE.AND P2, PT, R13, c[0x0][0x1cc], PT ;  /* 0x000073000d007a0c */ /* 0x000fe20003f46270 */
[----:B------:R-:W-:Y:S01]  /*05a0*/  IMAD.MOV.U32 R9, RZ, RZ, c[0x0][0x1a8] ;  /* 0x00006a00ff097624 */ /* 0x000fe200078e00ff */
[C---:B------:R-:W-:Y:S01]  /*05b0*/  ISETP.LT.OR P0, PT, R0.reuse, 0x1, P3 ;  /* 0x000000010000780c */ /* 0x040fe20001f01670 */
[----:B------:R-:W-:Y:S01]  /*05c0*/  IMAD R8, R19, 0x200, R17 ;  /* 0x0000020013087824 */ /* 0x000fe200078e0211 */
[C---:B------:R-:W-:Y:S01]  /*05d0*/  LEA R6, P1, R7.reuse, R4, 0x6 ;  /* 0x0000000407067211 */ /* 0x040fe200078230ff */
[----:B------:R-:W-:Y:S01]  /*05e0*/  IMAD.MOV.U32 R12, RZ, RZ, c[0x0][0x1ac] ;  /* 0x00006b00ff0c7624 */ /* 0x000fe200078e00ff */
[----:B------:R-:W-:Y:S01]  /*05f0*/  ISETP.LT.OR P4, PT, R0, 0x1, P2 ;  /* 0x000000010000780c */ /* 0x000fe20001781670 */
[----:B------:R-:W-:Y:S01]  /*0600*/  IMAD.SHL.U32 R238, R8, 0x2, RZ ;  /* 0x0000000208ee7824 */ /* 0x000fe200078e00ff */
[----:B------:R-:W-:Y:S01]  /*0610*/  LEA.HI.X R7, R7, R5, R18, 0x6, P1 ;  /* 0x0000000507077211 */ /* 0x000fe200008f3412 */
[----:B------:R-:W-:Y:S01]  /*0620*/  IMAD.SHL.U32 R19, R19, 0x8, RZ ;  /* 0x0000000813137824 */ /* 0x000fe200078e00ff */
[----:B------:R-:W-:-:S02]  /*0630*/  IADD3 R18, R10, 0x80, RZ ;  /* 0x000000800a127810 */ /* 0x000fc40007ffe0ff */
[----:B------:R-:W-:Y:S02]  /*0640*/  IADD3 R17, R10, 0xc0, RZ ;  /* 0x000000c00a117810 */ /* 0x000fe40007ffe0ff */
[----:B------:R-:W-:Y:S01]  /*0650*/  ISETP.GE.AND P1, PT, R18, c[0x0][0x1cc], PT ;  /* 0x0000730012007a0c */ /* 0x000fe20003f26270 */
[----:B------:R2:W-:Y:S01]  /*0660*/  LDGSTS.E.BYPASS.LTC128B.128 [R238+0x8080], [R4.64], !P0 ;  /* 0x0808000004ee7fae */ /* 0x0005e2000c101d4e */
[----:B------:R-:W-:Y:S02]  /*0670*/  LEA R8, P0, R9, R2, 0x6 ;  /* 0x0000000209087211 */ /* 0x000fe400078030ff */
[----:B------:R-:W-:Y:S01]  /*0680*/  ISETP.GE.AND P5, PT, R17, c[0x0][0x1cc], PT ;  /* 0x0000730011007a0c */ /* 0x000fe20003fa6270 */
[----:B------:R2:W-:Y:S01]  /*0690*/  LDGSTS.E.BYPASS.LTC128B.128 [R238+0xa080], [R4.64+0x80], !P4 ;  /* 0x0a08008004ee7fae */ /* 0x0005e2000e101d4e */
[----:B------:R-:W-:Y:S02]  /*06a0*/  LEA.HI.X R9, R9, R3, R12, 0x6, P0 ;  /* 0x0000000309097211 */ /* 0x000fe400000f340c */
[----:B------:R-:W-:Y:S01]  /*06b0*/  IADD3 R12, R15, UR5, RZ ;  /* 0x000000050f0c7c10 */ /* 0x000fe2000fffe0ff */
[----:B------:R-:W-:Y:S01]  /*06c0*/  ULDC.64 UR4, c[0x0][0x278] ;  /* 0x00009e0000047ab9 */ /* 0x000fe20000000a00 */
[----:B------:R-:W-:Y:S01]  /*06d0*/  LEA R250, P0, R14, c[0x0][0x160], 0x1 ;  /* 0x000058000efa7a11 */ /* 0x000fe200078008ff */
[----:B------:R-:W-:Y:S01]  /*06e0*/  UIMAD UR6, UR11, UR4, URZ ;  /* 0x000000040b0672a4 */ /* 0x000fe2000f8e023f */
[C---:B------:R-:W-:Y:S01]  /*06f0*/  ISETP.LT.OR P3, PT, R0.reuse, 0x21, P3 ;  /* 0x000000210000780c */ /* 0x040fe20001f61670 */
[----:B------:R-:W-:Y:S01]  /*0700*/  UIMAD.WIDE.U32 UR12, UR10, UR4, URZ ;  /* 0x000000040a0c72a5 */ /* 0x000fe2000f8e003f */
[----:B------:R-:W-:Y:S01]  /*0710*/  ISETP.LT.OR P6, PT, R0, 0x1, P1 ;  /* 0x000000010000780c */ /* 0x000fe20000fc1670 */
[----:B------:R-:W-:Y:S01]  /*0720*/  UIMAD UR5, UR10, UR5, UR6 ;  /* 0x000000050a0572a4 */ /* 0x000fe2000f8e0206 */
[----:B------:R-:W-:-:S02]  /*0730*/  LEA.HI.X R251, R14, c[0x0][0x164], R12, 0x1, P0 ;  /* 0x000059000efb7a11 */ /* 0x000fc400000f0c0c */
[C---:B------:R-:W-:Y:S01]  /*0740*/  ISETP.LT.OR P4, PT, R0.reuse, 0x1, P5 ;  /* 0x000000010000780c */ /* 0x040fe20002f81670 */
[----:B------:R-:W-:Y:S01]  /*0750*/  UIADD3 UR8, UR13, UR5, URZ ;  /* 0x000000050d087290 */ /* 0x000fe2000fffe03f */
[----:B------:R-:W-:Y:S01]  /*0760*/  P2R R12, PR, RZ, 0x8 ;  /* 0x00000008ff0c7803 */ /* 0x000fe20000000000 */
[----:B------:R-:W-:Y:S01]  /*0770*/  ULDC.64 UR6, c[0x0][0x178] ;  /* 0x00005e0000067ab9 */ /* 0x000fe20000000a00 */
[----:B------:R-:W-:Y:S01]  /*0780*/  ISETP.LT.OR P0, PT, R0, 0x21, P2 ;  /* 0x000000210000780c */ /* 0x000fe20001701670 */
[----:B------:R-:W-:Y:S01]  /*0790*/  ULDC.64 UR4, c[0x0][0x218] ;  /* 0x0000860000047ab9 */ /* 0x000fe20000000a00 */
[----:B------:R-:W-:Y:S01]  /*07a0*/  ISETP.NE.AND P2, PT, R12, RZ, PT ;  /* 0x000000ff0c00720c */ /* 0x000fe20003f45270 */
[----:B------:R-:W-:Y:S01]  /*07b0*/  UIMAD UR4, UR11, UR4, URZ ;  /* 0x000000040b0472a4 */ /* 0x000fe2000f8e023f */
[----:B------:R-:W-:Y:S01]  /*07c0*/  P2R R12, PR, RZ, 0x1 ;  /* 0x00000001ff0c7803 */ /* 0x000fe20000000000 */
[----:B------:R2:W-:Y:S01]  /*07d0*/  LDGSTS.E.BYPASS.LTC128B.128 [R238+0xc080], [R4.64+0x100], !P6 ;  /* 0x0c08010004ee7fae */ /* 0x0005e2000f101d4e */
[----:B------:R-:W-:Y:S01]  /*07e0*/  ISETP.LT.OR P1, PT, R0, 0x21, P1 ;  /* 0x000000210000780c */ /* 0x000fe20000f21670 */
[----:B------:R-:W-:Y:S01]  /*07f0*/  UIMAD UR4, UR10, UR5, UR4 ;  /* 0x000000050a0472a4 */ /* 0x000fe2000f8e0204 */
[----:B------:R-:W-:Y:S01]  /*0800*/  ISETP.NE.AND P6, PT, R12, RZ, PT ;  /* 0x000000ff0c00720c */ /* 0x000fe20003fc5270 */
[----:B------:R2:W-:Y:S01]  /*0810*/  LDGSTS.E.BYPASS.LTC128B.128 [R238+0xe080], [R4.64+0x180], !P4 ;  /* 0x0e08018004ee7fae */ /* 0x0005e2000e101d4e */
[----:B------:R-:W-:Y:S01]  /*0820*/  ISETP.GE.AND P4, PT, R10, c[0x0][0x19c], PT ;  /* 0x000067000a007a0c */ /* 0x000fe20003f86270 */
[----:B------:R-:W-:Y:S01]  /*0830*/  USHF.L.U32 UR9, UR6, 0x6, URZ ;  /* 0x0000000606097899 */ /* 0x000fe2000800063f */
[----:B------:R-:W-:Y:S01]  /*0840*/  ISETP.GE.AND P3, PT, R13, c[0x0][0x19c], PT ;  /* 0x000067000d007a0c */ /* 0x000fe20003f66270 */
[----:B------:R-:W-:Y:S01]  /*0850*/  USHF.L.U64.HI UR7, UR6, UR16, UR7 ;  /* 0x0000001006077299 */ /* 0x000fe20008010207 */
[C---:B------:R-:W-:Y:S01]  /*0860*/  ISETP.LT.OR P0, PT, R0.reuse, 0x21, P5 ;  /* 0x000000210000780c */ /* 0x040fe20002f01670 */
[----:B------:R3:W-:Y:S01]  /*0870*/  LDGSTS.E.BYPASS.LTC128B.128 [R238+0x9080], [R6.64], !P2 ;  /* 0x0908000006ee7fae */ /* 0x0007e2000d101d4e */
[----:B------:R-:W-:-:S02]  /*0880*/  ISETP.LT.OR P2, PT, R0, 0x1, P4 ;  /* 0x000000010000780c */ /* 0x000fc40002741670 */
[----:B------:R-:W-:-:S03]  /*0890*/  ISETP.LT.OR P5, PT, R0, 0x1, P3 ;  /* 0x000000010000780c */ /* 0x000fc60001fa1670 */
[----:B------:R3:W-:Y:S04]  /*08a0*/  LDGSTS.E.BYPASS.LTC128B.128 [R238+0xb080], [R6.64+0x80], !P6 ;  /* 0x0b08008006ee7fae */ /* 0x0007e8000f101d4e */
[----:B------:R3:W-:Y:S01]  /*08b0*/  LDGSTS.E.BYPASS.LTC128B.128 [R238+0xd080], [R6.64+0x100], !P1 ;  /* 0x0d08010006ee7fae */ /* 0x0007e2000c901d4e */
[----:B------:R-:W-:-:S03]  /*08c0*/  ISETP.GE.AND P1, PT, R18, c[0x0][0x19c], PT ;  /* 0x0000670012007a0c */ /* 0x000fc60003f26270 */
[----:B------:R3:W-:Y:S01]  /*08d0*/  LDGSTS.E.BYPASS.LTC128B.128 [R238+0xf080], [R6.64+0x180], !P0 ;  /* 0x0f08018006ee7fae */ /* 0x0007e2000c101d4e */
[----:B------:R-:W-:-:S03]  /*08e0*/  ISETP.GE.AND P0, PT, R17, c[0x0][0x19c], PT ;  /* 0x0000670011007a0c */ /* 0x000fc60003f06270 */
[----:B------:R4:W-:Y:S01]  /*08f0*/  LDGSTS.E.BYPASS.LTC128B.128 [R238+0x80], [R2.64], !P2 ;  /* 0x0008000002ee7fae */ /* 0x0009e2000d101d4e */
[C---:B------:R-:W-:Y:S01]  /*0900*/  ISETP.LT.OR P6, PT, R0.reuse, 0x1, P0 ;  /* 0x000000010000780c */ /* 0x040fe200007c1670 */
[----:B--2---:R-:W-:Y:S02]  /*0910*/  IMAD R4, R23, c[0x0][0x270], RZ ;  /* 0x00009c0017047a24 */ /* 0x004fe400078e02ff */
[----:B------:R4:W-:Y:S01]  /*0920*/  LDGSTS.E.BYPASS.LTC128B.128 [R238+0x2080], [R2.64+0x80], !P5 ;  /* 0x0208008002ee7fae */ /* 0x0009e2000e901d4e */
[C---:B------:R-:W-:Y:S02]  /*0930*/  ISETP.LT.OR P5, PT, R0.reuse, 0x1, P1 ;  /* 0x000000010000780c */ /* 0x040fe40000fa1670 */
[----:B------:R-:W-:Y:S01]  /*0940*/  ISETP.LT.OR P0, PT, R0, 0x21, P0 ;  /* 0x000000210000780c */ /* 0x000fe20000701670 */
[C---:B---3--:R-:W-:Y:S02]  /*0950*/  IMAD R6, R22.reuse, c[0x0][0x274], R4 ;  /* 0x00009d0016067a24 */ /* 0x048fe400078e0204 */
[----:B------:R-:W-:-:S05]  /*0960*/  IMAD.WIDE.U32 R4, R22, c[0x0][0x270], R24 ;  /* 0x00009c0016047a25 */ /* 0x000fca00078e0018 */
[----:B------:R-:W-:Y:S02]  /*0970*/  IADD3 R7, P2, R4, UR12, RZ ;  /* 0x0000000c04077c10 */ /* 0x000fe4000ff5e0ff */
[----:B------:R-:W-:Y:S02]  /*0980*/  P2R R4, PR, RZ, 0x20 ;  /* 0x00000020ff047803 */ /* 0x000fe40000000000 */
[----:B------:R-:W-:Y:S02]  /*0990*/  IADD3.X R6, R5, UR8, R6, P2, !PT ;  /* 0x0000000805067c10 */ /* 0x000fe400097fe406 */
[----:B------:R-:W-:Y:S01]  /*09a0*/  ISETP.NE.AND P2, PT, R4, RZ, PT ;  /* 0x000000ff0400720c */ /* 0x000fe20003f45270 */
[----:B------:R-:W-:Y:S01]  /*09b0*/  IMAD R4, R247, c[0x0][0x208], RZ ;  /* 0x00008200f7047a24 */ /* 0x000fe200078e02ff */
[C---:B------:R-:W-:Y:S02]  /*09c0*/  ISETP.LT.OR P5, PT, R0.reuse, 0x21, P4 ;  /* 0x000000210000780c */ /* 0x040fe400027a1670 */
[----:B------:R-:W-:-:S02]  /*09d0*/  ISETP.LT.OR P4, PT, R0, 0x21, P3 ;  /* 0x000000210000780c */ /* 0x000fc40001f81670 */
[----:B------:R-:W-:Y:S01]  /*09e0*/  ISETP.LT.OR P3, PT, R0, 0x21, P1 ;  /* 0x000000210000780c */ /* 0x000fe20000f61670 */
[C---:B------:R-:W-:Y:S01]  /*09f0*/  IMAD R0, R246.reuse, c[0x0][0x20c], R4 ;  /* 0x00008300f6007a24 */ /* 0x040fe200078e0204 */
[----:B------:R-:W-:Y:S01]  /*0a00*/  ISETP.GE.AND P1, PT, R13, c[0x0][0x16c], PT ;  /* 0x00005b000d007a0c */ /* 0x000fe20003f26270 */
[C---:B------:R-:W-:Y:S01]  /*0a10*/  IMAD.WIDE.U32 R4, R246.reuse, c[0x0][0x208], R10 ;  /* 0x00008200f6047a25 */ /* 0x040fe200078e000a */
[----:B------:R-:W-:-:S03]  /*0a20*/  IADD3 R11, -R246, c[0x0][0x168], RZ ;  /* 0x00005a00f60b7a10 */ /* 0x000fc60007ffe1ff */
[----:B------:R4:W-:Y:S01]  /*0a30*/  LDGSTS.E.BYPASS.LTC128B.128 [R238+0x4080], [R2.64+0x100], !P2 ;  /* 0x0408010002ee7fae */ /* 0x0009e2000d101d4e */
[----:B------:R-:W-:-:S03]  /*0a40*/  ISETP.GE.AND P2, PT, R10, c[0x0][0x16c], PT ;  /* 0x00005b000a007a0c */ /* 0x000fc60003f46270 */
[----:B------:R4:W-:Y:S01]  /*0a50*/  LDGSTS.E.BYPASS.LTC128B.128 [R238+0x6080], [R2.64+0x180], !P6 ;  /* 0x0608018002ee7fae */ /* 0x0009e2000f101d4e */
[C---:B------:R-:W-:Y:S02]  /*0a60*/  ISETP.LT.OR P6, PT, R11.reuse, 0x1, P2 ;  /* 0x000000010b00780c */ /* 0x040fe400017c1670 */
[C---:B------:R-:W-:Y:S01]  /*0a70*/  ISETP.LT.OR P2, PT, R11.reuse, 0x21, P2 ;  /* 0x000000210b00780c */ /* 0x040fe20001741670 */
[----:B------:R2:W-:Y:S01]  /*0a80*/  LDGSTS.E.BYPASS.LTC128B.128 [R238+0x1080], [R8.64], !P5 ;  /* 0x0108000008ee7fae */ /* 0x0005e2000e901d4e */
[----:B------:R-:W-:-:S03]  /*0a90*/  ISETP.LT.OR P5, PT, R11, 0x1, P1 ;  /* 0x000000010b00780c */ /* 0x000fc60000fa1670 */
[----:B------:R2:W-:Y:S01]  /*0aa0*/  LDGSTS.E.BYPASS.LTC128B.128 [R238+0x3080], [R8.64+0x80], !P4 ;  /* 0x0308008008ee7fae */ /* 0x0005e2000e101d4e */
[----:B------:R-:W-:-:S03]  /*0ab0*/  ISETP.GE.AND P4, PT, R17, c[0x0][0x16c], PT ;  /* 0x00005b0011007a0c */ /* 0x000fc60003f86270 */
[----:B------:R2:W-:Y:S04]  /*0ac0*/  LDGSTS.E.BYPASS.LTC128B.128 [R238+0x5080], [R8.64+0x100], !P3 ;  /* 0x0508010008ee7fae */ /* 0x0005e8000d901d4e */
[----:B------:R2:W-:Y:S01]  /*0ad0*/  LDGSTS.E.BYPASS.LTC128B.128 [R238+0x7080], [R8.64+0x180], !P0 ;  /* 0x0708018008ee7fae */ /* 0x0005e2000c101d4e */
[----:B------:R-:W-:-:S03]  /*0ae0*/  ISETP.GE.AND P0, PT, R18, c[0x0][0x16c], PT ;  /* 0x00005b0012007a0c */ /* 0x000fc60003f06270 */
[----:B------:R-:W0:Y:S04]  /*0af0*/  LDGDEPBAR ;  /* 0x00000000000079af */ /* 0x000e280000000000 */
[----:B------:R1:W-:Y:S01]  /*0b00*/  LDGSTS.E.BYPASS.LTC128B.128 [R238+0x10080], [R250.64], !P6 ;  /* 0x10080000faee7fae */ /* 0x0003e2000f101d4e */
[----:B------:R-:W-:Y:S01]  /*0b10*/  ISETP.LT.OR P6, PT, R11, 0x1, P0 ;  /* 0x000000010b00780c */ /* 0x000fe200007c1670 */
[----:B----4-:R-:W-:Y:S02]  /*0b20*/  IMAD.IADD R3, R5, 0x1, R0 ;  /* 0x0000000105037824 */ /* 0x010fe400078e0200 */
[----:B------:R1:W-:Y:S01]  /*0b30*/  LDGSTS.E.BYPASS.LTC128B.128 [R238+0x12080], [R250.64+0x80], !P5 ;  /* 0x12080080faee7fae */ /* 0x0003e2000e901d4e */
[----:B------:R-:W-:Y:S01]  /*0b40*/  IMAD.MOV.U32 R2, RZ, RZ, R4 ;  /* 0x000000ffff027224 */ /* 0x000fe200078e0004 */
[----:B------:R-:W-:Y:S01]  /*0b50*/  ISETP.LT.OR P5, PT, R11, 0x1, P4 ;  /* 0x000000010b00780c */ /* 0x000fe200027a1670 */
[----:B------:R-:W-:Y:S01]  /*0b60*/  IMAD R0, R23, c[0x0][0x210], RZ ;  /* 0x0000840017007a24 */ /* 0x000fe200078e02ff */
[----:B------:R-:W-:Y:S01]  /*0b70*/  ISETP.LT.OR P4, PT, R11, 0x21, P4 ;  /* 0x000000210b00780c */ /* 0x000fe20002781670 */
[----:B------:R-:W-:-:S04]  /*0b80*/  IMAD.WIDE.U32 R2, R22, c[0x0][0x210], R2 ;  /* 0x0000840016027a25 */ /* 0x000fc800078e0002 */
[----:B------:R-:W-:Y:S01]  /*0b90*/  IMAD R0, R22, c[0x0][0x214], R0 ;  /* 0x0000850016007a24 */ /* 0x000fe200078e0200 */
[----:B------:R1:W-:Y:S01]  /*0ba0*/  LDGSTS.E.BYPASS.LTC128B.128 [R238+0x14080], [R250.64+0x100], !P6 ;  /* 0x14080100faee7fae */ /* 0x0003e2000f101d4e */
[----:B------:R-:W-:Y:S01]  /*0bb0*/  IMAD.U32 R4, RZ, RZ, UR10 ;  /* 0x0000000aff047e24 */ /* 0x000fe2000f8e00ff */
[----:B------:R-:W-:Y:S01]  /*0bc0*/  ISETP.GT.AND P6, PT, R244, 0xf, PT ;  /* 0x0000000ff400780c */ /* 0x000fe20003fc4270 */
[----:B------:R-:W-:Y:S01]  /*0bd0*/  IMAD.IADD R3, R3, 0x1, R0 ;  /* 0x0000000103037824 */ /* 0x000fe200078e0200 */
[----:B--2---:R-:W-:Y:S01]  /*0be0*/  LEA R8, P3, R7, c[0x0][0x258], 0x2 ;  /* 0x0000960007087a11 */ /* 0x004fe200078610ff */
[----:B------:R1:W-:Y:S02]  /*0bf0*/  LDGSTS.E.BYPASS.LTC128B.128 [R238+0x16080], [R250.64+0x180], !P5 ;  /* 0x16080180faee7fae */ /* 0x0003e4000e901d4e */
[----:B------:R-:W-:Y:S01]  /*0c00*/  IMAD.WIDE.U32 R4, R4, c[0x0][0x218], R2 ;  /* 0x0000860004047a25 */ /* 0x000fe200078e0002 */
[----:B------:R-:W-:Y:S02]  /*0c10*/  ISETP.LT.OR P5, PT, R11, 0x21, P1 ;  /* 0x000000210b00780c */ /* 0x000fe40000fa1670 */
[----:B------:R-:W-:Y:S01]  /*0c20*/  LEA.HI.X R9, R7, c[0x0][0x25c], R6, 0x2, P3 ;  /* 0x0000970007097a11 */ /* 0x000fe200018f1406 */
[----:B------:R-:W-:Y:S01]  /*0c30*/  IMAD.U32 R6, RZ, RZ, UR9 ;  /* 0x00000009ff067e24 */ /* 0x000fe2000f8e00ff */
[----:B------:R-:W-:-:S02]  /*0c40*/  ISETP.LT.OR P3, PT, R11, 0x21, P0 ;  /* 0x000000210b00780c */ /* 0x000fc40000761670 */
[----:B------:R-:W-:Y:S01]  /*0c50*/  IADD3 R0, R5, UR4, RZ ;  /* 0x0000000405007c10 */ /* 0x000fe2000fffe0ff */
[----:B------:R-:W-:Y:S01]  /*0c60*/  ULDC.64 UR4, c[0x0][0x208] ;  /* 0x0000820000047ab9 */ /* 0x000fe20000000a00 */
[C---:B------:R-:W-:Y:S01]  /*0c70*/  LEA R248, P0, R4.reuse, c[0x0][0x1f0], 0x1 ;  /* 0x00007c0004f87a11 */ /* 0x040fe200078008ff */
[----:B------:R-:W-:Y:S01]  /*0c80*/  USHF.L.U64.HI UR6, UR4, UR16, UR5 ;  /* 0x0000001004067299 */ /* 0x000fe20008010205 */
[----:B------:R-:W-:Y:S01]  /*0c90*/  P2R R7, PR, RZ, 0x4 ;  /* 0x00000004ff077803 */ /* 0x000fe20000000000 */
[----:B------:R-:W-:Y:S01]  /*0ca0*/  USHF.L.U32 UR16, UR4, 0x6, URZ ;  /* 0x0000000604107899 */ /* 0x000fe2000800063f */
[----:B------:R-:W-:Y:S01]  /*0cb0*/  LEA.HI.X R249, R4, c[0x0][0x1f4], R0, 0x1, P0 ;  /* 0x00007d0004f97a11 */ /* 0x000fe200000f0c00 */
[----:B------:R-:W-:Y:S01]  /*0cc0*/  @!P6 IMAD.SHL.U32 R0, R244, 0x10, RZ ;  /* 0x00000010f400e824 */ /* 0x000fe200078e00ff */
[----:B------:R-:W-:Y:S01]  /*0cd0*/  ISETP.NE.AND P0, PT, R7, RZ, PT ;  /* 0x000000ff0700720c */ /* 0x000fe20003f05270 */
[----:B------:R-:W-:Y:S01]  /*0ce0*/  ULDC.64 UR4, c[0x0][0x290] ;  /* 0x0000a40000047ab9 */ /* 0x000fe20000000a00 */
[----:B------:R-:W-:Y:S01]  /*0cf0*/  IADD3 R2, P1, R250, UR9, RZ ;  /* 0x00000009fa027c10 */ /* 0x000fe2000ff3e0ff */
[----:B------:R-:W-:Y:S01]  /*0d00*/  UIMAD UR17, UR11, UR4, URZ ;  /* 0x000000040b1172a4 */ /* 0x000fe2000f8e023f */
[----:B------:R-:W-:Y:S01]  /*0d10*/  IMAD.WIDE.U32 R4, R22, c[0x0][0x288], R24 ;  /* 0x0000a20016047a25 */ /* 0x000fe200078e0018 */
[----:B------:R-:W-:Y:S01]  /*0d20*/  UIMAD.WIDE.U32 UR18, UR10, UR4, URZ ;  /* 0x000000040a1272a5 */ /* 0x000fe2000f8e003f */
[----:B------:R-:W-:Y:S01]  /*0d30*/  IADD3.X R3, R251, UR7, RZ, P1, !PT ;  /* 0x00000007fb037c10 */ /* 0x000fe20008ffe4ff */
[----:B------:R-:W-:Y:S01]  /*0d40*/  UIMAD UR17, UR10, UR5, UR17 ;  /* 0x000000050a1172a4 */ /* 0x000fe2000f8e0211 */
[----:B------:R-:W-:-:S03]  /*0d50*/  IADD3 R6, P2, P1, R6, 0x180, R250 ;  /* 0x0000018006067810 */ /* 0x000fc6000795e0fa */
[----:B------:R-:W-:Y:S01]  /*0d60*/  UIADD3 UR17, UR19, UR17, URZ ;  /* 0x0000001113117290 */ /* 0x000fe2000fffe03f */
[----:B------:R-:W-:Y:S01]  /*0d70*/  IADD3.X R7, RZ, UR7, R251, P2, P1 ;  /* 0x00000007ff077c10 */ /* 0x000fe200097e24fb */
[----:B------:R2:W-:Y:S01]  /*0d80*/  LDGSTS.E.BYPASS.LTC128B.128 [R238+0x11080], [R2.64], !P0 ;  /* 0x1108000002ee7fae */ /* 0x0005e2000c101d4e */
[----:B------:R-:W-:Y:S02]  /*0d90*/  ISETP.GE.AND P1, PT, R10, c[0x0][0x1fc], PT ;  /* 0x00007f000a007a0c */ /* 0x000fe40003f26270 */
[----:B------:R-:W-:Y:S01]  /*0da0*/  ISETP.GE.AND P2, PT, R18, c[0x0][0x1fc], PT ;  /* 0x00007f0012007a0c */ /* 0x000fe20003f46270 */
[----:B------:R2:W-:Y:S01]  /*0db0*/  LDGSTS.E.BYPASS.LTC128B.128 [R238+0x13080], [R2.64+0x80], !P5 ;  /* 0x1308008002ee7fae */ /* 0x0005e2000e901d4e */
[C---:B------:R-:W-:Y:S02]  /*0dc0*/  ISETP.LT.OR P5, PT, R11.reuse, 0x1, P1 ;  /* 0x000000010b00780c */ /* 0x040fe40000fa1670 */
[----:B------:R-:W-:Y:S01]  /*0dd0*/  ISETP.LT.OR P0, PT, R11, 0x1, P2 ;  /* 0x000000010b00780c */ /* 0x000fe20001701670 */
[----:B------:R2:W-:Y:S01]  /*0de0*/  LDGSTS.E.BYPASS.LTC128B.128 [R238+0x15080], [R2.64+0x100], !P3 ;  /* 0x1508010002ee7fae */ /* 0x0005e2000d901d4e */
[----:B------:R-:W-:-:S03]  /*0df0*/  ISETP.GE.AND P3, PT, R13, c[0x0][0x1fc], PT ;  /* 0x00007f000d007a0c */ /* 0x000fc60003f66270 */
[----:B------:R3:W-:Y:S01]  /*0e00*/  LDGSTS.E.BYPASS.LTC128B.128 [R238+0x17080], [R6.64], !P4 ;  /* 0x1708000006ee7fae */ /* 0x0007e2000e101d4e */
[C---:B------:R-:W-:Y:S02]  /*0e10*/  ISETP.LT.OR P4, PT, R11.reuse, 0x1, P3 ;  /* 0x000000010b00780c */ /* 0x040fe40001f81670 */
[----:B------:R-:W-:Y:S01]  /*0e20*/  ISETP.LT.OR P3, PT, R11, 0x21, P3 ;  /* 0x000000210b00780c */ /* 0x000fe20001f61670 */
[----:B------:R4:W-:Y:S04]  /*0e30*/  @!P6 LDGSTS.E.BYPASS.LTC128B.128 [R0+0x20080], [R8.64] ;  /* 0x200800000800efae */ /* 0x0009e8000b901d4e */
[----:B------:R-:W0:Y:S04]  /*0e40*/  LDGDEPBAR ;  /* 0x00000000000079af */ /* 0x000e280000000000 */
[----:B------:R1:W-:Y:S01]  /*0e50*/  LDGSTS.E.BYPASS.LTC128B.128 [R238+0x18080], [R248.64], !P5 ;  /* 0x18080000f8ee7fae */ /* 0x0003e2000e901d4e */
[----:B------:R-:W-:-:S03]  /*0e60*/  ISETP.GE.AND P5, PT, R17, c[0x0][0x1fc], PT ;  /* 0x00007f0011007a0c */ /* 0x000fc60003fa6270 */
[----:B------:R1:W-:Y:S01]  /*0e70*/  LDGSTS.E.BYPASS.LTC128B.128 [R238+0x1a080], [R248.64+0x80], !P4 ;  /* 0x1a080080f8ee7fae */ /* 0x0003e2000e101d4e */
[C---:B------:R-:W-:Y:S02]  /*0e80*/  ISETP.LT.OR P5, PT, R11.reuse, 0x1, P5 ;  /* 0x000000010b00780c */ /* 0x040fe40002fa1670 */
[C---:B------:R-:W-:Y:S01]  /*0e90*/  ISETP.LT.OR P4, PT, R11.reuse, 0x21, P1 ;  /* 0x000000210b00780c */ /* 0x040fe20000f81670 */
[----:B------:R1:W-:Y:S01]  /*0ea0*/  LDGSTS.E.BYPASS.LTC128B.128 [R238+0x1c080], [R248.64+0x100], !P0 ;  /* 0x1c080100f8ee7fae */ /* 0x0003e2000c101d4e */
[----:B------:R-:W-:Y:S02]  /*0eb0*/  ISETP.LT.OR P1, PT, R11, 0x21, P2 ;  /* 0x000000210b00780c */ /* 0x000fe40001721670 */
[----:B--2---:R-:W-:Y:S02]  /*0ec0*/  IADD3 R2, P0, R248, UR16, RZ ;  /* 0x00000010f8027c10 */ /* 0x004fe4000ff1e0ff */
[----:B------:R-:W-:Y:S01]  /*0ed0*/  ISETP.GE.AND P2, PT, R10, c[0x0][0x16c], PT ;  /* 0x00005b000a007a0c */ /* 0x000fe20003f46270 */
[----:B---3--:R-:W-:Y:S01]  /*0ee0*/  IMAD R6, R23, c[0x0][0x288], RZ ;  /* 0x0000a20017067a24 */ /* 0x008fe200078e02ff */
[----:B------:R-:W-:-:S03]  /*0ef0*/  IADD3.X R3, R249, UR6, RZ, P0, !PT ;  /* 0x00000006f9037c10 */ /* 0x000fc600087fe4ff */
[----:B------:R1:W-:Y:S01]  /*0f00*/  LDGSTS.E.BYPASS.LTC128B.128 [R238+0x1e080], [R248.64+0x180], !P5 ;  /* 0x1e080180f8ee7fae */ /* 0x0003e2000e901d4e */
[----:B------:R-:W-:Y:S01]  /*0f10*/  IMAD R6, R22, c[0x0][0x28c], R6 ;  /* 0x0000a30016067a24 */ /* 0x000fe200078e0206 */
[----:B----4-:R-:W-:Y:S02]  /*0f20*/  IADD3 R0, P0, R4, UR18, RZ ;  /* 0x0000001204007c10 */ /* 0x010fe4000ff1e0ff */
[----:B------:R2:W-:Y:S01]  /*0f30*/  LDGSTS.E.BYPASS.LTC128B.128 [R238+0x19080], [R2.64], !P4 ;  /* 0x1908000002ee7fae */ /* 0x0005e2000e101d4e */
[----:B------:R-:W-:Y:S02]  /*0f40*/  ISETP.GE.AND P5, PT, R17, c[0x0][0x1fc], PT ;  /* 0x00007f0011007a0c */ /* 0x000fe40003fa6270 */
[----:B------:R-:W-:Y:S01]  /*0f50*/  IADD3.X R4, R5, UR17, R6, P0, !PT ;  /* 0x0000001105047c10 */ /* 0x000fe200087fe406 */
[----:B------:R2:W-:Y:S01]  /*0f60*/  LDGSTS.E.BYPASS.LTC128B.128 [R238+0x1b080], [R2.64+0x80], !P3 ;  /* 0x1b08008002ee7fae */ /* 0x0005e2000d901d4e */
[C---:B------:R-:W-:Y:S02]  /*0f70*/  LEA R8, P0, R0.reuse, c[0x0][0x280], 0x2 ;  /* 0x0000a00000087a11 */ /* 0x040fe400078010ff */
[----:B------:R-:W-:Y:S01]  /*0f80*/  ISETP.LT.OR P5, PT, R11, 0x21, P5 ;  /* 0x000000210b00780c */ /* 0x000fe20002fa1670 */
[----:B------:R2:W-:Y:S01]  /*0f90*/  LDGSTS.E.BYPASS.LTC128B.128 [R238+0x1d080], [R2.64+0x100], !P1 ;  /* 0x1d08010002ee7fae */ /* 0x0005e2000c901d4e */
[----:B------:R-:W-:-:S02]  /*0fa0*/  LEA.HI.X R9, R0, c[0x0][0x284], R4, 0x2, P0 ;  /* 0x0000a10000097a11 */ /* 0x000fc400000f1404 */
[C---:B------:R-:W-:Y:S02]  /*0fb0*/  ISETP.GE.AND P1, PT, R13.reuse, c[0x0][0x16c], PT ;  /* 0x00005b000d007a0c */ /* 0x040fe40003f26270 */
[----:B------:R-:W-:Y:S02]  /*0fc0*/  ISETP.GE.AND P0, PT, R13, c[0x0][0x1fc], PT ;  /* 0x00007f000d007a0c */ /* 0x000fe40003f06270 */
[----:B------:R-:W-:Y:S02]  /*0fd0*/  SEL R4, RZ, 0xffffffff, P1 ;  /* 0xffffffffff047807 */ /* 0x000fe40000800000 */
[----:B------:R-:W-:Y:S02]  /*0fe0*/  SEL R0, RZ, 0xffffffff, P0 ;  /* 0xffffffffff007807 */ /* 0x000fe40000000000 */
[----:B------:R-:W-:Y:S01]  /*0ff0*/  ISETP.GE.AND P4, PT, R10, c[0x0][0x1fc], PT ;  /* 0x00007f000a007a0c */ /* 0x000fe20003f86270 */
[----:B------:R-:W-:Y:S01]  /*1000*/  IMAD.SHL.U32 R4, R4, 0x2, RZ ;  /* 0x0000000204047824 */ /* 0x000fe200078e00ff */
[----:B------:R-:W-:Y:S01]  /*1010*/  SEL R7, RZ, 0x1, P2 ;  /* 0x00000001ff077807 */ /* 0x000fe20001000000 */
[----:B------:R-:W-:Y:S01]  /*1020*/  IMAD.SHL.U32 R0, R0, 0x2, RZ ;  /* 0x0000000200007824 */ /* 0x000fe200078e00ff */
[----:B------:R-:W-:-:S02]  /*1030*/  SEL R5, RZ, 0x1, P4 ;  /* 0x00000001ff057807 */ /* 0x000fc40002000000 */
[-C--:B------:R-:W-:Y:S02]  /*1040*/  LEA.HI R6, R16, R244.reuse, RZ, 0x2 ;  /* 0x000000f410067211 */ /* 0x080fe400078f10ff */
[----:B------:R-:W-:Y:S02]  /*1050*/  LOP3.LUT R12, R4, 0x2, R7, 0xe2, !PT ;  /* 0x00000002040c7812 */ /* 0x000fe400078ee207 */
[----:B------:R-:W-:Y:S01]  /*1060*/  LOP3.LUT R11, R0, 0x2, R5, 0xe2, !PT ;  /* 0x00000002000b7812 */ /* 0x000fe200078ee205 */
[----:B------:R-:W-:Y:S01]  /*1070*/  @!P6 IMAD.SHL.U32 R5, R244, 0x10, RZ ;  /* 0x00000010f405e824 */ /* 0x000fe200078e00ff */
[--C-:B------:R-:W-:Y:S02]  /*1080*/  SHF.R.S32.HI R7, RZ, 0x2, R6.reuse ;  /* 0x00000002ff077819 */ /* 0x100fe40000011406 */
[----:B------:R-:W-:Y:S01]  /*1090*/  SHF.R.S32.HI R4, RZ, 0x1f, R6 ;  /* 0x0000001fff047819 */ /* 0x000fe20000011406 */
[----:B--2---:R-:W-:Y:S01]  /*10a0*/  IMAD.U32 R2, RZ, RZ, UR16 ;  /* 0x00000010ff027e24 */ /* 0x004fe2000f8e00ff */
[----:B------:R-:W-:-:S02]  /*10b0*/  LEA.HI R0, R16, R244, RZ, 0x5 ;  /* 0x000000f410007211 */ /* 0x000fc400078f28ff */
[C---:B------:R-:W-:Y:S02]  /*10c0*/  ISETP.GE.AND P2, PT, R17.reuse, c[0x0][0x16c], PT ;  /* 0x00005b0011007a0c */ /* 0x040fe40003f46270 */
[----:B------:R-:W-:Y:S02]  /*10d0*/  IADD3 R2, P1, P0, R2, 0x180, R248 ;  /* 0x0000018002027810 */ /* 0x000fe4000783e0f8 */
[C---:B------:R-:W-:Y:S02]  /*10e0*/  ISETP.GE.AND P4, PT, R18.reuse, c[0x0][0x16c], PT ;  /* 0x00005b0012007a0c */ /* 0x040fe40003f86270 */
[----:B------:R-:W-:Y:S02]  /*10f0*/  IADD3.X R3, RZ, UR6, R249, P1, P0 ;  /* 0x00000006ff037c10 */ /* 0x000fe40008fe04f9 */
[----:B------:R-:W-:Y:S02]  /*1100*/  ISETP.GE.AND P0, PT, R17, c[0x0][0x1fc], PT ;  /* 0x00007f0011007a0c */ /* 0x000fe40003f06270 */
[----:B------:R-:W-:Y:S01]  /*1110*/  SEL R10, RZ, 0x8, P2 ;  /* 0x00000008ff0a7807 */ /* 0x000fe20001000000 */
[----:B------:R2:W-:Y:S01]  /*1120*/  LDGSTS.E.BYPASS.LTC128B.128 [R238+0x1f080], [R2.64], !P5 ;  /* 0x1f08000002ee7fae */ /* 0x0005e2000e901d4e */
[----:B------:R-:W-:-:S03]  /*1130*/  ISETP.GE.AND P3, PT, R18, c[0x0][0x1fc], PT ;  /* 0x00007f0012007a0c */ /* 0x000fc60003f66270 */
[----:B------:R3:W-:Y:S04]  /*1140*/  @!P6 LDGSTS.E.BYPASS.LTC128B.128 [R5+0x20180], [R8.64] ;  /* 0x201800000805efae */ /* 0x0007e8000b901d4e */
[----:B------:R-:W0:Y:S01]  /*1150*/  LDGDEPBAR ;  /* 0x00000000000079af */ /* 0x000e220000000000 */
[----:B--2---:R-:W-:Y:S02]  /*1160*/  LEA.HI R2, R4, R7, RZ, 0x3 ;  /* 0x0000000704027211 */ /* 0x004fe400078f18ff */
[----:B------:R-:W-:Y:S02]  /*1170*/  SHF.R.S32.HI R4, RZ, 0x5, R0 ;  /* 0x00000005ff047819 */ /* 0x000fe40000011400 */
[----:B---3--:R-:W-:Y:S02]  /*1180*/  SEL R9, RZ, 0x8, P0 ;  /* 0x00000008ff097807 */ /* 0x008fe40000000000 */
[----:B------:R-:W-:-:S02]  /*1190*/  ISETP.LT.AND P0, PT, RZ, c[0x0][0x168], PT ;  /* 0x00005a00ff007a0c */ /* 0x000fc40003f01270 */
[----:B------:R-:W-:Y:S02]  /*11a0*/  LEA.HI R3, R0, R4, RZ, 0x1 ;  /* 0x0000000400037211 */ /* 0x000fe400078f08ff */
[----:B------:R-:W-:Y:S02]  /*11b0*/  LOP3.LUT R5, R2, 0xfffffff8, RZ, 0xc0, !PT ;  /* 0xfffffff802057812 */ /* 0x000fe400078ec0ff */
[----:B------:R-:W-:Y:S02]  /*11c0*/  SEL R2, RZ, 0x4, P4 ;  /* 0x00000004ff027807 */ /* 0x000fe40002000000 */
[----:B------:R-:W-:Y:S01]  /*11d0*/  LOP3.LUT R3, R3, 0xfffffffe, RZ, 0xc0, !PT ;  /* 0xfffffffe03037812 */ /* 0x000fe200078ec0ff */
[----:B------:R-:W-:Y:S01]  /*11e0*/  IMAD.IADD R252, R7, 0x1, -R5 ;  /* 0x0000000107fc7824 */ /* 0x000fe200078e0a05 */
[----:B------:R-:W-:Y:S02]  /*11f0*/  LOP3.LUT R242, R10, R12, R2, 0xfe, !PT ;  /* 0x0000000c0af27212 */ /* 0x000fe400078efe02 */
[----:B------:R-:W-:-:S02]  /*1200*/  LOP3.LUT R5, R6, 0x7ffffffc, RZ, 0xc0, !PT ;  /* 0x7ffffffc06057812 */ /* 0x000fc400078ec0ff */
[----:B------:R-:W-:Y:S01]  /*1210*/  LOP3.LUT R2, R0, 0xffffffe0, RZ, 0xc0, !PT ;  /* 0xffffffe000027812 */ /* 0x000fe200078ec0ff */
[----:B------:R-:W-:Y:S01]  /*1220*/  IMAD.IADD R0, R4, 0x1, -R3 ;  /* 0x0000000104007824 */ /* 0x000fe200078e0a03 */
[----:B------:R-:W-:Y:S01]  /*1230*/  SEL R8, RZ, 0x4, P3 ;  /* 0x00000004ff087807 */ /* 0x000fe20001800000 */
[C---:B------:R-:W-:Y:S02]  /*1240*/  IMAD.IADD R17, R244.reuse, 0x1, -R5 ;  /* 0x00000001f4117824 */ /* 0x040fe400078e0a05 */
[----:B------:R-:W-:Y:S01]  /*1250*/  IMAD.IADD R6, R244, 0x1, -R2 ;  /* 0x00000001f4067824 */ /* 0x000fe200078e0a02 */
[----:B------:R-:W-:Y:S01]  /*1260*/  LOP3.LUT R241, R9, R11, R8, 0xfe, !PT ;  /* 0x0000000b09f17212 */ /* 0x000fe200078efe08 */
[----:B------:R-:W-:Y:S01]  /*1270*/  IMAD.SHL.U32 R18, R0, 0x400, RZ ;  /* 0x0000040000127824 */ /* 0x000fe200078e00ff */
[----:B------:R-:W-:Y:S05]  /*1280*/  @P0 BRA `(.L_x_559) ;  /* 0x0000041000000947 */ /* 0x000fea0003800000 */
        /* <DEDUP_REMOVED lines=65> */
.L_x_559:
[----:B-1----:R-:W-:Y:S01]  /*16a0*/  IMAD.SHL.U32 R3, R20, 0x40, RZ ;  /* 0x0000004014037824 */ /* 0x002fe200078e00ff */
[----:B------:R-:W-:Y:S01]  /*16b0*/  SHF.R.S32.HI R2, RZ, 0x1f, R4 ;  /* 0x0000001fff027819 */ /* 0x000fe20000011404 */
[----:B------:R-:W-:Y:S01]  /*16c0*/  IMAD.SHL.U32 R5, R0, 0x10, RZ ;  /* 0x0000001000057824 */ /* 0x000fe200078e00ff */
[----:B------:R-:W-:Y:S01]  /*16d0*/  SHF.R.S32.HI R245, RZ, 0x1f, R244 ;  /* 0x0000001ffff57819 */ /* 0x000fe200000114f4 */
[----:B------:R-:W-:Y:S01]  /*16e0*/  IMAD.SHL.U32 R0, R246, 0x8, RZ ;  /* 0x00000008f6007824 */ /* 0x000fe200078e00ff */
[----:B------:R-:W-:Y:S01]  /*16f0*/  LOP3.LUT R8, R3, 0x1c0, RZ, 0xc0, !PT ;  /* 0x000001c003087812 */ /* 0x000fe200078ec0ff */
[----:B------:R-:W-:Y:S01]  /*1700*/  IMAD R11, R23, c[0x0][0x238], RZ ;  /* 0x00008e00170b7a24 */ /* 0x000fe200078e02ff */
[----:B------:R-:W-:Y:S01]  /*1710*/  SHF.R.S32.HI R3, RZ, 0x1f, R6 ;  /* 0x0000001fff037819 */ /* 0x000fe20000011406 */
[----:B------:R-:W-:Y:S01]  /*1720*/  IMAD.WIDE.U32 R12, R22, c[0x0][0x238], R244 ;  /* 0x00008e00160c7a25 */ /* 0x000fe200078e00f4 */
[----:B------:R-:W-:Y:S01]  /*1730*/  LEA.HI R2, R2, R4, RZ, 0x2 ;  /* 0x0000000402027211 */ /* 0x000fe200078f10ff */
[----:B------:R-:W-:Y:S01]  /*1740*/  ULDC.64 UR4, c[0x0][0x240] ;  /* 0x0000900000047ab9 */ /* 0x000fe20000000a00 */
[----:B------:R-:W-:Y:S01]  /*1750*/  LEA.HI R10, R3, R6, RZ, 0x2 ;  /* 0x00000006030a7211 */ /* 0x000fe200078f10ff */
[----:B------:R-:W-:Y:S01]  /*1760*/  IMAD R11, R22, c[0x0][0x23c], R11 ;  /* 0x00008f00160b7a24 */ /* 0x000fe200078e020b */
[----:B------:R-:W-:Y:S01]  /*1770*/  LOP3.LUT R0, R0, 0x8, RZ, 0xc0, !PT ;  /* 0x0000000800007812 */ /* 0x000fe200078ec0ff */
[----:B------:R-:W-:Y:S01]  /*1780*/  UIMAD UR4, UR11, UR4, URZ ;  /* 0x000000040b0472a4 */ /* 0x000fe2000f8e023f */
[--C-:B------:R-:W-:Y:S01]  /*1790*/  SHF.R.U32.HI R7, RZ, 0x3, R8.reuse ;  /* 0x00000003ff077819 */ /* 0x100fe20000011608 */
[----:B------:R-:W-:Y:S01]  /*17a0*/  CS2R R162, SRZ ;  /* 0x0000000000a27805 */ /* 0x000fe2000001ff00 */
[----:B------:R-:W-:Y:S01]  /*17b0*/  LOP3.LUT R5, R8, 0x10, R5, 0xf8, !PT ;  /* 0x0000001008057812 */ /* 0x000fe200078ef805 */
[----:B------:R-:W-:Y:S01]  /*17c0*/  UIMAD UR5, UR10, UR5, UR4 ;  /* 0x000000050a0572a4 */ /* 0x000fe2000f8e0204 */
[----:B------:R-:W-:Y:S01]  /*17d0*/  LOP3.LUT R2, R2, 0xfffffffc, RZ, 0xc0, !PT ;  /* 0xfffffffc02027812 */ /* 0x000fe200078ec0ff */
[----:B------:R-:W-:Y:S01]  /*17e0*/  ULDC UR11, c[0x0][0x168] ;  /* 0x00005a00000b7ab9 */ /* 0x000fe20000000800 */
[----:B------:R-:W-:Y:S01]  /*17f0*/  LOP3.LUT R3, R10, 0xfffffffc, RZ, 0xc0, !PT ;  /* 0xfffffffc0a037812 */ /* 0x000fe200078ec0ff */
[----:B------:R-:W-:Y:S01]  /*1800*/  UIADD3 UR11, UR11, 0x3f, URZ ;  /* 0x0000003f0b0b7890 */ /* 0x000fe2000fffe03f */
[C---:B------:R-:W-:Y:S01]  /*1810*/  LOP3.LUT R15, R7.reuse, R0, R8, 0x1e, !PT ;  /* 0x00000000070f7212 */ /* 0x040fe200078e1e08 */
[----:B------:R-:W-:Y:S01]  /*1820*/  IMAD.IADD R229, R4, 0x1, -R2 ;  /* 0x0000000104e57824 */ /* 0x000fe200078e0a02 */
[----:B------:R-:W-:Y:S01]  /*1830*/  LOP3.LUT R227, R7, R5, R0, 0x1e, !PT ;  /* 0x0000000507e37212 */ /* 0x000fe200078e1e00 */
[----:B------:R-:W-:Y:S01]  /*1840*/  IMAD.SHL.U32 R5, R252, 0x40, RZ ;  /* 0x00000040fc057824 */ /* 0x000fe200078e00ff */
[-C--:B------:R-:W-:Y:S01]  /*1850*/  LEA.HI R0, R16, R244.reuse, RZ, 0x4 ;  /* 0x000000f410007211 */ /* 0x080fe200078f20ff */
[----:B------:R-:W-:Y:S01]  /*1860*/  IMAD.IADD R14, R6, 0x1, -R3 ;  /* 0x00000001060e7824 */ /* 0x000fe200078e0a03 */
[----:B------:R-:W-:Y:S01]  /*1870*/  LEA.HI R2, R16, R244, RZ, 0x7 ;  /* 0x000000f410027211 */ /* 0x000fe200078f38ff */
[----:B------:R-:W-:Y:S01]  /*1880*/  USHF.R.S32.HI UR4, URZ, 0x1f, UR11 ;  /* 0x0000001f3f047899 */ /* 0x000fe2000801140b */
[----:B------:R-:W-:Y:S01]  /*1890*/  SHF.R.S32.HI R6, RZ, 0x4, R0 ;  /* 0x00000004ff067819 */ /* 0x000fe20000011400 */
[----:B------:R-:W-:Y:S01]  /*18a0*/  CS2R R160, SRZ ;  /* 0x0000000000a07805 */ /* 0x000fe2000001ff00 */
[----:B------:R-:W-:Y:S01]  /*18b0*/  SHF.R.S32.HI R4, RZ, 0x7, R2 ;  /* 0x00000007ff047819 */ /* 0x000fe20000011402 */
[----:B------:R-:W-:Y:S01]  /*18c0*/  ULEA.HI UR4, UR4, UR11, URZ, 0x6 ;  /* 0x0000000b04047291 */ /* 0x000fe2000f8f303f */
[----:B------:R-:W-:Y:S01]  /*18d0*/  LOP3.LUT R3, R5, 0x1c0, RZ, 0xc0, !PT ;  /* 0x000001c005037812 */ /* 0x000fe200078ec0ff */
[----:B------:R-:W-:Y:S01]  /*18e0*/  CS2R R158, SRZ ;  /* 0x00000000009e7805 */ /* 0x000fe2000001ff00 */
[C---:B------:R-:W-:Y:S01]  /*18f0*/  LOP3.LUT R7, R0.reuse, 0xfffffff0, RZ, 0xc0, !PT ;  /* 0xfffffff000077812 */ /* 0x040fe200078ec0ff */
[----:B------:R-:W-:Y:S01]  /*1900*/  CS2R R156, SRZ ;  /* 0x00000000009c7805 */ /* 0x000fe2000001ff00 */
[----:B------:R-:W-:Y:S01]  /*1910*/  LEA.HI R5, R0, R6, RZ, 0x1 ;  /* 0x0000000600057211 */ /* 0x000fe200078f08ff */
[----:B------:R-:W-:Y:S01]  /*1920*/  CS2R R154, SRZ ;  /* 0x00000000009a7805 */ /* 0x000fe2000001ff00 */
[----:B------:R-:W-:Y:S01]  /*1930*/  LEA.HI R0, R2, R4, RZ, 0x1 ;  /* 0x0000000402007211 */ /* 0x000fe200078f08ff */
[----:B------:R-:W-:Y:S01]  /*1940*/  IMAD.SHL.U32 R2, R4, 0x8, RZ ;  /* 0x0000000804027824 */ /* 0x000fe200078e00ff */
[----:B------:R-:W-:Y:S01]  /*1950*/  LOP3.LUT R9, R5, 0xfffffffe, RZ, 0xc0, !PT ;  /* 0xfffffffe05097812 */ /* 0x000fe200078ec0ff */
[----:B------:R-:W-:Y:S01]  /*1960*/  IMAD.IADD R7, R244, 0x1, -R7 ;  /* 0x00000001f4077824 */ /* 0x000fe200078e0a07 */
[----:B------:R-:W-:Y:S01]  /*1970*/  LOP3.LUT R8, R0, 0xfffffffe, RZ, 0xc0, !PT ;  /* 0xfffffffe00087812 */ /* 0x000fe200078ec0ff */
[----:B------:R-:W-:Y:S01]  /*1980*/  CS2R R152, SRZ ;  /* 0x0000000000987805 */ /* 0x000fe2000001ff00 */
[----:B------:R-:W-:Y:S01]  /*1990*/  LOP3.LUT R5, R3, 0x8, R2, 0xf8, !PT ;  /* 0x0000000803057812 */ /* 0x000fe200078ef802 */
[----:B------:R-:W-:Y:S01]  /*19a0*/  IMAD.IADD R0, R6, 0x1, -R9 ;  /* 0x0000000106007824 */ /* 0x000fe200078e0a09 */
[----:B------:R-:W-:Y:S01]  /*19b0*/  SHF.R.U32.HI R2, RZ, 0x3, R3 ;  /* 0x00000003ff027819 */ /* 0x000fe20000011603 */
[----:B------:R-:W-:Y:S01]  /*19c0*/  IMAD.IADD R3, R13, 0x1, R11 ;  /* 0x000000010d037824 */ /* 0x000fe200078e020b */
[----:B------:R-:W-:Y:S01]  /*19d0*/  SHF.R.S32.HI R6, RZ, 0x1f, R7 ;  /* 0x0000001fff067819 */ /* 0x000fe20000011407 */
[----:B------:R-:W-:Y:S01]  /*19e0*/  IMAD.IADD R8, R4, 0x1, -R8 ;  /* 0x0000000104087824 */ /* 0x000fe200078e0a08 */
[----:B------:R-:W-:Y:S01]  /*19f0*/  LOP3.LUT R9, R5, R2, RZ, 0x3c, !PT ;  /* 0x0000000205097212 */ /* 0x000fe200078e3cff */
[----:B------:R-:W-:Y:S01]  /*1a00*/  IMAD.MOV.U32 R2, RZ, RZ, R12 ;  /* 0x000000ffff027224 */ /* 0x000fe200078e000c */
[----:B------:R-:W-:Y:S01]  /*1a10*/  SHF.R.U32.HI R5, RZ, 0x2, R10 ;  /* 0x00000002ff057819 */ /* 0x000fe2000001160a */
[----:B------:R-:W-:Y:S01]  /*1a20*/  IMAD.U32 R10, RZ, RZ, UR10 ;  /* 0x0000000aff0a7e24 */ /* 0x000fe2000f8e00ff */
[----:B------:R-:W-:Y:S01]  /*1a30*/  LEA.HI R6, R6, R7, RZ, 0x3 ;  /* 0x0000000706067211 */ /* 0x000fe200078f18ff */
[----:B------:R-:W-:Y:S01]  /*1a40*/  IMAD R4, R0, 0x2, R4 ;  /* 0x0000000200047824 */ /* 0x000fe200078e0204 */
[----:B------:R-:W-:Y:S01]  /*1a50*/  R2P PR, R20, 0x6 ;  /* 0x0000000614007804 */ /* 0x000fe20000000000 */
[C---:B------:R-:W-:Y:S01]  /*1a60*/  IMAD R243, R229.reuse, 0x10, R5 ;  /* 0x00000010e5f37824 */ /* 0x040fe200078e0205 */
[----:B------:R-:W-:Y:S01]  /*1a70*/  LOP3.LUT R5, R6, 0xfffffff8, RZ, 0xc0, !PT ;  /* 0xfffffff806057812 */ /* 0x000fe200078ec0ff */
[----:B------:R-:W-:Y:S01]  /*1a80*/  IMAD.SHL.U32 R229, R229, 0x400, RZ ;  /* 0x00000400e5e57824 */ /* 0x000fe200078e00ff */
[----:B------:R-:W-:Y:S01]  /*1a90*/  LOP3.LUT R239, R239, 0xffffff7f, RZ, 0xc0, !PT ;  /* 0xffffff7fefef7812 */ /* 0x000fe200078ec0ff */
[----:B------:R-:W-:Y:S01]  /*1aa0*/  IMAD.WIDE.U32 R24, R10, c[0x0][0x240], R2 ;  /* 0x000090000a187a25 */ /* 0x000fe200078e0002 */
[----:B------:R-:W-:Y:S01]  /*1ab0*/  CS2R R150, SRZ ;  /* 0x0000000000967805 */ /* 0x000fe2000001ff00 */
[----:B------:R-:W-:Y:S01]  /*1ac0*/  CS2R R148, SRZ ;  /* 0x0000000000947805 */ /* 0x000fe2000001ff00 */
[----:B------:R-:W-:Y:S01]  /*1ad0*/  CS2R R146, SRZ ;  /* 0x0000000000927805 */ /* 0x000fe2000001ff00 */
[----:B------:R-:W-:Y:S01]  /*1ae0*/  IMAD.IADD R7, R7, 0x1, -R5 ;  /* 0x0000000107077824 */ /* 0x000fe200078e0a05 */
[----:B------:R1:W-:Y:S01]  /*1af0*/  STL.64 [R1+0x8], R24 ;  /* 0x0000081801007387 */ /* 0x0003e20000100a00 */
[----:B------:R-:W-:Y:S01]  /*1b00*/  IMAD.U32 R2, R4, 0x200, R15 ;  /* 0x0000020004027824 */ /* 0x000fe200078e000f */
[----:B------:R-:W-:Y:S01]  /*1b10*/  CS2R R144, SRZ ;  /* 0x0000000000907805 */ /* 0x000fe2000001ff00 */
[----:B------:R-:W-:Y:S01]  /*1b20*/  IMAD R3, R17, 0x2, R229 ;  /* 0x0000000211037824 */ /* 0x000fe200078e02e5 */
[C---:B------:R-:W-:Y:S01]  /*1b30*/  LOP3.LUT P0, RZ, R7.reuse, 0x4, RZ, 0xc0, !PT ;  /* 0x0000000407ff7812 */ /* 0x040fe2000780c0ff */
[----:B------:R-:W-:Y:S01]  /*1b40*/  IMAD.SHL.U32 R4, R0, 0x20, RZ ;  /* 0x0000002000047824 */ /* 0x000fe200078e00ff */
[C---:B------:R-:W-:Y:S01]  /*1b50*/  LOP3.LUT P3, RZ, R7.reuse, 0x2, RZ, 0xc0, !PT ;  /* 0x0000000207ff7812 */ /* 0x040fe2000786c0ff */
[----:B------:R-:W-:Y:S01]  /*1b60*/  IMAD.SHL.U32 R5, R7, 0x40, RZ ;  /* 0x0000004007057824 */ /* 0x000fe200078e00ff */
[----:B------:R-:W-:Y:S01]  /*1b70*/  CS2R R142, SRZ ;  /* 0x00000000008e7805 */ /* 0x000fe2000001ff00 */
[----:B------:R-:W-:Y:S01]  /*1b80*/  IMAD.IADD R9, R9, 0x1, R3 ;  /* 0x0000000109097824 */ /* 0x000fe200078e0203 */
[----:B------:R-:W-:Y:S01]  /*1b90*/  LOP3.LUT R4, R4, 0x20, RZ, 0xc0, !PT ;  /* 0x0000002004047812 */ /* 0x000fe200078ec0ff */
[C---:B------:R-:W-:Y:S01]  /*1ba0*/  IMAD R227, R0.reuse, 0x200, R227 ;  /* 0x0000020000e37824 */ /* 0x040fe200078e02e3 */
[----:B------:R-:W-:Y:S01]  /*1bb0*/  CS2R R140, SRZ ;  /* 0x00000000008c7805 */ /* 0x000fe2000001ff00 */
[----:B------:R-:W-:Y:S01]  /*1bc0*/  IMAD.SHL.U32 R3, R0, 0x8, RZ ;  /* 0x0000000800037824 */ /* 0x000fe200078e00ff */
[----:B------:R-:W-:Y:S01]  /*1bd0*/  LOP3.LUT R0, R5, 0x1c0, RZ, 0xc0, !PT ;  /* 0x000001c005007812 */ /* 0x000fe200078ec0ff */
[----:B------:R-:W-:Y:S01]  /*1be0*/  IMAD R8, R8, -0x8, R21 ;  /* 0xfffffff808087824 */ /* 0x000fe200078e0215 */
[----:B------:R-:W-:Y:S01]  /*1bf0*/  LOP3.LUT R5, R4, 0x18, R19, 0xf8, !PT ;  /* 0x0000001804057812 */ /* 0x000fe200078ef813 */
[----:B------:R-:W-:Y:S01]  /*1c00*/  IMAD.SHL.U32 R4, R6, 0x40, RZ ;  /* 0x0000004006047824 */ /* 0x000fe200078e00ff */
[----:B------:R-:W-:Y:S01]  /*1c10*/  LOP3.LUT R232, R0, 0x8, R3, 0xf8, !PT ;  /* 0x0000000800e87812 */ /* 0x000fe200078ef803 */
[----:B------:R-:W-:Y:S01]  /*1c20*/  IMAD R8, R14, -0x2, R8 ;  /* 0xfffffffe0e087824 */ /* 0x000fe200078e0208 */
[--C-:B------:R-:W-:Y:S01]  /*1c30*/  SHF.R.U32.HI R3, RZ, 0x3, R0.reuse ;  /* 0x00000003ff037819 */ /* 0x100fe20000011600 */
[----:B------:R-:W-:Y:S01]  /*1c40*/  IMAD.SHL.U32 R2, R2, 0x2, RZ ;  /* 0x0000000202027824 */ /* 0x000fe200078e00ff */
[----:B------:R-:W-:Y:S01]  /*1c50*/  LOP3.LUT R4, R4, 0xfffffe00, RZ, 0xc0, !PT ;  /* 0xfffffe0004047812 */ /* 0x000fe200078ec0ff */
[----:B------:R-:W-:Y:S01]  /*1c60*/  IMAD.SHL.U32 R230, R227, 0x2, RZ ;  /* 0x00000002e3e67824 */ /* 0x000fe200078e00ff */
[----:B------:R-:W-:Y:S01]  /*1c70*/  LOP3.LUT R232, R232, R3, RZ, 0x3c, !PT ;  /* 0x00000003e8e87212 */ /* 0x000fe200078e3cff */
[----:B------:R-:W-:Y:S01]  /*1c80*/  CS2R R138, SRZ ;  /* 0x00000000008a7805 */ /* 0x000fe2000001ff00 */
[----:B------:R-:W-:Y:S01]  /*1c90*/  LOP3.LUT R0, R3, R5, R0, 0x1e, !PT ;  /* 0x0000000503007212 */ /* 0x000fe200078e1e00 */
[----:B------:R-:W-:Y:S01]  /*1ca0*/  IMAD.MOV.U32 R5, RZ, RZ, 0x20 ;  /* 0x00000020ff057424 */ /* 0x000fe200078e00ff */
[CC--:B------:R-:W-:Y:S01]  /*1cb0*/  IADD3 R229, R232.reuse, R4.reuse, R229 ;  /* 0x00000004e8e57210 */ /* 0x0c0fe20007ffe0e5 */
[----:B------:R-:W-:Y:S01]  /*1cc0*/  CS2R R136, SRZ ;  /* 0x0000000000887805 */ /* 0x000fe2000001ff00 */
[-C--:B------:R-:W-:Y:S01]  /*1cd0*/  IADD3 R232, R232, R4.reuse, R18 ;  /* 0x00000004e8e87210 */ /* 0x080fe20007ffe012 */
[----:B------:R-:W-:Y:S01]  /*1ce0*/  CS2R R134, SRZ ;  /* 0x0000000000867805 */ /* 0x000fe2000001ff00 */
[----:B------:R-:W-:Y:S01]  /*1cf0*/  LOP3.LUT R0, R0, R4, RZ, 0xfc, !PT ;  /* 0x0000000400007212 */ /* 0x000fe200078efcff */
[----:B------:R-:W-:Y:S01]  /*1d00*/  IMAD.MOV.U32 R4, RZ, RZ, 0x40 ;  /* 0x00000040ff047424 */ /* 0x000fe200078e00ff */
[----:B------:R-:W-:Y:S01]  /*1d10*/  SEL R3, R5, 0xffffffe0, !P1 ;  /* 0xffffffe005037807 */ /* 0x000fe20004800000 */
[----:B------:R-:W-:Y:S01]  /*1d20*/  IMAD.SHL.U32 R231, R229, 0x2, RZ ;  /* 0x00000002e5e77824 */ /* 0x000fe200078e00ff */
[----:B------:R-:W-:Y:S01]  /*1d30*/  ISETP.GT.AND P1, PT, R8, 0x1, PT ;  /* 0x000000010800780c */ /* 0x000fe20003f24270 */
[----:B------:R-:W-:Y:S01]  /*1d40*/  CS2R R132, SRZ ;  /* 0x0000000000847805 */ /* 0x000fe2000001ff00 */
[----:B------:R-:W-:Y:S01]  /*1d50*/  SEL R224, R4, 0xffffffc0, !P2 ;  /* 0xffffffc004e07807 */ /* 0x000fe20005000000 */
[----:B------:R-:W-:Y:S01]  /*1d60*/  IMAD.IADD R3, R2, 0x1, R3 ;  /* 0x0000000102037824 */ /* 0x000fe200078e0203 */
[----:B------:R-:W-:Y:S01]  /*1d70*/  ISETP.GT.AND P2, PT, R8, RZ, PT ;  /* 0x000000ff0800720c */ /* 0x000fe20003f44270 */
[----:B------:R-:W-:Y:S01]  /*1d80*/  CS2R R130, SRZ ;  /* 0x0000000000827805 */ /* 0x000fe2000001ff00 */
[----:B------:R-:W-:Y:S01]  /*1d90*/  SEL R4, R4, 0xffffffc0, !P0 ;  /* 0xffffffc004047807 */ /* 0x000fe20004000000 */
[--C-:B------:R-:W-:Y:S01]  /*1da0*/  IMAD R227, R227, 0x2, R224.reuse ;  /* 0x00000002e3e37824 */ /* 0x100fe200078e02e0 */
[----:B------:R-:W-:Y:S01]  /*1db0*/  ISETP.GT.AND P0, PT, R8, 0x10, PT ;  /* 0x000000100800780c */ /* 0x000fe20003f04270 */
[----:B------:R-:W-:Y:S01]  /*1dc0*/  IMAD.IADD R225, R2, 0x1, R224 ;  /* 0x0000000102e17824 */ /* 0x000fe200078e02e0 */
[----:B------:R-:W-:Y:S01]  /*1dd0*/  IADD3 R6, R25, UR5, RZ ;  /* 0x0000000519067c10 */ /* 0x000fe2000fffe0ff */
[----:B------:R-:W-:Y:S01]  /*1de0*/  CS2R R128, SRZ ;  /* 0x0000000000807805 */ /* 0x000fe2000001ff00 */
[----:B------:R-:W-:Y:S01]  /*1df0*/  SEL R5, R5, 0xffffffe0, !P3 ;  /* 0xffffffe005057807 */ /* 0x000fe20005800000 */
[----:B------:R-:W-:Y:S01]  /*1e00*/  CS2R R126, SRZ ;  /* 0x00000000007e7805 */ /* 0x000fe2000001ff00 */
[----:B------:R-:W-:Y:S01]  /*1e10*/  LEA R232, R232, 0x22280, 0x1 ;  /* 0x00022280e8e87811 */ /* 0x000fe200078e08ff */
[----:B------:R1:W-:Y:S01]  /*1e20*/  STL [R1+0x10], R6 ;  /* 0x0000100601007387 */ /* 0x0003e20000100800 */
[----:B------:R-:W-:Y:S01]  /*1e30*/  CS2R R124, SRZ ;  /* 0x00000000007c7805 */ /* 0x000fe2000001ff00 */
[----:B------:R-:W-:Y:S01]  /*1e40*/  @P2 LOP3.LUT R239, R239, 0x80, RZ, 0xfc, !PT ;  /* 0x00000080efef2812 */ /* 0x000fe200078efcff */
[----:B------:R-:W-:Y:S01]  /*1e50*/  IMAD R226, R229, 0x2, R5 ;  /* 0x00000002e5e27824 */ /* 0x000fe200078e0205 */
[C---:B------:R-:W-:Y:S01]  /*1e60*/  ISETP.GT.AND P2, PT, R8.reuse, 0x11, PT ;  /* 0x000000110800780c */ /* 0x040fe20003f44270 */
[----:B------:R-:W-:Y:S01]  /*1e70*/  IMAD.IADD R233, R5, 0x1, R232 ;  /* 0x0000000105e97824 */ /* 0x000fe200078e02e8 */
[----:B------:R-:W-:Y:S01]  /*1e80*/  LOP3.LUT R239, R239, 0xffffffbf, RZ, 0xc0, !PT ;  /* 0xffffffbfefef7812 */ /* 0x000fe200078ec0ff */
[----:B------:R-:W-:Y:S01]  /*1e90*/  CS2R R122, SRZ ;  /* 0x00000000007a7805 */ /* 0x000fe2000001ff00 */
[----:B------:R-:W-:Y:S01]  /*1ea0*/  CS2R R120, SRZ ;  /* 0x0000000000787805 */ /* 0x000fe2000001ff00 */
[----:B------:R-:W-:Y:S01]  /*1eb0*/  CS2R R118, SRZ ;  /* 0x0000000000767805 */ /* 0x000fe2000001ff00 */
[----:B------:R-:W-:Y:S01]  /*1ec0*/  @P1 LOP3.LUT R239, R239, 0x40, RZ, 0xfc, !PT ;  /* 0x00000040efef1812 */ /* 0x000fe200078efcff */
[----:B------:R-:W-:Y:S01]  /*1ed0*/  CS2R R116, SRZ ;  /* 0x0000000000747805 */ /* 0x000fe2000001ff00 */
[C---:B------:R-:W-:Y:S01]  /*1ee0*/  ISETP.GT.AND P1, PT, R8.reuse, 0x20, PT ;  /* 0x000000200800780c */ /* 0x040fe20003f24270 */
[----:B------:R-:W-:Y:S01]  /*1ef0*/  CS2R R114, SRZ ;  /* 0x0000000000727805 */ /* 0x000fe2000001ff00 */
        /* <DEDUP_REMOVED lines=14> */
[----:B------:R-:W-:Y:S01]  /*1fe0*/  CS2R R94, SRZ ;  /* 0x00000000005e7805 */ /* 0x000fe2000001ff00 */
        /* <DEDUP_REMOVED lines=15> */
[----:B------:R-:W-:Y:S01]  /*20e0*/  ISETP.GT.AND P0, PT, R8, 0x31, PT ;  /* 0x000000310800780c */ /* 0x000fe20003f04270 */
[----:B------:R-:W-:Y:S01]  /*20f0*/  CS2R R72, SRZ ;  /* 0x0000000000487805 */ /* 0x000fe2000001ff00 */
[----:B------:R-:W-:Y:S01]  /*2100*/  LOP3.LUT R239, R239, 0xfffffffe, RZ, 0xc0, !PT ;  /* 0xfffffffeefef7812 */ /* 0x000fe200078ec0ff */
        /* <DEDUP_REMOVED lines=20> */
[----:B------:R-:W-:Y:S01]  /*2250*/  LEA R240, R9, 0x20280, 0x1 ;  /* 0x0002028009f07811 */ /* 0x000fe200078e08ff */
[----:B------:R-:W-:Y:S01]  /*2260*/  IMAD.IADD R224, R224, 0x1, R3 ;  /* 0x00000001e0e07824 */ /* 0x000fe200078e0203 */
[----:B------:R-:W-:Y:S01]  /*2270*/  @P0 LOP3.LUT R239, R239, 0x1, RZ, 0xfc, !PT ;  /* 0x00000001efef0812 */ /* 0x000fe200078efcff */
[----:B------:R-:W-:Y:S01]  /*2280*/  IMAD.SHL.U32 R0, R0, 0x2, RZ ;  /* 0x0000000200007824 */ /* 0x000fe200078e00ff */
[----:B------:R-:W-:Y:S01]  /*2290*/  USHF.R.S32.HI UR20, URZ, 0x6, UR4 ;  /* 0x000000063f147899 */ /* 0x000fe20008011404 */
[----:B------:R-:W-:Y:S01]  /*22a0*/  IMAD R229, R229, 0x2, R4 ;  /* 0x00000002e5e57824 */ /* 0x000fe200078e0204 */
[----:B------:R-:W-:Y:S01]  /*22b0*/  UMOV UR11, URZ ;  /* 0x0000003f000b7c82 */ /* 0x000fe20008000000 */
[----:B------:R-:W-:-:S02]  /*22c0*/  IMAD.IADD R228, R4, 0x1, R226 ;  /* 0x0000000104e47824 */ /* 0x000fc400078e02e2 */
[C---:B------:R-:W-:Y:S02]  /*22d0*/  IMAD.IADD R235, R4.reuse, 0x1, R232 ;  /* 0x0000000104eb7824 */ /* 0x040fe400078e02e8 */
[----:B-1----:R-:W-:Y:S02]  /*22e0*/  IMAD.IADD R234, R4, 0x1, R233 ;  /* 0x0000000104ea7824 */ /* 0x002fe400078e02e9 */
.L_x_563:
[----:B------:R-:W-:Y:S04]  /*22f0*/  DEPBAR.LE SB0, 0x0 ;  /* 0x000080000000791a */ /* 0x000fe80000000000 */
[----:B------:R-:W-:Y:S01]  /*2300*/  BAR.SYNC.DEFER_BLOCKING 0x0 ;  /* 0x0000000000007b1d */ /* 0x000fe20000010000 */
[C---:B------:R-:W-:Y:S01]  /*2310*/  LOP3.LUT P3, RZ, R239.reuse, 0x40, RZ, 0xc0, !PT ;  /* 0x00000040efff7812 */ /* 0x040fe2000786c0ff */
[----:B------:R-:W-:Y:S01]  /*2320*/  UIADD3 UR21, UR11, 0x1, URZ ;  /* 0x000000010b157890 */ /* 0x000fe2000fffe03f */
[C---:B------:R-:W-:Y:S02]  /*2330*/  LOP3.LUT P4, RZ, R239.reuse, 0x20, RZ, 0xc0, !PT ;  /* 0x00000020efff7812 */ /* 0x040fe4000788c0ff */
[C---:B------:R-:W-:Y:S01]  /*2340*/  LOP3.LUT P0, RZ, R239.reuse, 0x80, RZ, 0xc0, !PT ;  /* 0x00000080efff7812 */ /* 0x040fe2000780c0ff */
[----:B------:R-:W-:Y:S01]  /*2350*/  UISETP.GE.AND UP0, UPT, UR21, UR20, UPT ;  /* 0x000000141500728c */ /* 0x000fe2000bf06270 */
[----:B------:R-:W-:Y:S02]  /*2360*/  MOV R4, 0x20 ;  /* 0x0000002000047802 */ /* 0x000fe40000000f00 */
[----:B------:R-:W-:Y:S02]  /*2370*/  R2P PR, R252, 0x6 ;  /* 0x00000006fc007804 */ /* 0x000fe40000000000 */
[----:B----4-:R-:W-:Y:S02]  /*2380*/  IADD3 R194, R240, 0x40, RZ ;  /* 0x00000040f0c27810 */ /* 0x010fe40007ffe0ff */
[----:B------:R-:W-:Y:S02]  /*2390*/  PLOP3.LUT P5, PT, PT, PT, UP0, 0x80, 0x0 ;  /* 0x000000000000781c */ /* 0x000fe40003faf008 */
[----:B------:R-:W-:Y:S02]  /*23a0*/  SEL R195, R4, 0xffffffe0, !P1 ;  /* 0xffffffe004c37807 */ /* 0x000fe40004800000 */
[C---:B------:R-:W-:Y:S05]  /*23b0*/  LOP3.LUT P1, RZ, R239.reuse, 0x2, RZ, 0xc0, !PT ;  /* 0x00000002efff7812 */ /* 0x040fea000782c0ff */
[----:B------:R-:W-:Y:S01]  /*23c0*/  @P2 IADD3 R194, R240, -0x40, RZ ;  /* 0xffffffc0f0c22810 */ /* 0x000fe20007ffe0ff */
[----:B------:R-:W-:Y:S01]  /*23d0*/  LDSM.16.M88.4 R16, [R231+0x10080] ;  /* 0x01008000e710783b */ /* 0x000fe20000000200 */
[----:B------:R-:W-:Y:S04]  /*23e0*/  LOP3.LUT P2, RZ, R239, 0x4, RZ, 0xc0, !PT ;  /* 0x00000004efff7812 */ /* 0x000fe8000784c0ff */
[----:B------:R-:W1:Y:S05]  /*23f0*/  LDSM.16.M88.4 R8, [R2+0x80] ;  /* 0x000080000208783b */ /* 0x000e6a0000000200 */
[----:B------:R-:W2:Y:S05]  /*2400*/  LDSM.16.M88.4 R20, [R2+0x1080] ;  /* 0x001080000214783b */ /* 0x000eaa0000000200 */
[----:B------:R-:W-:Y:S05]  /*2410*/  LDSM.16.M88.4 R24, [R226+0x10080] ;  /* 0x01008000e218783b */ /* 0x000fea0000000200 */
[----:B------:R-:W3:Y:S05]  /*2420*/  LDSM.16.M88.4 R28, [R3+0x80] ;  /* 0x00008000031c783b */ /* 0x000eea0000000200 */
[----:B------:R-:W4:Y:S05]  /*2430*/  LDSM.16.M88.4 R32, [R3+0x1080] ;  /* 0x001080000320783b */ /* 0x000f2a0000000200 */
[----:B------:R-:W-:Y:S05]  /*2440*/  LDSM.16.M88.4 R164, [R225+0x80] ;  /* 0x00008000e1a4783b */ /* 0x000fea0000000200 */
[----:B------:R-:W-:Y:S05]  /*2450*/  LDSM.16.M88.4 R168, [R225+0x1080] ;  /* 0x00108000e1a8783b */ /* 0x000fea0000000200 */
[----:B------:R-:W-:Y:S01]  /*2460*/  LDS R192, [R243.X4+0x20080] ;  /* 0x02008000f3c07984 */ /* 0x000fe20000004800 */
[C---:B-1----:R-:W-:Y:S04]  /*2470*/  HMMA.16816.F32.BF16 R4, R16.reuse, R8, RZ ;  /* 0x000000081004723c */ /* 0x042fe800000418ff */
[----:B------:R-:W-:Y:S05]  /*2480*/  LDS R193, [R243.X4+0x200a0] ;  /* 0x0200a000f3c17984 */ /* 0x000fea0000004800 */
[----:B------:R1:W5:Y:S01]  /*2490*/  LDL.64 R236, [R1] ;  /* 0x0000000001ec7983 */ /* 0x0003620000100a00 */
[C---:B------:R-:W-:Y:S08]  /*24a0*/  HMMA.16816.F32.BF16 R8, R16.reuse, R10, RZ ;  /* 0x0000000a1008723c */ /* 0x040ff000000418ff */
[C---:B--2---:R-:W-:Y:S08]  /*24b0*/  HMMA.16816.F32.BF16 R12, R16.reuse, R20, RZ ;  /* 0x00000014100c723c */ /* 0x044ff000000418ff */
[----:B------:R-:W-:Y:S01]  /*24c0*/  HMMA.16816.F32.BF16 R16, R16, R22, RZ ;  /* 0x000000161010723c */ /* 0x000fe200000418ff */
[----:B------:R-:W2:Y:S07]  /*24d0*/  LDSM.16.M88.4 R20, [R229+0x10080] ;  /* 0x01008000e514783b */ /* 0x000eae0000000200 */
[C---:B---3--:R-:W-:Y:S08]  /*24e0*/  HMMA.16816.F32.BF16 R4, R24.reuse, R28, R4 ;  /* 0x0000001c1804723c */ /* 0x048ff00000041804 */
[C---:B------:R-:W-:Y:S01]  /*24f0*/  HMMA.16816.F32.BF16 R8, R24.reuse, R30, R8 ;  /* 0x0000001e1808723c */ /* 0x040fe20000041808 */
[----:B------:R-:W-:Y:S07]  /*2500*/  LDSM.16.M88.4 R28, [R224+0x80] ;  /* 0x00008000e01c783b */ /* 0x000fee0000000200 */
[C---:B----4-:R-:W-:Y:S08]  /*2510*/  HMMA.16816.F32.BF16 R12, R24.reuse, R32, R12 ;  /* 0x00000020180c723c */ /* 0x050ff0000004180c */
[----:B------:R-:W-:Y:S01]  /*2520*/  HMMA.16816.F32.BF16 R16, R24, R34, R16 ;  /* 0x000000221810723c */ /* 0x000fe20000041810 */
[----:B------:R-:W3:Y:S05]  /*2530*/  LDSM.16.M88.4 R24, [R228+0x10080] ;  /* 0x01008000e418783b */ /* 0x000eea0000000200 */
[----:B------:R-:W4:Y:S02]  /*2540*/  LDSM.16.M88.4 R32, [R224+0x1080] ;  /* 0x00108000e020783b */ /* 0x000f240000000200 */
[C---:B--2---:R-:W-:Y:S08]  /*2550*/  HMMA.16816.F32.BF16 R4, R20.reuse, R164, R4 ;  /* 0x000000a41404723c */ /* 0x044ff00000041804 */
[C---:B------:R-:W-:Y:S01]  /*2560*/  HMMA.16816.F32.BF16 R8, R20.reuse, R166, R8 ;  /* 0x000000a61408723c */ /* 0x040fe20000041808 */
[----:B------:R-:W-:Y:S07]  /*2570*/  LDSM.16.M88.4 R164, [R2+0x2080] ;  /* 0x0020800002a4783b */ /* 0x000fee0000000200 */
[C---:B------:R-:W-:Y:S08]  /*2580*/  HMMA.16816.F32.BF16 R12, R20.reuse, R168, R12 ;  /* 0x000000a8140c723c */ /* 0x040ff0000004180c */
[----:B------:R-:W-:Y:S01]  /*2590*/  HMMA.16816.F32.BF16 R16, R20, R170, R16 ;  /* 0x000000aa1410723c */ /* 0x000fe20000041810 */
[----:B------:R-:W2:Y:S05]  /*25a0*/  LDSM.16.M88.4 R20, [R231+0x12080] ;  /* 0x01208000e714783b */ /* 0x000eaa0000000200 */
[----:B------:R-:W1:Y:S02]  /*25b0*/  LDSM.16.M88.4 R168, [R2+0x3080] ;  /* 0x0030800002a8783b */ /* 0x000e640000000200 */
        /* <DEDUP_REMOVED lines=10> */
[C---:B-1----:R-:W-:Y:S08]  /*2660*/  HMMA.16816.F32.BF16 R12, R20.reuse, R168, R12 ;  /* 0x000000a8140c723c */ /* 0x042ff0000004180c */
[----:B------:R-:W-:Y:S01]  /*2670*/  HMMA.16816.F32.BF16 R16, R20, R170, R16 ;  /* 0x000000aa1410723c */ /* 0x000fe20000041810 */
[----:B------:R-:W1:Y:S05]  /*2680*/  LDSM.16.M88.4 R20, [R229+0x12080] ;  /* 0x01208000e514783b */ /* 0x000e6a0000000200 */
[----:B------:R-:W2:Y:S02]  /*2690*/  LDSM.16.M88.4 R168, [R225+0x3080] ;  /* 0x00308000e1a8783b */ /* 0x000ea40000000200 */
[C---:B---3--:R-:W-:Y:S08]  /*26a0*/  HMMA.16816.F32.BF16 R4, R24.reuse, R28, R4 ;  /* 0x0000001c1804723c */ /* 0x048ff00000041804 */
[C---:B------:R-:W-:Y:S01]  /*26b0*/  HMMA.16816.F32.BF16 R8, R24.reuse, R30, R8 ;  /* 0x0000001e1808723c */ /* 0x040fe20000041808 */
[----:B------:R-:W-:Y:S07]  /*26c0*/  LDSM.16.M88.4 R28, [R224+0x2080] ;  /* 0x00208000e01c783b */ /* 0x000fee0000000200 */
[C---:B----4-:R-:W-:Y:S08]  /*26d0*/  HMMA.16816.F32.BF16 R12, R24.reuse, R32, R12 ;  /* 0x00000020180c723c */ /* 0x050ff0000004180c */
[----:B------:R-:W-:Y:S01]  /*26e0*/  HMMA.16816.F32.BF16 R16, R24, R34, R16 ;  /* 0x000000221810723c */ /* 0x000fe20000041810 */
[----:B------:R-:W3:Y:S05]  /*26f0*/  LDSM.16.M88.4 R24, [R228+0x12080] ;  /* 0x01208000e418783b */ /* 0x000eea0000000200 */
[----:B------:R-:W4:Y:S02]  /*2700*/  LDSM.16.M88.4 R32, [R224+0x3080] ;  /* 0x00308000e020783b */ /* 0x000f240000000200 */
[C---:B-1----:R-:W-:Y:S08]  /*2710*/  HMMA.16816.F32.BF16 R4, R20.reuse, R164, R4 ;  /* 0x000000a41404723c */ /* 0x042ff00000041804 */
[C---:B------:R-:W-:Y:S01]  /*2720*/  HMMA.16816.F32.BF16 R8, R20.reuse, R166, R8 ;  /* 0x000000a61408723c */ /* 0x040fe20000041808 */
[----:B------:R-:W-:Y:S07]  /*2730*/  LDSM.16.M88.4 R164, [R2+0x4080] ;  /* 0x0040800002a4783b */ /* 0x000fee0000000200 */
[C---:B--2---:R-:W-:Y:S08]  /*2740*/  HMMA.16816.F32.BF16 R12, R20.reuse, R168, R12 ;  /* 0x000000a8140c723c */ /* 0x044ff0000004180c */
        /* <DEDUP_REMOVED lines=52> */
[----:B------:R-:W-:Y:S04]  /*2a90*/  DEPBAR.LE SB0, 0x0 ;  /* 0x000080000000791a */ /* 0x000fe80000000000 */
[C---:B-1----:R-:W-:Y:S01]  /*2aa0*/  HMMA.16816.F32.BF16 R4, R20.reuse, R164, R4 ;  /* 0x000000a41404723c */ /* 0x042fe20000041804 */
[----:B------:R-:W-:Y:S07]  /*2ab0*/  BAR.SYNC.DEFER_BLOCKING 0x0 ;  /* 0x0000000000007b1d */ /* 0x000fee0000010000 */
[C---:B------:R-:W-:Y:S08]  /*2ac0*/  HMMA.16816.F32.BF16 R8, R20.reuse, R166, R8 ;  /* 0x000000a61408723c */ /* 0x040ff00000041808 */
[C---:B--2---:R-:W-:Y:S08]  /*2ad0*/  HMMA.16816.F32.BF16 R12, R20.reuse, R168, R12 ;  /* 0x000000a8140c723c */ /* 0x044ff0000004180c */
[----:B------:R-:W-:Y:S01]  /*2ae0*/  HMMA.16816.F32.BF16 R16, R20, R170, R16 ;  /* 0x000000aa1410723c */ /* 0x000fe20000041810 */
[----:B------:R-:W-:Y:S05]  /*2af0*/  LDSM.16.M88.4 R172, [R231+0x18080] ;  /* 0x01808000e7ac783b */ /* 0x000fea0000000200 */
[----:B------:R-:W1:Y:S02]  /*2b00*/  LDSM.16.M88.4 R176, [R2+0x8080] ;  /* 0x0080800002b0783b */ /* 0x000e640000000200 */
[C---:B---3--:R-:W-:Y:S03]  /*2b10*/  HMMA.16816.F32.BF16 R4, R24.reuse, R28, R4 ;  /* 0x0000001c1804723c */ /* 0x048fe60000041804 */
[----:B------:R-:W2:Y:S05]  /*2b20*/  LDSM.16.M88.4 R164, [R2+0x9080] ;  /* 0x0090800002a4783b */ /* 0x000eaa0000000200 */
[C---:B------:R-:W-:Y:S01]  /*2b30*/  HMMA.16816.F32.BF16 R8, R24.reuse, R30, R8 ;  /* 0x0000001e1808723c */ /* 0x040fe20000041808 */
[----:B------:R-:W-:Y:S05]  /*2b40*/  LDSM.16.M88.4 R168, [R226+0x18080] ;  /* 0x01808000e2a8783b */ /* 0x000fea0000000200 */
[----:B------:R-:W3:Y:S02]  /*2b50*/  LDSM.16.M88.4 R180, [R3+0x8080] ;  /* 0x0080800003b4783b */ /* 0x000ee40000000200 */
[C---:B----4-:R-:W-:Y:S03]  /*2b60*/  HMMA.16816.F32.BF16 R12, R24.reuse, R32, R12 ;  /* 0x00000020180c723c */ /* 0x050fe6000004180c */
[----:B------:R-:W4:Y:S05]  /*2b70*/  LDSM.16.M88.4 R184, [R3+0x9080] ;  /* 0x0090800003b8783b */ /* 0x000f2a0000000200 */
[----:B------:R-:W-:Y:S01]  /*2b80*/  HMMA.16816.F32.BF16 R16, R24, R34, R16 ;  /* 0x000000221810723c */ /* 0x000fe20000041810 */
[----:B------:R-:W-:Y:S03]  /*2b90*/  LDSM.16.M88.4 R188, [R225+0x8080] ;  /* 0x00808000e1bc783b */ /* 0x000fe60000000200 */
[----:B------:R-:W-:Y:S02]  /*2ba0*/  FSEL R7, R7, -INF , P3 ;  /* 0xff80000007077808 */ /* 0x000fe40001800000 */
[----:B------:R-:W-:Y:S02]  /*2bb0*/  FSEL R4, R4, -INF , P0 ;  /* 0xff80000004047808 */ /* 0x000fe40000000000 */
[----:B------:R-:W-:Y:S02]  /*2bc0*/  FSEL R5, R5, -INF , P3 ;  /* 0xff80000005057808 */ /* 0x000fe40001800000 */
[----:B------:R-:W-:Y:S02]  /*2bd0*/  LOP3.LUT P3, RZ, R239, 0x8, RZ, 0xc0, !PT ;  /* 0x00000008efff7812 */ /* 0x000fe4000786c0ff */
[--C-:B------:R-:W-:Y:S01]  /*2be0*/  FFMA.FTZ R4, R4, c[0x0][0x29c], -R192.reuse ;  /* 0x0000a70004047a23 */ /* 0x100fe200000108c0 */
[----:B------:R-:W-:Y:S01]  /*2bf0*/  FSEL R6, R6, -INF , P0 ;  /* 0xff80000006067808 */ /* 0x000fe20000000000 */
[C---:B-1----:R-:W-:Y:S03]  /*2c00*/  HMMA.16816.F32.BF16 R20, R172.reuse, R176, RZ ;  /* 0x000000b0ac14723c */ /* 0x042fe600000418ff */
[--C-:B------:R-:W-:Y:S01]  /*2c10*/  FFMA.FTZ R5, R5, c[0x0][0x29c], -R192.reuse ;  /* 0x0000a70005057a23 */ /* 0x100fe200000108c0 */
[----:B------:R-:W-:Y:S01]  /*2c20*/  LOP3.LUT P0, RZ, R239, 0x10, RZ, 0xc0, !PT ;  /* 0x00000010efff7812 */ /* 0x000fe2000780c0ff */
[--C-:B------:R-:W-:Y:S01]  /*2c30*/  FFMA.FTZ R6, R6, c[0x0][0x29c], -R193.reuse ;  /* 0x0000a70006067a23 */ /* 0x100fe200000108c1 */
[----:B------:R-:W-:Y:S02]  /*2c40*/  FSEL R12, R12, -INF , P3 ;  /* 0xff8000000c0c7808 */ /* 0x000fe40001800000 */
[C---:B------:R-:W-:Y:S01]  /*2c50*/  HMMA.16816.F32.BF16 R24, R172.reuse, R178, RZ ;  /* 0x000000b2ac18723c */ /* 0x040fe200000418ff */
[----:B------:R-:W1:Y:S03]  /*2c60*/  LDSM.16.M88.4 R176, [R229+0x18080] ;  /* 0x01808000e5b0783b */ /* 0x000e660000000200 */
[--C-:B------:R-:W-:Y:S01]  /*2c70*/  FFMA.FTZ R12, R12, c[0x0][0x29c], -R192.reuse ;  /* 0x0000a7000c0c7a23 */ /* 0x100fe200000108c0 */
[----:B------:R-:W-:Y:S02]  /*2c80*/  FSEL R9, R9, -INF , P0 ;  /* 0xff80000009097808 */ /* 0x000fe40000000000 */
[----:B------:R-:W-:Y:S01]  /*2c90*/  FSEL R8, R8, -INF , P4 ;  /* 0xff80000008087808 */ /* 0x000fe20002000000 */
[C---:B--2---:R-:W-:Y:S01]  /*2ca0*/  HMMA.16816.F32.BF16 R28, R172.reuse, R164, RZ ;  /* 0x000000a4ac1c723c */ /* 0x044fe200000418ff */
[----:B------:R-:W-:Y:S03]  /*2cb0*/  FSEL R13, R13, -INF , P2 ;  /* 0xff8000000d0d7808 */ /* 0x000fe60001000000 */
[--C-:B------:R-:W-:Y:S01]  /*2cc0*/  FFMA.FTZ R9, R9, c[0x0][0x29c], -R192.reuse ;  /* 0x0000a70009097a23 */ /* 0x100fe200000108c0 */
[----:B------:R-:W-:Y:S01]  /*2cd0*/  FSEL R14, R14, -INF , P3 ;  /* 0xff8000000e0e7808 */ /* 0x000fe20001800000 */
[--C-:B------:R-:W-:Y:S02]  /*2ce0*/  FFMA.FTZ R8, R8, c[0x0][0x29c], -R192.reuse ;  /* 0x0000a70008087a23 */ /* 0x100fe400000108c0 */
[----:B------:R-:W-:Y:S01]  /*2cf0*/  HMMA.16816.F32.BF16 R32, R172, R166, RZ ;  /* 0x000000a6ac20723c */ /* 0x000fe200000418ff */
[----:B------:R-:W2:Y:S03]  /*2d00*/  LDSM.16.M88.4 R164, [R225+0x9080] ;  /* 0x00908000e1a4783b */ /* 0x000ea60000000200 */
[--C-:B------:R-:W-:Y:S02]  /*2d10*/  FFMA.FTZ R13, R13, c[0x0][0x29c], -R192.reuse ;  /* 0x0000a7000d0d7a23 */ /* 0x100fe400000108c0 */
[----:B------:R-:W-:Y:S01]  /*2d20*/  LDSM.16.M88.4 R172, [R228+0x18080] ;  /* 0x01808000e4ac783b */ /* 0x000fe20000000200 */
[--C-:B------:R-:W-:Y:S01]  /*2d30*/  FFMA.FTZ R14, R14, c[0x0][0x29c], -R193.reuse ;  /* 0x0000a7000e0e7a23 */ /* 0x100fe200000108c1 */
[C---:B---3--:R-:W-:Y:S08]  /*2d40*/  HMMA.16816.F32.BF16 R20, R168.reuse, R180, R20 ;  /* 0x000000b4a814723c */ /* 0x048ff00000041814 */
[C---:B------:R-:W-:Y:S01]  /*2d50*/  HMMA.16816.F32.BF16 R24, R168.reuse, R182, R24 ;  /* 0x000000b6a818723c */ /* 0x040fe20000041818 */
[----:B------:R-:W3:Y:S07]  /*2d60*/  LDSM.16.M88.4 R180, [R224+0x8080] ;  /* 0x00808000e0b4783b */ /* 0x000eee0000000200 */
[C---:B----4-:R-:W-:Y:S08]  /*2d70*/  HMMA.16816.F32.BF16 R28, R168.reuse, R184, R28 ;  /* 0x000000b8a81c723c */ /* 0x050ff0000004181c */
[----:B------:R-:W-:Y:S01]  /*2d80*/  HMMA.16816.F32.BF16 R32, R168, R186, R32 ;  /* 0x000000baa820723c */ /* 0x000fe20000041820 */
[----:B------:R-:W4:Y:S05]  /*2d90*/  LDSM.16.M88.4 R168, [R224+0x9080] ;  /* 0x00908000e0a8783b */ /* 0x000f2a0000000200 */
[----:B------:R-:W-:Y:S02]  /*2da0*/  LDSM.16.M88.4 R184, [R231+0x1a080] ;  /* 0x01a08000e7b8783b */ /* 0x000fe40000000200 */
[C---:B-1----:R-:W-:Y:S08]  /*2db0*/  HMMA.16816.F32.BF16 R20, R176.reuse, R188, R20 ;  /* 0x000000bcb014723c */ /* 0x042ff00000041814 */
[C---:B------:R-:W-:Y:S01]  /*2dc0*/  HMMA.16816.F32.BF16 R24, R176.reuse, R190, R24 ;  /* 0x000000beb018723c */ /* 0x040fe20000041818 */
[----:B------:R-:W1:Y:S07]  /*2dd0*/  LDSM.16.M88.4 R188, [R2+0xa080] ;  /* 0x00a0800002bc783b */ /* 0x000e6e0000000200 */
[C---:B--2---:R-:W-:Y:S08]  /*2de0*/  HMMA.16816.F32.BF16 R28, R176.reuse, R164, R28 ;  /* 0x000000a4b01c723c */ /* 0x044ff0000004181c */
[----:B------:R-:W-:Y:S01]  /*2df0*/  HMMA.16816.F32.BF16 R32, R176, R166, R32 ;  /* 0x000000a6b020723c */ /* 0x000fe20000041820 */
[----:B------:R-:W2:Y:S05]  /*2e00*/  LDSM.16.M88.4 R164, [R2+0xb080] ;  /* 0x00b0800002a4783b */ /* 0x000eaa0000000200 */
[----:B------:R-:W-:Y:S02]  /*2e10*/  LDSM.16.M88.4 R176, [R226+0x1a080] ;  /* 0x01a08000e2b0783b */ /* 0x000fe40000000200 */
        /* <DEDUP_REMOVED lines=56> */
[C---:B---3--:R-:W-:Y:S01]  /*31a0*/  HMMA.16816.F32.BF16 R20, R176.reuse, R184, R20 ;  /* 0x000000b8b014723c */ /* 0x048fe20000041814 */
[----:B------:R-:W-:Y:S06]  /*31b0*/  MUFU.EX2 R185, R5 ;  /* 0x0000000500b97308 */ /* 0x000fec0000000800 */
[--C-:B------:R-:W-:Y:S01]  /*31c0*/  FFMA.FTZ R184, R7, c[0x0][0x29c], -R193.reuse ;  /* 0x0000a70007b87a23 */ /* 0x100fe200000108c1 */
[C---:B------:R-:W-:Y:S03]  /*31d0*/  HMMA.16816.F32.BF16 R24, R176.reuse, R186, R24 ;  /* 0x000000bab018723c */ /* 0x040fe60000041818 */
[----:B------:R-:W-:Y:S05]  /*31e0*/  MUFU.EX2 R186, R4 ;  /* 0x0000000400ba7308 */ /* 0x000fea0000000800 */
[C---:B----4-:R-:W-:Y:S05]  /*31f0*/  HMMA.16816.F32.BF16 R28, R176.reuse, R168, R28 ;  /* 0x000000a8b01c723c */ /* 0x050fea000004181c */
[----:B------:R3:W-:Y:S03]  /*3200*/  MUFU.EX2 R187, R8 ;  /* 0x0000000800bb7308 */ /* 0x0007e60000000800 */
[----:B------:R-:W-:Y:S01]  /*3210*/  HMMA.16816.F32.BF16 R32, R176, R170, R32 ;  /* 0x000000aab020723c */ /* 0x000fe20000041820 */
[----:B------:R-:W-:Y:S05]  /*3220*/  LDSM.16.M88.4 R168, [R226+0x1e080] ;  /* 0x01e08000e2a8783b */ /* 0x000fea0000000200 */
[----:B------:R-:W4:Y:S02]  /*3230*/  LDSM.16.M88.4 R176, [R3+0xe080] ;  /* 0x00e0800003b0783b */ /* 0x000f240000000200 */
[C---:B-1----:R-:W-:Y:S01]  /*3240*/  HMMA.16816.F32.BF16 R20, R172.reuse, R188, R20 ;  /* 0x000000bcac14723c */ /* 0x042fe20000041814 */
[----:B------:R1:W-:Y:S07]  /*3250*/  MUFU.EX2 R189, R6 ;  /* 0x0000000600bd7308 */ /* 0x0003ee0000000800 */
[C---:B------:R-:W-:Y:S03]  /*3260*/  HMMA.16816.F32.BF16 R24, R172.reuse, R190, R24 ;  /* 0x000000beac18723c */ /* 0x040fe60000041818 */
[----:B------:R-:W-:Y:S01]  /*3270*/  MUFU.EX2 R188, R184 ;  /* 0x000000b800bc7308 */ /* 0x000fe20000000800 */
[----:B---3--:R-:W-:Y:S04]  /*3280*/  FSEL R8, R10, -INF , P4 ;  /* 0xff8000000a087808 */ /* 0x008fe80002000000 */
[C---:B--2---:R-:W-:Y:S04]  /*3290*/  HMMA.16816.F32.BF16 R28, R172.reuse, R164, R28 ;  /* 0x000000a4ac1c723c */ /* 0x044fe8000004181c */
[--C-:B------:R-:W-:Y:S01]  /*32a0*/  FFMA.FTZ R8, R8, c[0x0][0x29c], -R193.reuse ;  /* 0x0000a70008087a23 */ /* 0x100fe200000108c1 */
[----:B------:R-:W2:Y:S03]  /*32b0*/  MUFU.EX2 R184, R9 ;  /* 0x0000000900b87308 */ /* 0x000ea60000000800 */
[----:B------:R-:W-:Y:S01]  /*32c0*/  HMMA.16816.F32.BF16 R32, R172, R166, R32 ;  /* 0x000000a6ac20723c */ /* 0x000fe20000041820 */
[----:B-1----:R-:W-:Y:S05]  /*32d0*/  LDSM.16.M88.4 R4, [R229+0x1e080] ;  /* 0x01e08000e504783b */ /* 0x002fea0000000200 */
[----:B------:R-:W1:Y:S05]  /*32e0*/  LDSM.16.M88.4 R164, [R225+0xe080] ;  /* 0x00e08000e1a4783b */ /* 0x000e6a0000000200 */
[----:B------:R-:W3:Y:S01]  /*32f0*/  LDSM.16.M88.4 R172, [R225+0xf080] ;  /* 0x00f08000e1ac783b */ /* 0x000ee20000000200 */
[C---:B----4-:R-:W-:Y:S07]  /*3300*/  HMMA.16816.F32.BF16 R20, R168.reuse, R176, R20 ;  /* 0x000000b0a814723c */ /* 0x050fee0000041814 */
[----:B------:R-:W-:Y:S01]  /*3310*/  FSEL R176, R11, -INF , P0 ;  /* 0xff8000000bb07808 */ /* 0x000fe20000000000 */
[C---:B------:R-:W-:Y:S03]  /*3320*/  HMMA.16816.F32.BF16 R24, R168.reuse, R178, R24 ;  /* 0x000000b2a818723c */ /* 0x040fe60000041818 */
[----:B------:R-:W-:Y:S01]  /*3330*/  LOP3.LUT P0, RZ, R239, 0x1, RZ, 0xc0, !PT ;  /* 0x00000001efff7812 */ /* 0x000fe2000780c0ff */
[--C-:B------:R-:W-:Y:S03]  /*3340*/  FFMA.FTZ R176, R176, c[0x0][0x29c], -R193.reuse ;  /* 0x0000a700b0b07a23 */ /* 0x100fe600000108c1 */
[----:B------:R-:W-:Y:S01]  /*3350*/  FSEL R17, R17, -INF , P0 ;  /* 0xff80000011117808 */ /* 0x000fe20000000000 */
[C---:B------:R-:W-:Y:S01]  /*3360*/  HMMA.16816.F32.BF16 R28, R168.reuse, R180, R28 ;  /* 0x000000b4a81c723c */ /* 0x040fe2000004181c */
[----:B------:R4:W-:Y:S03]  /*3370*/  MUFU.EX2 R180, R8 ;  /* 0x0000000800b47308 */ /* 0x0009e60000000800 */
[----:B------:R-:W-:Y:S04]  /*3380*/  FSEL R19, R19, -INF , P0 ;  /* 0xff80000013137808 */ /* 0x000fe80000000000 */
[----:B------:R-:W-:Y:S01]  /*3390*/  HMMA.16816.F32.BF16 R32, R168, R182, R32 ;  /* 0x000000b6a820723c */ /* 0x000fe20000041820 */
[----:B------:R-:W-:Y:S02]  /*33a0*/  LDSM.16.M88.4 R168, [R224+0xe080] ;  /* 0x00e08000e0a8783b */ /* 0x000fe40000000200 */
[----:B------:R2:W-:Y:S05]  /*33b0*/  MUFU.EX2 R181, R176 ;  /* 0x000000b000b57308 */ /* 0x0005ea0000000800 */
[C---:B-1----:R-:W-:Y:S05]  /*33c0*/  HMMA.16816.F32.BF16 R20, R4.reuse, R164, R20 ;  /* 0x000000a40414723c */ /* 0x042fea0000041814 */
[----:B------:R1:W-:Y:S03]  /*33d0*/  MUFU.EX2 R165, R13 ;  /* 0x0000000d00a57308 */ /* 0x0003e60000000800 */
[C---:B------:R-:W-:Y:S01]  /*33e0*/  HMMA.16816.F32.BF16 R24, R4.reuse, R166, R24 ;  /* 0x000000a60418723c */ /* 0x040fe20000041818 */
[----:B----4-:R-:W4:Y:S06]  /*33f0*/  LDSM.16.M88.4 R8, [R228+0x1e080] ;  /* 0x01e08000e408783b */ /* 0x010f2c0000000200 */
[----:B------:R1:W1:Y:S01]  /*3400*/  MUFU.EX2 R166, R12 ;  /* 0x0000000c00a67308 */ /* 0x0002620000000800 */
[C---:B---3--:R-:W-:Y:S01]  /*3410*/  HMMA.16816.F32.BF16 R28, R4.reuse, R172, R28 ;  /* 0x000000ac041c723c */ /* 0x048fe2000004181c */
[----:B--2---:R-:W2:Y:S07]  /*3420*/  LDSM.16.M88.4 R176, [R224+0xf080] ;  /* 0x00f08000e0b0783b */ /* 0x004eae0000000200 */
[----:B------:R-:W-:Y:S01]  /*3430*/  HMMA.16816.F32.BF16 R32, R4, R174, R32 ;  /* 0x000000ae0420723c */ /* 0x000fe20000041820 */
[----:B------:R-:W-:Y:S03]  /*3440*/  MUFU.EX2 R167, R14 ;  /* 0x0000000e00a77308 */ /* 0x000fe60000000800 */
[----:B-1----:R-:W-:Y:S03]  /*3450*/  F2FP.BF16.PACK_AB R13, R184, R187 ;  /* 0x000000bbb80d723e */ /* 0x002fe600000010ff */
[----:B------:R-:W-:Y:S02]  /*3460*/  FSEL R4, R15, -INF , P2 ;  /* 0xff8000000f047808 */ /* 0x000fe40001000000 */
[----:B------:R-:W-:Y:S03]  /*3470*/  FSEL R5, R18, -INF , P1 ;  /* 0xff80000012057808 */ /* 0x000fe60000800000 */
[--C-:B------:R-:W-:Y:S01]  /*3480*/  FFMA.FTZ R4, R4, c[0x0][0x29c], -R193.reuse ;  /* 0x0000a70004047a23 */ /* 0x100fe200000108c1 */
[----:B------:R-:W-:Y:S01]  /*3490*/  F2FP.BF16.PACK_AB R15, R185, R186 ;  /* 0x000000bab90f723e */ /* 0x000fe200000010ff */
[--C-:B------:R-:W-:Y:S01]  /*34a0*/  FFMA.FTZ R5, R5, c[0x0][0x29c], -R193.reuse ;  /* 0x0000a70005057a23 */ /* 0x100fe200000108c1 */
[----:B------:R-:W1:Y:S01]  /*34b0*/  LDS R12, [R243.X4+0x20180] ;  /* 0x02018000f30c7984 */ /* 0x000e620000004800 */
[----:B------:R3:W-:Y:S01]  /*34c0*/  MUFU.EX2 R164, R4 ;  /* 0x0000000400a47308 */ /* 0x0007e20000000800 */
[----:B------:R-:W-:Y:S01]  /*34d0*/  FFMA.FTZ R193, R19, c[0x0][0x29c], -R193 ;  /* 0x0000a70013c17a23 */ /* 0x000fe200000108c1 */
[----:B------:R-:W-:Y:S01]  /*34e0*/  F2FP.BF16.PACK_AB R7, R165, R166 ;  /* 0x000000a6a507723e */ /* 0x000fe200000010ff */
[C---:B----4-:R-:W-:Y:S07]  /*34f0*/  HMMA.16816.F32.BF16 R20, R8.reuse, R168, R20 ;  /* 0x000000a80814723c */ /* 0x050fee0000041814 */
[----:B------:R-:W-:Y:S01]  /*3500*/  MUFU.EX2 R193, R193 ;  /* 0x000000c100c17308 */ /* 0x000fe20000000800 */
[C---:B------:R-:W-:Y:S04]  /*3510*/  HMMA.16816.F32.BF16 R24, R8.reuse, R170, R24 ;  /* 0x000000aa0818723c */ /* 0x040fe80000041818 */
[----:B---3--:R-:W-:Y:S04]  /*3520*/  FSEL R4, R16, -INF , P1 ;  /* 0xff80000010047808 */ /* 0x008fe80000800000 */
[C---:B--2---:R-:W-:Y:S01]  /*3530*/  HMMA.16816.F32.BF16 R28, R8.reuse, R176, R28 ;  /* 0x000000b0081c723c */ /* 0x044fe2000004181c */
[----:B------:R2:W-:Y:S03]  /*3540*/  MUFU.EX2 R16, R5 ;  /* 0x0000000500107308 */ /* 0x0005e60000000800 */
[--C-:B------:R-:W-:Y:S02]  /*3550*/  FFMA.FTZ R4, R4, c[0x0][0x29c], -R192.reuse ;  /* 0x0000a70004047a23 */ /* 0x100fe400000108c0 */
[----:B------:R-:W-:Y:S02]  /*3560*/  FFMA.FTZ R192, R17, c[0x0][0x29c], -R192 ;  /* 0x0000a70011c07a23 */ /* 0x000fe400000108c0 */
[----:B------:R-:W-:Y:S03]  /*3570*/  HMMA.16816.F32.BF16 R32, R8, R178, R32 ;  /* 0x000000b20820723c */ /* 0x000fe60000041820 */
[----:B------:R3:W4:Y:S01]  /*3580*/  MUFU.EX2 R6, R4 ;  /* 0x0000000400067308 */ /* 0x0007220000000800 */
[--C-:B-1----:R-:W-:Y:S03]  /*3590*/  FADD.FTZ R21, R21, -R12.reuse ;  /* 0x8000000c15157221 */ /* 0x102fe60000010000 */
[----:B------:R-:W-:Y:S01]  /*35a0*/  F2FP.BF16.PACK_AB R8, R181, R180 ;  /* 0x000000b4b508723e */ /* 0x000fe200000010ff */
[--C-:B------:R-:W-:Y:S04]  /*35b0*/  FADD.FTZ R20, R20, -R12.reuse ;  /* 0x8000000c14147221 */ /* 0x100fe80000010000 */
[----:B------:R-:W-:Y:S01]  /*35c0*/  FMUL.FTZ R20, R186, R20 ;  /* 0x00000014ba147220 */ /* 0x000fe20000410000 */
[----:B------:R-:W1:Y:S01]  /*35d0*/  MUFU.EX2 R192, R192 ;  /* 0x000000c000c07308 */ /* 0x000e620000000800 */
[----:B------:R-:W-:Y:S02]  /*35e0*/  FMUL.FTZ R10, R185, R21 ;  /* 0x00000015b90a7220 */ /* 0x000fe40000410000 */
[--C-:B------:R-:W-:Y:S01]  /*35f0*/  FADD.FTZ R25, R25, -R12.reuse ;  /* 0x8000000c19197221 */ /* 0x100fe20000010000 */
[----:B--2---:R-:W-:Y:S01]  /*3600*/  F2FP.BF16.PACK_AB R5, R188, R189 ;  /* 0x000000bdbc05723e */ /* 0x004fe200000010ff */
[--C-:B------:R-:W-:Y:S01]  /*3610*/  FADD.FTZ R24, R24, -R12.reuse ;  /* 0x8000000c18187221 */ /* 0x100fe20000010000 */
[----:B------:R-:W-:Y:S01]  /*3620*/  F2FP.BF16.PACK_AB R10, R10, R20 ;  /* 0x000000140a0a723e */ /* 0x000fe200000010ff */
[----:B------:R-:W-:Y:S02]  /*3630*/  FMUL.FTZ R11, R184, R25 ;  /* 0x00000019b80b7220 */ /* 0x000fe40000410000 */
[----:B------:R-:W-:Y:S02]  /*3640*/  FMUL.FTZ R24, R187, R24 ;  /* 0x00000018bb187220 */ /* 0x000fe40000410000 */
[--C-:B------:R-:W-:Y:S02]  /*3650*/  FADD.FTZ R32, R32, -R12.reuse ;  /* 0x8000000c20207221 */ /* 0x100fe40000010000 */
[--C-:B------:R-:W-:Y:S01]  /*3660*/  FADD.FTZ R29, R29, -R12.reuse ;  /* 0x8000000c1d1d7221 */ /* 0x100fe20000010000 */
[----:B---3--:R-:W2:Y:S01]  /*3670*/  LDS R4, [R243.X4+0x201a0] ;  /* 0x0201a000f3047984 */ /* 0x008ea20000004800 */
[----:B----4-:R-:W-:Y:S01]  /*3680*/  FMUL.FTZ R32, R6, R32 ;  /* 0x0000002006207220 */ /* 0x010fe20000410000 */
[----:B------:R-:W-:Y:S01]  /*3690*/  F2FP.BF16.PACK_AB R11, R11, R24 ;  /* 0x000000180b0b723e */ /* 0x000fe200000010ff */
[--C-:B------:R-:W-:Y:S02]  /*36a0*/  FADD.FTZ R28, R28, -R12.reuse ;  /* 0x8000000c1c1c7221 */ /* 0x100fe40000010000 */
[----:B------:R3:W-:Y:S01]  /*36b0*/  STS [R240+0x400], R5 ;  /* 0x00040005f0007388 */ /* 0x0007e20000000800 */
[----:B------:R-:W-:Y:S02]  /*36c0*/  FMUL.FTZ R14, R165, R29 ;  /* 0x0000001da50e7220 */ /* 0x000fe40000410000 */
[----:B------:R-:W-:Y:S02]  /*36d0*/  FMUL.FTZ R28, R166, R28 ;  /* 0x0000001ca61c7220 */ /* 0x000fe40000410000 */
[----:B------:R-:W-:Y:S01]  /*36e0*/  STS [R240], R15 ;  /* 0x0000000ff0007388 */ /* 0x000fe20000000800 */
[----:B-1----:R-:W-:Y:S01]  /*36f0*/  F2FP.BF16.PACK_AB R9, R192, R6 ;  /* 0x00000006c009723e */ /* 0x002fe200000010ff */
[----:B------:R-:W-:Y:S01]  /*3700*/  FADD.FTZ R33, R33, -R12 ;  /* 0x8000000c21217221 */ /* 0x000fe20000010000 */
[----:B------:R-:W-:Y:S02]  /*3710*/  IADD3 R6, R240, R195, RZ ;  /* 0x000000c3f0067210 */ /* 0x000fe40007ffe0ff */
[----:B------:R-:W-:Y:S01]  /*3720*/  F2FP.BF16.PACK_AB R14, R14, R28 ;  /* 0x0000001c0e0e723e */ /* 0x000fe200000010ff */
[----:B------:R-:W-:Y:S02]  /*3730*/  FMUL.FTZ R12, R192, R33 ;  /* 0x00000021c00c7220 */ /* 0x000fe40000410000 */
[----:B------:R-:W-:Y:S03]  /*3740*/  STS [R6], R13 ;  /* 0x0000000d06007388 */ /* 0x000fe60000000800 */
[----:B------:R-:W-:Y:S02]  /*3750*/  F2FP.BF16.PACK_AB R12, R12, R32 ;  /* 0x000000200c0c723e */ /* 0x000fe400000010ff */
[----:B------:R1:W-:Y:S05]  /*3760*/  STS [R6+0x400], R8 ;  /* 0x0004000806007388 */ /* 0x0003ea0000000800 */
[----:B------:R4:W-:Y:S01]  /*3770*/  STS [R194], R7 ;  /* 0x00000007c2007388 */ /* 0x0009e20000000800 */
[----:B---3--:R-:W-:Y:S05]  /*3780*/  F2FP.BF16.PACK_AB R5, R164, R167 ;  /* 0x000000a7a405723e */ /* 0x008fea00000010ff */
[----:B------:R3:W-:Y:S01]  /*3790*/  STS [R194+0x400], R5 ;  /* 0x00040005c2007388 */ /* 0x0007e20000000800 */
[--C-:B--2---:R-:W-:Y:S02]  /*37a0*/  FADD.FTZ R22, R22, -R4.reuse ;  /* 0x8000000416167221 */ /* 0x104fe40000010000 */
[--C-:B------:R-:W-:Y:S02]  /*37b0*/  FADD.FTZ R23, R23, -R4.reuse ;  /* 0x8000000417177221 */ /* 0x100fe40000010000 */
[----:B------:R-:W-:Y:S02]  /*37c0*/  FMUL.FTZ R22, R189, R22 ;  /* 0x00000016bd167220 */ /* 0x000fe40000410000 */
[----:B------:R-:W-:Y:S02]  /*37d0*/  FMUL.FTZ R23, R188, R23 ;  /* 0x00000017bc177220 */ /* 0x000fe40000410000 */
[--C-:B------:R-:W-:Y:S02]  /*37e0*/  FADD.FTZ R26, R26, -R4.reuse ;  /* 0x800000041a1a7221 */ /* 0x100fe40000010000 */
[--C-:B------:R-:W-:Y:S02]  /*37f0*/  FADD.FTZ R27, R27, -R4.reuse ;  /* 0x800000041b1b7221 */ /* 0x100fe40000010000 */
[----:B-1----:R-:W-:Y:S01]  /*3800*/  FMUL.FTZ R8, R180, R26 ;  /* 0x0000001ab4087220 */ /* 0x002fe20000410000 */
[----:B----4-:R-:W-:Y:S01]  /*3810*/  F2FP.BF16.PACK_AB R7, R193, R16 ;  /* 0x00000010c107723e */ /* 0x010fe200000010ff */
[----:B------:R-:W-:Y:S02]  /*3820*/  FMUL.FTZ R27, R181, R27 ;  /* 0x0000001bb51b7220 */ /* 0x000fe40000410000 */
[--C-:B------:R-:W-:Y:S02]  /*3830*/  FADD.FTZ R30, R30, -R4.reuse ;  /* 0x800000041e1e7221 */ /* 0x100fe40000010000 */
[--C-:B------:R-:W-:Y:S01]  /*3840*/  FADD.FTZ R31, R31, -R4.reuse ;  /* 0x800000041f1f7221 */ /* 0x100fe20000010000 */
[----:B------:R-:W-:Y:S01]  /*3850*/  F2FP.BF16.PACK_AB R8, R27, R8 ;  /* 0x000000081b08723e */ /* 0x000fe200000010ff */
[----:B------:R-:W-:Y:S01]  /*3860*/  FMUL.FTZ R30, R167, R30 ;  /* 0x0000001ea71e7220 */ /* 0x000fe20000410000 */
[----:B---3--:R-:W-:Y:S01]  /*3870*/  IADD3 R5, R195, R194, RZ ;  /* 0x000000c2c3057210 */ /* 0x008fe20007ffe0ff */
[----:B------:R-:W-:Y:S02]  /*3880*/  FMUL.FTZ R31, R164, R31 ;  /* 0x0000001fa41f7220 */ /* 0x000fe40000410000 */
[--C-:B------:R-:W-:Y:S02]  /*3890*/  FADD.FTZ R35, R35, -R4.reuse ;  /* 0x8000000423237221 */ /* 0x100fe40000010000 */
[----:B------:R1:W-:Y:S01]  /*38a0*/  STS [R5+0x400], R7 ;  /* 0x0004000705007388 */ /* 0x0003e20000000800 */
[----:B------:R-:W-:Y:S02]  /*38b0*/  FADD.FTZ R34, R34, -R4 ;  /* 0x8000000422227221 */ /* 0x000fe40000010000 */
[----:B------:R-:W-:Y:S02]  /*38c0*/  FMUL.FTZ R4, R193, R35 ;  /* 0x00000023c1047220 */ /* 0x000fe40000410000 */
[----:B------:R-:W-:Y:S01]  /*38d0*/  STS [R5], R9 ;  /* 0x0000000905007388 */ /* 0x000fe20000000800 */
[----:B------:R-:W-:Y:S04]  /*38e0*/  FMUL.FTZ R34, R16, R34 ;  /* 0x0000002210227220 */ /* 0x000fe80000410000 */
[----:B------:R-:W-:Y:S01]  /*38f0*/  BAR.SYNC.DEFER_BLOCKING 0x0 ;  /* 0x0000000000007b1d */ /* 0x000fe20000010000 */
[----:B------:R-:W-:Y:S02]  /*3900*/  F2FP.BF16.PACK_AB R4, R4, R34 ;  /* 0x000000220404723e */ /* 0x000fe400000010ff */
[----:B-1----:R-:W-:Y:S05]  /*3910*/  F2FP.BF16.PACK_AB R7, R23, R22 ;  /* 0x000000161707723e */ /* 0x002fea00000010ff */
[----:B------:R1:W-:Y:S05]  /*3920*/  STS [R240+0x2400], R7 ;  /* 0x00240007f0007388 */ /* 0x0003ea0000000800 */
[----:B------:R-:W-:Y:S05]  /*3930*/  STS [R240+0x2000], R10 ;  /* 0x0020000af0007388 */ /* 0x000fea0000000800 */
[----:B------:R-:W-:Y:S05]  /*3940*/  STS [R6+0x2000], R11 ;  /* 0x0020000b06007388 */ /* 0x000fea0000000800 */
[----:B------:R-:W-:Y:S05]  /*3950*/  STS [R6+0x2400], R8 ;  /* 0x0024000806007388 */ /* 0x000fea0000000800 */
[----:B------:R-:W-:Y:S01]  /*3960*/  STS [R194+0x2000], R14 ;  /* 0x0020000ec2007388 */ /* 0x000fe20000000800 */
[----:B-1----:R-:W-:Y:S05]  /*3970*/  F2FP.BF16.PACK_AB R7, R31, R30 ;  /* 0x0000001e1f07723e */ /* 0x002fea00000010ff */
        /* <DEDUP_REMOVED lines=8> */
[----:B------:R-:W3:Y:S05]  /*3a00*/  LDSM.16.MT88.4 R24, [R0+0x1e080] ;  /* 0x01e080000018783b */ /* 0x000eea0000004200 */
[----:B------:R-:W-:Y:S05]  /*3a10*/  LDSM.16.MT88.4 R28, [R230+0x20a80] ;  /* 0x020a8000e61c783b */ /* 0x000fea0000004200 */
[----:B------:R-:W3:Y:S05]  /*3a20*/  LDSM.16.MT88.4 R32, [R0+0x18880] ;  /* 0x018880000020783b */ /* 0x000eea0000004200 */
[----:B------:R-:W4:Y:S01]  /*3a30*/  LDSM.16.MT88.4 R164, [R227+0x20a80] ;  /* 0x020a8000e3a4783b */ /* 0x000f220000004200 */
[-C--:B-1----:R-:W-:Y:S04]  /*3a40*/  HMMA.16816.F32.BF16 R36, R4, R8.reuse, R36 ;  /* 0x000000080424723c */ /* 0x082fe80000041824 */
[----:B------:R-:W1:Y:S05]  /*3a50*/  LDSM.16.MT88.4 R168, [R0+0x1a880] ;  /* 0x01a8800000a8783b */ /* 0x000e6a0000004200 */
[----:B------:R-:W-:Y:S01]  /*3a60*/  LDSM.16.MT88.4 R172, [R0+0x19880] ;  /* 0x0198800000ac783b */ /* 0x000fe20000004200 */
[C---:B--2---:R-:W-:Y:S04]  /*3a70*/  HMMA.16816.F32.BF16 R40, R12.reuse, R8, R40 ;  /* 0x000000080c28723c */ /* 0x044fe80000041828 */
[----:B------:R-:W-:Y:S04]  /*3a80*/  LDSM.16.MT88.4 R176, [R227+0x21a80] ;  /* 0x021a8000e3b0783b */ /* 0x000fe80000004200 */
[-C--:B------:R-:W-:Y:S08]  /*3a90*/  HMMA.16816.F32.BF16 R44, R12, R10.reuse, R44 ;  /* 0x0000000a0c2c723c */ /* 0x080ff0000004182c */
[C---:B------:R-:W-:Y:S01]  /*3aa0*/  HMMA.16816.F32.BF16 R48, R4.reuse, R10, R48 ;  /* 0x0000000a0430723c */ /* 0x040fe20000041830 */
[----:B------:R-:W2:Y:S07]  /*3ab0*/  LDSM.16.MT88.4 R8, [R0+0x1c880] ;  /* 0x01c880000008783b */ /* 0x000eae0000004200 */
[-C--:B---3--:R-:W-:Y:S08]  /*3ac0*/  HMMA.16816.F32.BF16 R52, R4, R16.reuse, R52 ;  /* 0x000000100434723c */ /* 0x088ff00000041834 */
[C---:B------:R-:W-:Y:S08]  /*3ad0*/  HMMA.16816.F32.BF16 R56, R12.reuse, R16, R56 ;  /* 0x000000100c38723c */ /* 0x040ff00000041838 */
[-C--:B------:R-:W-:Y:S08]  /*3ae0*/  HMMA.16816.F32.BF16 R60, R12, R18.reuse, R60 ;  /* 0x000000120c3c723c */ /* 0x080ff0000004183c */
[C---:B------:R-:W-:Y:S01]  /*3af0*/  HMMA.16816.F32.BF16 R64, R4.reuse, R18, R64 ;  /* 0x000000120440723c */ /* 0x040fe20000041840 */
[----:B------:R-:W-:Y:S07]  /*3b00*/  LDSM.16.MT88.4 R16, [R0+0x19080] ;  /* 0x019080000010783b */ /* 0x000fee0000004200 */
[-C--:B----4-:R-:W-:Y:S08]  /*3b10*/  HMMA.16816.F32.BF16 R68, R4, R20.reuse, R68 ;  /* 0x000000140444723c */ /* 0x090ff00000041844 */
[C---:B------:R-:W-:Y:S08]  /*3b20*/  HMMA.16816.F32.BF16 R72, R12.reuse, R20, R72 ;  /* 0x000000140c48723c */ /* 0x040ff00000041848 */
[-C--:B------:R-:W-:Y:S08]  /*3b30*/  HMMA.16816.F32.BF16 R76, R12, R22.reuse, R76 ;  /* 0x000000160c4c723c */ /* 0x080ff0000004184c */
[C---:B------:R-:W-:Y:S01]  /*3b40*/  HMMA.16816.F32.BF16 R80, R4.reuse, R22, R80 ;  /* 0x000000160450723c */ /* 0x040fe20000041850 */
[----:B------:R-:W-:Y:S07]  /*3b50*/  LDSM.16.MT88.4 R20, [R227+0x21280] ;  /* 0x02128000e314783b */ /* 0x000fee0000004200 */
[-C--:B------:R-:W-:Y:S08]  /*3b60*/  HMMA.16816.F32.BF16 R84, R4, R24.reuse, R84 ;  /* 0x000000180454723c */ /* 0x080ff00000041854 */
[C---:B------:R-:W-:Y:S08]  /*3b70*/  HMMA.16816.F32.BF16 R88, R12.reuse, R24, R88 ;  /* 0x000000180c58723c */ /* 0x040ff00000041858 */
[-C--:B------:R-:W-:Y:S01]  /*3b80*/  HMMA.16816.F32.BF16 R92, R12, R26.reuse, R92 ;  /* 0x0000001a0c5c723c */ /* 0x080fe2000004185c */
[----:B------:R-:W3:Y:S07]  /*3b90*/  LDSM.16.MT88.4 R12, [R0+0x1e880] ;  /* 0x01e88000000c783b */ /* 0x000eee0000004200 */
[----:B------:R-:W-:Y:S01]  /*3ba0*/  HMMA.16816.F32.BF16 R96, R4, R26, R96 ;  /* 0x0000001a0460723c */ /* 0x000fe20000041860 */
[----:B------:R-:W4:Y:S05]  /*3bb0*/  LDSM.16.MT88.4 R4, [R230+0x21280] ;  /* 0x02128000e604783b */ /* 0x000f2a0000004200 */
[----:B------:R-:W2:Y:S02]  /*3bc0*/  LDSM.16.MT88.4 R24, [R0+0x1b080] ;  /* 0x01b080000018783b */ /* 0x000ea40000004200 */
[-C--:B------:R-:W-:Y:S08]  /*3bd0*/  HMMA.16816.F32.BF16 R36, R28, R32.reuse, R36 ;  /* 0x000000201c24723c */ /* 0x080ff00000041824 */
[C---:B------:R-:W-:Y:S08]  /*3be0*/  HMMA.16816.F32.BF16 R40, R164.reuse, R32, R40 ;  /* 0x00000020a428723c */ /* 0x040ff00000041828 */
[-C--:B------:R-:W-:Y:S08]  /*3bf0*/  HMMA.16816.F32.BF16 R44, R164, R34.reuse, R44 ;  /* 0x00000022a42c723c */ /* 0x080ff0000004182c */
[C---:B------:R-:W-:Y:S01]  /*3c00*/  HMMA.16816.F32.BF16 R48, R28.reuse, R34, R48 ;  /* 0x000000221c30723c */ /* 0x040fe20000041830 */
[----:B------:R-:W3:Y:S07]  /*3c10*/  LDSM.16.MT88.4 R32, [R0+0x1d080] ;  /* 0x01d080000020783b */ /* 0x000eee0000004200 */
[-C--:B-1----:R-:W-:Y:S08]  /*3c20*/  HMMA.16816.F32.BF16 R52, R28, R168.reuse, R52 ;  /* 0x000000a81c34723c */ /* 0x082ff00000041834 */
[C---:B------:R-:W-:Y:S08]  /*3c30*/  HMMA.16816.F32.BF16 R56, R164.reuse, R168, R56 ;  /* 0x000000a8a438723c */ /* 0x040ff00000041838 */
[-C--:B------:R-:W-:Y:S08]  /*3c40*/  HMMA.16816.F32.BF16 R60, R164, R170.reuse, R60 ;  /* 0x000000aaa43c723c */ /* 0x080ff0000004183c */
[C---:B------:R-:W-:Y:S01]  /*3c50*/  HMMA.16816.F32.BF16 R64, R28.reuse, R170, R64 ;  /* 0x000000aa1c40723c */ /* 0x040fe20000041840 */
[----:B------:R-:W1:Y:S07]  /*3c60*/  LDSM.16.MT88.4 R168, [R0+0x1f080] ;  /* 0x01f0800000a8783b */ /* 0x000e6e0000004200 */
[-C--:B--2---:R-:W-:Y:S08]  /*3c70*/  HMMA.16816.F32.BF16 R68, R28, R8.reuse, R68 ;  /* 0x000000081c44723c */ /* 0x084ff00000041844 */
[C---:B------:R-:W-:Y:S08]  /*3c80*/  HMMA.16816.F32.BF16 R72, R164.reuse, R8, R72 ;  /* 0x00000008a448723c */ /* 0x040ff00000041848 */
[-C--:B------:R-:W-:Y:S08]  /*3c90*/  HMMA.16816.F32.BF16 R76, R164, R10.reuse, R76 ;  /* 0x0000000aa44c723c */ /* 0x080ff0000004184c */
[C---:B------:R-:W-:Y:S01]  /*3ca0*/  HMMA.16816.F32.BF16 R80, R28.reuse, R10, R80 ;  /* 0x0000000a1c50723c */ /* 0x040fe20000041850 */
[----:B------:R-:W2:Y:S07]  /*3cb0*/  LDSM.16.MT88.4 R8, [R230+0x21a80] ;  /* 0x021a8000e608783b */ /* 0x000eae0000004200 */
[-C--:B---3--:R-:W-:Y:S08]  /*3cc0*/  HMMA.16816.F32.BF16 R84, R28, R12.reuse, R84 ;  /* 0x0000000c1c54723c */ /* 0x088ff00000041854 */
[C---:B------:R-:W-:Y:S08]  /*3cd0*/  HMMA.16816.F32.BF16 R88, R164.reuse, R12, R88 ;  /* 0x0000000ca458723c */ /* 0x040ff00000041858 */
[-C--:B------:R-:W-:Y:S01]  /*3ce0*/  HMMA.16816.F32.BF16 R92, R164, R14.reuse, R92 ;  /* 0x0000000ea45c723c */ /* 0x080fe2000004185c */
[----:B------:R-:W3:Y:S07]  /*3cf0*/  LDSM.16.MT88.4 R164, [R0+0x1b880] ;  /* 0x01b8800000a4783b */ /* 0x000eee0000004200 */
[----:B------:R-:W-:Y:S01]  /*3d00*/  HMMA.16816.F32.BF16 R96, R28, R14, R96 ;  /* 0x0000000e1c60723c */ /* 0x000fe20000041860 */
[----:B------:R-:W1:Y:S07]  /*3d10*/  LDSM.16.MT88.4 R12, [R0+0x1d880] ;  /* 0x01d88000000c783b */ /* 0x000e6e0000004200 */
[-C--:B----4-:R-:W-:Y:S08]  /*3d20*/  HMMA.16816.F32.BF16 R36, R4, R16.reuse, R36 ;  /* 0x000000100424723c */ /* 0x090ff00000041824 */
[C---:B------:R-:W-:Y:S08]  /*3d30*/  HMMA.16816.F32.BF16 R40, R20.reuse, R16, R40 ;  /* 0x000000101428723c */ /* 0x040ff00000041828 */
[-C--:B------:R-:W-:Y:S08]  /*3d40*/  HMMA.16816.F32.BF16 R44, R20, R18.reuse, R44 ;  /* 0x00000012142c723c */ /* 0x080ff0000004182c */
[C---:B------:R-:W-:Y:S01]  /*3d50*/  HMMA.16816.F32.BF16 R48, R4.reuse, R18, R48 ;  /* 0x000000120430723c */ /* 0x040fe20000041830 */
[----:B------:R-:W4:Y:S05]  /*3d60*/  LDSM.16.MT88.4 R16, [R0+0x1f880] ;  /* 0x01f880000010783b */ /* 0x000f2a0000004200 */
[----:B------:R-:W-:Y:S02]  /*3d70*/  BAR.SYNC.DEFER_BLOCKING 0x0 ;  /* 0x0000000000007b1d */ /* 0x000fe40000010000 */
        /* <DEDUP_REMOVED lines=8> */
[-C--:B-1----:R-:W-:Y:S08]  /*3e00*/  HMMA.16816.F32.BF16 R84, R4, R168.reuse, R84 ;  /* 0x000000a80454723c */ /* 0x082ff00000041854 */
[C---:B------:R-:W-:Y:S08]  /*3e10*/  HMMA.16816.F32.BF16 R88, R20.reuse, R168, R88 ;  /* 0x000000a81458723c */ /* 0x040ff00000041858 */
[-C--:B------:R-:W-:Y:S08]  /*3e20*/  HMMA.16816.F32.BF16 R92, R20, R170.reuse, R92 ;  /* 0x000000aa145c723c */ /* 0x080ff0000004185c */
[----:B------:R-:W-:Y:S08]  /*3e30*/  HMMA.16816.F32.BF16 R96, R4, R170, R96 ;  /* 0x000000aa0460723c */ /* 0x000ff00000041860 */
[-C--:B--2---:R-:W-:Y:S01]  /*3e40*/  HMMA.16816.F32.BF16 R36, R8, R172.reuse, R36 ;  /* 0x000000ac0824723c */ /* 0x084fe20000041824 */
[----:B------:R1:W2:Y:S05]  /*3e50*/  LDSM.16.MT88.4 R4, [R230+0x22280] ;  /* 0x02228000e604783b */ /* 0x0002aa0000004200 */
[----:B------:R1:W1:Y:S02]  /*3e60*/  LDSM.16.MT88.4 R24, [R227+0x22280] ;  /* 0x02228000e318783b */ /* 0x0002640000004200 */
[C---:B------:R-:W-:Y:S03]  /*3e70*/  HMMA.16816.F32.BF16 R40, R176.reuse, R172, R40 ;  /* 0x000000acb028723c */ /* 0x040fe60000041828 */
[----:B------:R1:W1:Y:S05]  /*3e80*/  LDSM.16.MT88.4 R20, [R0+0x10080] ;  /* 0x010080000014783b */ /* 0x00026a0000004200 */
[-C--:B------:R-:W-:Y:S01]  /*3e90*/  HMMA.16816.F32.BF16 R44, R176, R174.reuse, R44 ;  /* 0x000000aeb02c723c */ /* 0x080fe2000004182c */
[----:B------:R1:W1:Y:S05]  /*3ea0*/  LDSM.16.MT88.4 R28, [R0+0x12080] ;  /* 0x01208000001c783b */ /* 0x00026a0000004200 */
[----:B------:R1:W1:Y:S02]  /*3eb0*/  LDSM.16.MT88.4 R32, [R0+0x14080] ;  /* 0x014080000020783b */ /* 0x0002640000004200 */
[C---:B------:R-:W-:Y:S03]  /*3ec0*/  HMMA.16816.F32.BF16 R48, R8.reuse, R174, R48 ;  /* 0x000000ae0830723c */ /* 0x040fe60000041830 */
[----:B------:R1:W1:Y:S05]  /*3ed0*/  LDSM.16.MT88.4 R168, [R0+0x16080] ;  /* 0x0160800000a8783b */ /* 0x00026a0000004200 */
[-C--:B---3--:R-:W-:Y:S01]  /*3ee0*/  HMMA.16816.F32.BF16 R52, R8, R164.reuse, R52 ;  /* 0x000000a40834723c */ /* 0x088fe20000041834 */
[----:B------:R3:W1:Y:S05]  /*3ef0*/  LDSM.16.MT88.4 R172, [R230+0x22a80] ;  /* 0x022a8000e6ac783b */ /* 0x00066a0000004200 */
        /* <DEDUP_REMOVED lines=8> */
[-C--:B------:R-:W-:Y:S08]  /*3f80*/  HMMA.16816.F32.BF16 R68, R8, R12.reuse, R68 ;  /* 0x0000000c0844723c */ /* 0x080ff00000041844 */
[C---:B------:R-:W-:Y:S08]  /*3f90*/  HMMA.16816.F32.BF16 R72, R176.reuse, R12, R72 ;  /* 0x0000000cb048723c */ /* 0x040ff00000041848 */
[-C--:B------:R-:W-:Y:S08]  /*3fa0*/  HMMA.16816.F32.BF16 R76, R176, R14.reuse, R76 ;  /* 0x0000000eb04c723c */ /* 0x080ff0000004184c */
[C---:B------:R-:W-:Y:S08]  /*3fb0*/  HMMA.16816.F32.BF16 R80, R8.reuse, R14, R80 ;  /* 0x0000000e0850723c */ /* 0x040ff00000041850 */
[-C--:B----4-:R-:W-:Y:S08]  /*3fc0*/  HMMA.16816.F32.BF16 R84, R8, R16.reuse, R84 ;  /* 0x000000100854723c */ /* 0x090ff00000041854 */
[C---:B------:R-:W-:Y:S08]  /*3fd0*/  HMMA.16816.F32.BF16 R88, R176.reuse, R16, R88 ;  /* 0x00000010b058723c */ /* 0x040ff00000041858 */
[-C--:B------:R-:W-:Y:S08]  /*3fe0*/  HMMA.16816.F32.BF16 R92, R176, R18.reuse, R92 ;  /* 0x00000012b05c723c */ /* 0x080ff0000004185c */
[----:B------:R-:W-:Y:S01]  /*3ff0*/  HMMA.16816.F32.BF16 R96, R8, R18, R96 ;  /* 0x000000120860723c */ /* 0x000fe20000041860 */
[----:B------:R-:W-:-:S07]  /*4000*/  @P5 BRA `(.L_x_561) ;  /* 0x0000049000005947 */ /* 0x000fce0003800000 */
[C---:B-123--:R-:W-:Y:S01]  /*4010*/  LOP3.LUT P3, RZ, R241.reuse, 0x1, RZ, 0xc0, !PT ;  /* 0x00000001f1ff7812 */ /* 0x04efe2000786c0ff */
[----:B------:R-:W-:Y:S01]  /*4020*/  USHF.R.S32.HI UR22, URZ, 0x1f, UR21 ;  /* 0x0000001f3f167899 */ /* 0x000fe20008011415 */
[C---:B------:R-:W-:Y:S01]  /*4030*/  LOP3.LUT P2, RZ, R241.reuse, 0x2, RZ, 0xc0, !PT ;  /* 0x00000002f1ff7812 */ /* 0x040fe2000784c0ff */
[----:B------:R-:W1:Y:S01]  /*4040*/  S2R R12, SR_CTAID.Y ;  /* 0x00000000000c7919 */ /* 0x000e620000002600 */
[----:B------:R-:W-:Y:S01]  /*4050*/  LOP3.LUT P4, RZ, R241, 0x8, RZ, 0xc0, !PT ;  /* 0x00000008f1ff7812 */ /* 0x000fe2000788c0ff */
[----:B------:R-:W-:Y:S01]  /*4060*/  ULDC.64 UR4, c[0x0][0x208] ;  /* 0x0000820000047ab9 */ /* 0x000fe20000000a00 */
[----:B------:R-:W-:Y:S01]  /*4070*/  IMAD.U32 R18, RZ, RZ, UR16 ;  /* 0x00000010ff127e24 */ /* 0x000fe2000f8e00ff */
[----:B------:R-:W-:Y:S01]  /*4080*/  UIMAD UR22, UR22, UR4, URZ ;  /* 0x00000004161672a4 */ /* 0x000fe2000f8e023f */
[----:B------:R-:W-:Y:S01]  /*4090*/  IMAD.U32 R16, RZ, RZ, UR16 ;  /* 0x00000010ff107e24 */ /* 0x000fe2000f8e00ff */
[----:B------:R-:W-:Y:S01]  /*40a0*/  UIMAD.WIDE.U32 UR24, UR21, UR4, URZ ;  /* 0x00000004151872a5 */ /* 0x000fe2000f8e003f */
[----:B------:R-:W-:Y:S01]  /*40b0*/  IMAD.U32 R14, RZ, RZ, UR16 ;  /* 0x00000010ff0e7e24 */ /* 0x000fe2000f8e00ff */
[----:B------:R-:W-:Y:S01]  /*40c0*/  UIMAD UR22, UR21, UR5, UR22 ;  /* 0x00000005151672a4 */ /* 0x000fe2000f8e0216 */
[----:B-----5:R-:W-:Y:S01]  /*40d0*/  IMAD.MOV.U32 R11, RZ, RZ, R237 ;  /* 0x000000ffff0b7224 */ /* 0x020fe200078e00ed */
[----:B------:R-:W-:Y:S02]  /*40e0*/  USHF.L.U32 UR4, UR21, 0x6, URZ ;  /* 0x0000000615047899 */ /* 0x000fe4000800063f */
[----:B------:R-:W-:Y:S01]  /*40f0*/  UIADD3 UR22, UR25, UR22, URZ ;  /* 0x0000001619167290 */ /* 0x000fe2000fffe03f */
[----:B------:R-:W-:Y:S02]  /*4100*/  IMAD.U32 R8, RZ, RZ, UR24 ;  /* 0x00000018ff087e24 */ /* 0x000fe4000f8e00ff */
[----:B------:R-:W-:Y:S03]  /*4110*/  IMAD.U32 R10, RZ, RZ, UR24 ;  /* 0x00000018ff0a7e24 */ /* 0x000fe6000f8e00ff */
[----:B------:R-:W-:Y:S01]  /*4120*/  LEA R8, P0, R8, R248, 0x7 ;  /* 0x000000f808087211 */ /* 0x000fe200078038ff */
[----:B------:R-:W-:Y:S05]  /*4130*/  IMAD.U32 R9, RZ, RZ, UR22 ;  /* 0x00000016ff097e24 */ /* 0x000fea000f8e00ff */
[----:B------:R-:W-:Y:S01]  /*4140*/  LEA.HI.X R9, R10, R249, R9, 0x7, P0 ;  /* 0x000000f90a097211 */ /* 0x000fe200000f3c09 */
[----:B------:R-:W-:Y:S01]  /*4150*/  IMAD.MOV.U32 R10, RZ, RZ, R236 ;  /* 0x000000ffff0a7224 */ /* 0x000fe200078e00ec */
[----:B------:R-:W-:Y:S02]  /*4160*/  IADD3 R18, P1, P0, R18, 0x80, R8 ;  /* 0x0000008012127810 */ /* 0x000fe4000783e008 */
[----:B-1----:R-:W-:Y:S01]  /*4170*/  SHF.R.S32.HI R13, RZ, 0x1f, R12 ;  /* 0x0000001fff0d7819 */ /* 0x002fe2000001140c */
[----:B------:R-:W-:Y:S01]  /*4180*/  IMAD.WIDE.U32 R10, R12, c[0x0][0x288], R10 ;  /* 0x0000a2000c0a7a25 */ /* 0x000fe200078e000a */
[--C-:B------:R-:W-:Y:S02]  /*4190*/  IADD3.X R19, RZ, UR6, R9.reuse, P1, P0 ;  /* 0x00000006ff137c10 */ /* 0x100fe40008fe0409 */
[--C-:B------:R-:W-:Y:S01]  /*41a0*/  IADD3 R16, P1, P0, R16, 0x100, R8.reuse ;  /* 0x0000010010107810 */ /* 0x100fe2000783e008 */
[----:B------:R-:W-:Y:S03]  /*41b0*/  IMAD R13, R13, c[0x0][0x288], RZ ;  /* 0x0000a2000d0d7a24 */ /* 0x000fe600078e02ff */
[----:B------:R-:W-:Y:S01]  /*41c0*/  IADD3.X R17, RZ, UR6, R9, P1, P0 ;  /* 0x00000006ff117c10 */ /* 0x000fe20008fe0409 */
[----:B------:R-:W-:Y:S01]  /*41d0*/  IMAD R13, R12, c[0x0][0x28c], R13 ;  /* 0x0000a3000c0d7a24 */ /* 0x000fe200078e020d */
[----:B------:R-:W-:Y:S04]  /*41e0*/  IADD3 R14, P1, P0, R14, 0x180, R8 ;  /* 0x000001800e0e7810 */ /* 0x000fe8000783e008 */
[----:B------:R-:W-:Y:S02]  /*41f0*/  IADD3.X R15, RZ, UR6, R9, P1, P0 ;  /* 0x00000006ff0f7c10 */ /* 0x000fe40008fe0409 */
[----:B------:R-:W-:Y:S02]  /*4200*/  IADD3 R12, P0, R10, UR18, RZ ;  /* 0x000000120a0c7c10 */ /* 0x000fe4000ff1e0ff */
[----:B------:R-:W-:Y:S02]  /*4210*/  LOP3.LUT P1, RZ, R241, 0x4, RZ, 0xc0, !PT ;  /* 0x00000004f1ff7812 */ /* 0x000fe4000782c0ff */
[----:B------:R-:W-:Y:S01]  /*4220*/  IADD3.X R11, R11, UR17, R13, P0, !PT ;  /* 0x000000110b0b7c10 */ /* 0x000fe200087fe40d */
[----:B------:R-:W-:Y:S01]  /*4230*/  IMAD.U32 R13, RZ, RZ, UR4 ;  /* 0x00000004ff0d7e24 */ /* 0x000fe2000f8e00ff */
[C---:B------:R-:W-:Y:S04]  /*4240*/  LEA R10, P0, R12.reuse, c[0x0][0x280], 0x2 ;  /* 0x0000a0000c0a7a11 */ /* 0x040fe800078010ff */
[----:B------:R-:W-:Y:S01]  /*4250*/  LEA.HI.X R11, R12, c[0x0][0x284], R11, 0x2, P0 ;  /* 0x0000a1000c0b7a11 */ /* 0x000fe200000f140b */
[----:B------:R-:W-:Y:S05]  /*4260*/  IMAD.U32 R12, RZ, RZ, UR4 ;  /* 0x00000004ff0c7e24 */ /* 0x000fea000f8e00ff */
[----:B------:R-:W-:Y:S01]  /*4270*/  LEA R12, P0, R12, R10, 0x2 ;  /* 0x0000000a0c0c7211 */ /* 0x000fe200078010ff */
[----:B------:R-:W-:Y:S03]  /*4280*/  IMAD.U32 R10, RZ, RZ, UR4 ;  /* 0x00000004ff0a7e24 */ /* 0x000fe6000f8e00ff */
[----:B------:R-:W-:Y:S02]  /*4290*/  LEA.HI.X.SX32 R13, R13, R11, 0x2, P0 ;  /* 0x0000000b0d0d7211 */ /* 0x000fe400000f16ff */
[----:B------:R-:W-:Y:S04]  /*42a0*/  IADD3 R10, -R246, c[0x0][0x168], -R10 ;  /* 0x00005a00f60a7a10 */ /* 0x000fe80007ffe90a */
[C---:B------:R-:W-:Y:S11]  /*42b0*/  ISETP.LT.OR P0, PT, R10.reuse, 0x1, !P3 ;  /* 0x000000010a00780c */ /* 0x040ff60005f01670 */
[----:B------:R-:W-:Y:S02]  /*42c0*/  @!UPT UIADD3 URZ, URZ, URZ, URZ ;  /* 0x0000003f3f3ff290 */ /* 0x000fe4000fffe03f */
[----:B------:R-:W-:Y:S01]  /*42d0*/  @!PT LDS RZ, [RZ] ;  /* 0x00000000fffff984 */ /* 0x000fe20000000800 */
[----:B------:R-:W-:Y:S01]  /*42e0*/  @!PT LDS RZ, [RZ] ;  /* 0x00000000fffff984 */ /* 0x000fe20000000800 */
[----:B------:R-:W-:Y:S01]  /*42f0*/  @!PT LDS RZ, [RZ] ;  /* 0x00000000fffff984 */ /* 0x000fe20000000800 */
[----:B------:R1:W-:Y:S01]  /*4300*/  LDGSTS.E.BYPASS.LTC128B.128 [R238+0x18080], [R8.64], !P0 ;  /* 0x1808000008ee7fae */ /* 0x0003e2000c101d4e */
[C---:B------:R-:W-:Y:S11]  /*4310*/  ISETP.LT.OR P0, PT, R10.reuse, 0x1, !P2 ;  /* 0x000000010a00780c */ /* 0x040ff60005701670 */
[----:B------:R-:W-:Y:S02]  /*4320*/  @!UPT UIADD3 URZ, URZ, URZ, URZ ;  /* 0x0000003f3f3ff290 */ /* 0x000fe4000fffe03f */
[----:B------:R1:W-:Y:S01]  /*4330*/  LDGSTS.E.BYPASS.LTC128B.128 [R238+0x1a080], [R8.64+0x80], !P0 ;  /* 0x1a08008008ee7fae */ /* 0x0003e2000c101d4e */
[C---:B------:R-:W-:Y:S11]  /*4340*/  ISETP.LT.OR P0, PT, R10.reuse, 0x1, !P1 ;  /* 0x000000010a00780c */ /* 0x040ff60004f01670 */
[----:B------:R-:W-:Y:S02]  /*4350*/  @!UPT UIADD3 URZ, URZ, URZ, URZ ;  /* 0x0000003f3f3ff290 */ /* 0x000fe4000fffe03f */
[----:B------:R1:W-:Y:S01]  /*4360*/  LDGSTS.E.BYPASS.LTC128B.128 [R238+0x1c080], [R8.64+0x100], !P0 ;  /* 0x1c08010008ee7fae */ /* 0x0003e2000c101d4e */
[----:B------:R-:W-:Y:S11]  /*4370*/  ISETP.LT.OR P0, PT, R10, 0x1, !P4 ;  /* 0x000000010a00780c */ /* 0x000ff60006701670 */
[----:B------:R-:W-:Y:S02]  /*4380*/  @!UPT UIADD3 URZ, URZ, URZ, URZ ;  /* 0x0000003f3f3ff290 */ /* 0x000fe4000fffe03f */
[----:B------:R1:W-:Y:S02]  /*4390*/  LDGSTS.E.BYPASS.LTC128B.128 [R238+0x1e080], [R8.64+0x180], !P0 ;  /* 0x1e08018008ee7fae */ /* 0x0003e4000c101d4e */
[----:B-1----:R-:W-:Y:S04]  /*43a0*/  IADD3 R8, P0, R8, UR16, RZ ;  /* 0x0000001008087c10 */ /* 0x002fe8000ff1e0ff */
[----:B------:R-:W-:Y:S02]  /*43b0*/  IADD3.X R9, R9, UR6, RZ, P0, !PT ;  /* 0x0000000609097c10 */ /* 0x000fe400087fe4ff */
[C---:B------:R-:W-:Y:S11]  /*43c0*/  ISETP.LT.OR P0, PT, R10.reuse, 0x21, !P3 ;  /* 0x000000210a00780c */ /* 0x040ff60005f01670 */
[----:B------:R-:W-:Y:S02]  /*43d0*/  @!UPT UIADD3 URZ, URZ, URZ, URZ ;  /* 0x0000003f3f3ff290 */ /* 0x000fe4000fffe03f */
[----:B------:R1:W-:Y:S01]  /*43e0*/  LDGSTS.E.BYPASS.LTC128B.128 [R238+0x19080], [R8.64], !P0 ;  /* 0x1908000008ee7fae */ /* 0x0003e2000c101d4e */
[C---:B------:R-:W-:Y:S11]  /*43f0*/  ISETP.LT.OR P0, PT, R10.reuse, 0x21, !P2 ;  /* 0x000000210a00780c */ /* 0x040ff60005701670 */
[----:B------:R-:W-:Y:S02]  /*4400*/  @!UPT UIADD3 URZ, URZ, URZ, URZ ;  /* 0x0000003f3f3ff290 */ /* 0x000fe4000fffe03f */
[----:B------:R2:W-:Y:S01]  /*4410*/  LDGSTS.E.BYPASS.LTC128B.128 [R238+0x1b080], [R18.64], !P0 ;  /* 0x1b08000012ee7fae */ /* 0x0005e2000c101d4e */
[----:B------:R-:W-:Y:S01]  /*4420*/  ISETP.LT.OR P0, PT, R10, 0x21, !P1 ;  /* 0x000000210a00780c */ /* 0x000fe20004f01670 */
[----:B-1----:R-:W-:Y:S11]  /*4430*/  @!P6 IMAD.SHL.U32 R8, R244, 0x10, RZ ;  /* 0x00000010f408e824 */ /* 0x002ff600078e00ff */
[----:B------:R-:W-:Y:S01]  /*4440*/  @!UPT UIADD3 URZ, URZ, URZ, URZ ;  /* 0x0000003f3f3ff290 */ /* 0x000fe2000fffe03f */
[----:B------:R2:W-:Y:S01]  /*4450*/  LDGSTS.E.BYPASS.LTC128B.128 [R238+0x1d080], [R16.64], !P0 ;  /* 0x1d08000010ee7fae */ /* 0x0005e2000c101d4e */
[----:B------:R-:W-:Y:S11]  /*4460*/  ISETP.LT.OR P0, PT, R10, 0x21, !P4 ;  /* 0x000000210a00780c */ /* 0x000ff60006701670 */
[----:B------:R-:W-:Y:S02]  /*4470*/  @!UPT UIADD3 URZ, URZ, URZ, URZ ;  /* 0x0000003f3f3ff290 */ /* 0x000fe4000fffe03f */
[----:B------:R2:W-:Y:S04]  /*4480*/  LDGSTS.E.BYPASS.LTC128B.128 [R238+0x1f080], [R14.64], !P0 ;  /* 0x1f0800000eee7fae */ /* 0x0005e8000c101d4e */
[----:B------:R2:W-:Y:S02]  /*4490*/  @!P6 LDGSTS.E.BYPASS.LTC128B.128 [R8+0x20180], [R12.64] ;  /* 0x201800000c08efae */ /* 0x0005e4000b901d4e */
.L_x_561:
[-C--:B-123--:R-:W-:Y:S01]  /*44a0*/  HMMA.16816.F32.BF16 R100, R4, R20.reuse, R100 ;  /* 0x000000140464723c */ /* 0x08efe20000041864 */
[----:B------:R-:W-:Y:S07]  /*44b0*/  LDSM.16.MT88.4 R8, [R0+0x11080] ;  /* 0x011080000008783b */ /* 0x000fee0000004200 */
[C---:B------:R-:W-:Y:S01]  /*44c0*/  HMMA.16816.F32.BF16 R104, R24.reuse, R20, R104 ;  /* 0x000000141868723c */ /* 0x040fe20000041868 */
[----:B------:R-:W-:Y:S07]  /*44d0*/  LDSM.16.MT88.4 R12, [R227+0x23280] ;  /* 0x02328000e30c783b */ /* 0x000fee0000004200 */
[-C--:B------:R-:W-:Y:S01]  /*44e0*/  HMMA.16816.F32.BF16 R108, R24, R22.reuse, R108 ;  /* 0x00000016186c723c */ /* 0x080fe2000004186c */
[----:B------:R-:W-:Y:S07]  /*44f0*/  LDSM.16.MT88.4 R16, [R0+0x13080] ;  /* 0x013080000010783b */ /* 0x000fee0000004200 */
[C---:B------:R-:W-:Y:S01]  /*4500*/  HMMA.16816.F32.BF16 R112, R4.reuse, R22, R112 ;  /* 0x000000160470723c */ /* 0x040fe20000041870 */
[----:B------:R-:W-:Y:S07]  /*4510*/  LDSM.16.MT88.4 R20, [R0+0x15080] ;  /* 0x015080000014783b */ /* 0x000fee0000004200 */
[-C--:B------:R-:W-:Y:S01]  /*4520*/  HMMA.16816.F32.BF16 R116, R4, R28.reuse, R116 ;  /* 0x0000001c0474723c */ /* 0x080fe20000041874 */
[----:B------:R-:W-:Y:S07]  /*4530*/  LDSM.16.MT88.4 R164, [R227+0x23a80] ;  /* 0x023a8000e3a4783b */ /* 0x000fee0000004200 */
[C---:B------:R-:W-:Y:S01]  /*4540*/  HMMA.16816.F32.BF16 R120, R24.reuse, R28, R120 ;  /* 0x0000001c1878723c */ /* 0x040fe20000041878 */
[----:B------:R-:W0:Y:S07]  /*4550*/  LDGDEPBAR ;  /* 0x00000000000079af */ /* 0x000e2e0000000000 */
[-C--:B------:R-:W-:Y:S08]  /*4560*/  HMMA.16816.F32.BF16 R124, R24, R30.reuse, R124 ;  /* 0x0000001e187c723c */ /* 0x080ff0000004187c */
[C---:B------:R-:W-:Y:S01]  /*4570*/  HMMA.16816.F32.BF16 R128, R4.reuse, R30, R128 ;  /* 0x0000001e0480723c */ /* 0x040fe20000041880 */
[----:B------:R-:W-:Y:S07]  /*4580*/  LDSM.16.MT88.4 R28, [R230+0x23a80] ;  /* 0x023a8000e61c783b */ /* 0x000fee0000004200 */
[-C--:B------:R-:W-:Y:S08]  /*4590*/  HMMA.16816.F32.BF16 R132, R4, R32.reuse, R132 ;  /* 0x000000200484723c */ /* 0x080ff00000041884 */
[C---:B------:R-:W-:Y:S08]  /*45a0*/  HMMA.16816.F32.BF16 R136, R24.reuse, R32, R136 ;  /* 0x000000201888723c */ /* 0x040ff00000041888 */
[-C--:B------:R-:W-:Y:S08]  /*45b0*/  HMMA.16816.F32.BF16 R140, R24, R34.reuse, R140 ;  /* 0x00000022188c723c */ /* 0x080ff0000004188c */
[C---:B------:R-:W-:Y:S01]  /*45c0*/  HMMA.16816.F32.BF16 R144, R4.reuse, R34, R144 ;  /* 0x000000220490723c */ /* 0x040fe20000041890 */
[----:B------:R-:W-:Y:S07]  /*45d0*/  LDSM.16.MT88.4 R32, [R0+0x11880] ;  /* 0x011880000020783b */ /* 0x000fee0000004200 */
[-C--:B------:R-:W-:Y:S08]  /*45e0*/  HMMA.16816.F32.BF16 R148, R4, R168.reuse, R148 ;  /* 0x000000a80494723c */ /* 0x080ff00000041894 */
[C---:B------:R-:W-:Y:S08]  /*45f0*/  HMMA.16816.F32.BF16 R152, R24.reuse, R168, R152 ;  /* 0x000000a81898723c */ /* 0x040ff00000041898 */
[-C--:B------:R-:W-:Y:S01]  /*4600*/  HMMA.16816.F32.BF16 R156, R24, R170.reuse, R156 ;  /* 0x000000aa189c723c */ /* 0x080fe2000004189c */
[----:B------:R-:W-:Y:S07]  /*4610*/  LDSM.16.MT88.4 R24, [R0+0x17080] ;  /* 0x017080000018783b */ /* 0x000fee0000004200 */
[----:B------:R-:W-:Y:S01]  /*4620*/  HMMA.16816.F32.BF16 R160, R4, R170, R160 ;  /* 0x000000aa04a0723c */ /* 0x000fe200000418a0 */
[----:B------:R-:W1:Y:S07]  /*4630*/  LDSM.16.MT88.4 R4, [R230+0x23280] ;  /* 0x02328000e604783b */ /* 0x000e6e0000004200 */
[-C--:B------:R-:W-:Y:S01]  /*4640*/  HMMA.16816.F32.BF16 R100, R172, R180.reuse, R100 ;  /* 0x000000b4ac64723c */ /* 0x080fe20000041864 */
[----:B------:R-:W2:Y:S07]  /*4650*/  LDSM.16.MT88.4 R168, [R0+0x13880] ;  /* 0x0138800000a8783b */ /* 0x000eae0000004200 */
        /* <DEDUP_REMOVED lines=15> */
[-C--:B-1----:R-:W-:Y:S08]  /*4750*/  HMMA.16816.F32.BF16 R100, R4, R8.reuse, R100 ;  /* 0x000000080464723c */ /* 0x082ff00000041864 */
[C---:B------:R-:W-:Y:S08]  /*4760*/  HMMA.16816.F32.BF16 R104, R12.reuse, R8, R104 ;  /* 0x000000080c68723c */ /* 0x040ff00000041868 */
[-C--:B------:R-:W-:Y:S08]  /*4770*/  HMMA.16816.F32.BF16 R108, R12, R10.reuse, R108 ;  /* 0x0000000a0c6c723c */ /* 0x080ff0000004186c */
[C---:B------:R-:W-:Y:S01]  /*4780*/  HMMA.16816.F32.BF16 R112, R4.reuse, R10, R112 ;  /* 0x0000000a0470723c */ /* 0x040fe20000041870 */
[----:B------:R-:W1:Y:S07]  /*4790*/  LDSM.16.MT88.4 R8, [R0+0x15880] ;  /* 0x015880000008783b */ /* 0x000e6e0000004200 */
        /* <DEDUP_REMOVED lines=12> */
[----:B------:R-:W3:Y:S07]  /*4860*/  LDSM.16.MT88.4 R4, [R0+0x17880] ;  /* 0x017880000004783b */ /* 0x000eee0000004200 */
[-C--:B------:R-:W-:Y:S01]  /*4870*/  HMMA.16816.F32.BF16 R100, R28, R32.reuse, R100 ;  /* 0x000000201c64723c */ /* 0x080fe20000041864 */
[----:B------:R-:W-:Y:S07]  /*4880*/  BAR.SYNC.DEFER_BLOCKING 0x0 ;  /* 0x0000000000007b1d */ /* 0x000fee0000010000 */
[C---:B------:R-:W-:Y:S08]  /*4890*/  HMMA.16816.F32.BF16 R104, R164.reuse, R32, R104 ;  /* 0x00000020a468723c */ /* 0x040ff00000041868 */
[-C--:B------:R-:W-:Y:S08]  /*48a0*/  HMMA.16816.F32.BF16 R108, R164, R34.reuse, R108 ;  /* 0x00000022a46c723c */ /* 0x080ff0000004186c */
[C---:B------:R-:W-:Y:S01]  /*48b0*/  HMMA.16816.F32.BF16 R112, R28.reuse, R34, R112 ;  /* 0x000000221c70723c */ /* 0x040fe20000041870 */
[----:B------:R4:W3:Y:S07]  /*48c0*/  LDSM.16.M88.4 R192, [R232] ;  /* 0x00000000e8c0783b */ /* 0x0008ee0000000200 */
[-C--:B--2---:R-:W-:Y:S01]  /*48d0*/  HMMA.16816.F32.BF16 R116, R28, R168.reuse, R116 ;  /* 0x000000a81c74723c */ /* 0x084fe20000041874 */
[----:B------:R4:W2:Y:S07]  /*48e0*/  LDSM.16.M88.4 R188, [R232+0x1000] ;  /* 0x00100000e8bc783b */ /* 0x0008ae0000000200 */
[C---:B------:R-:W-:Y:S01]  /*48f0*/  HMMA.16816.F32.BF16 R120, R164.reuse, R168, R120 ;  /* 0x000000a8a478723c */ /* 0x040fe20000041878 */
[----:B------:R4:W2:Y:S07]  /*4900*/  LDSM.16.MT88.4 R16, [R0+0x80] ;  /* 0x000080000010783b */ /* 0x0008ae0000004200 */
[-C--:B------:R-:W-:Y:S01]  /*4910*/  HMMA.16816.F32.BF16 R124, R164, R170.reuse, R124 ;  /* 0x000000aaa47c723c */ /* 0x080fe2000004187c */
[----:B------:R4:W2:Y:S07]  /*4920*/  LDSM.16.MT88.4 R32, [R0+0x2080] ;  /* 0x002080000020783b */ /* 0x0008ae0000004200 */
[C---:B------:R-:W-:Y:S01]  /*4930*/  HMMA.16816.F32.BF16 R128, R28.reuse, R170, R128 ;  /* 0x000000aa1c80723c */ /* 0x040fe20000041880 */
[----:B------:R4:W2:Y:S07]  /*4940*/  LDSM.16.MT88.4 R176, [R0+0x4080] ;  /* 0x0040800000b0783b */ /* 0x0008ae0000004200 */
[-C--:B-1----:R-:W-:Y:S01]  /*4950*/  HMMA.16816.F32.BF16 R132, R28, R8.reuse, R132 ;  /* 0x000000081c84723c */ /* 0x082fe20000041884 */
[----:B------:R4:W1:Y:S07]  /*4960*/  LDSM.16.MT88.4 R196, [R0+0x6080] ;  /* 0x0060800000c4783b */ /* 0x00086e0000004200 */
[C---:B------:R-:W-:Y:S01]  /*4970*/  HMMA.16816.F32.BF16 R136, R164.reuse, R8, R136 ;  /* 0x00000008a488723c */ /* 0x040fe20000041888 */
[----:B------:R4:W1:Y:S07]  /*4980*/  LDSM.16.M88.4 R200, [R233] ;  /* 0x00000000e9c8783b */ /* 0x00086e0000000200 */
[-C--:B------:R-:W-:Y:S01]  /*4990*/  HMMA.16816.F32.BF16 R140, R164, R10.reuse, R140 ;  /* 0x0000000aa48c723c */ /* 0x080fe2000004188c */
[----:B------:R4:W1:Y:S07]  /*49a0*/  LDSM.16.M88.4 R208, [R233+0x1000] ;  /* 0x00100000e9d0783b */ /* 0x00086e0000000200 */
[C---:B------:R-:W-:Y:S01]  /*49b0*/  HMMA.16816.F32.BF16 R144, R28.reuse, R10, R144 ;  /* 0x0000000a1c90723c */ /* 0x040fe20000041890 */
[----:B------:R4:W1:Y:S07]  /*49c0*/  LDSM.16.MT88.4 R204, [R0+0x880] ;  /* 0x0008800000cc783b */ /* 0x00086e0000004200 */
[-C--:B---3--:R-:W-:Y:S01]  /*49d0*/  HMMA.16816.F32.BF16 R148, R28, R4.reuse, R148 ;  /* 0x000000041c94723c */ /* 0x088fe20000041894 */
[----:B------:R4:W3:Y:S07]  /*49e0*/  LDSM.16.MT88.4 R212, [R0+0x2880] ;  /* 0x0028800000d4783b */ /* 0x0008ee0000004200 */
[C---:B------:R-:W-:Y:S01]  /*49f0*/  HMMA.16816.F32.BF16 R152, R164.reuse, R4, R152 ;  /* 0x00000004a498723c */ /* 0x040fe20000041898 */
[----:B------:R4:W1:Y:S07]  /*4a00*/  LDSM.16.MT88.4 R216, [R0+0x4880] ;  /* 0x0048800000d8783b */ /* 0x00086e0000004200 */
[-C--:B------:R-:W-:Y:S01]  /*4a10*/  HMMA.16816.F32.BF16 R156, R164, R6.reuse, R156 ;  /* 0x00000006a49c723c */ /* 0x080fe2000004189c */
[----:B------:R4:W1:Y:S07]  /*4a20*/  LDSM.16.MT88.4 R220, [R0+0x6880] ;  /* 0x0068800000dc783b */ /* 0x00086e0000004200 */
[----:B------:R-:W-:Y:S01]  /*4a30*/  HMMA.16816.F32.BF16 R160, R28, R6, R160 ;  /* 0x000000061ca0723c */ /* 0x000fe200000418a0 */
[----:B------:R-:W-:-:S07]  /*4a40*/  @P5 BRA `(.L_x_562) ;  /* 0x0000049000005947 */ /* 0x000fce0003800000 */
[C---:B--2---:R-:W-:Y:S01]  /*4a50*/  LOP3.LUT P3, RZ, R242.reuse, 0x1, RZ, 0xc0, !PT ;  /* 0x00000001f2ff7812 */ /* 0x044fe2000786c0ff */
[----:B------:R-:W-:Y:S01]  /*4a60*/  USHF.R.S32.HI UR22, URZ, 0x1f, UR21 ;  /* 0x0000001f3f167899 */ /* 0x000fe20008011415 */
[C---:B------:R-:W-:Y:S01]  /*4a70*/  LOP3.LUT P2, RZ, R242.reuse, 0x2, RZ, 0xc0, !PT ;  /* 0x00000002f2ff7812 */ /* 0x040fe2000784c0ff */
[----:B------:R-:W2:Y:S01]  /*4a80*/  S2R R8, SR_CTAID.Y ;  /* 0x0000000000087919 */ /* 0x000ea20000002600 */
        /* <DEDUP_REMOVED lines=18> */
[----:B--2---:R-:W-:Y:S01]  /*4bb0*/  SHF.R.S32.HI R9, RZ, 0x1f, R8 ;  /* 0x0000001fff097819 */ /* 0x004fe20000011408 */
        /* <DEDUP_REMOVED lines=34> */
[----:B--2---:R-:W-:Y:S04]  /*4de0*/  IADD3 R4, P0, R4, UR9, RZ ;  /* 0x0000000904047c10 */ /* 0x004fe8000ff1e0ff */
        /* <DEDUP_REMOVED lines=8> */
[----:B--2---:R-:W-:Y:S11]  /*4e70*/  @!P6 IMAD.SHL.U32 R4, R244, 0x10, RZ ;  /* 0x00000010f404e824 */ /* 0x004ff600078e00ff */
[----:B------:R-:W-:Y:S01]  /*4e80*/  @!UPT UIADD3 URZ, URZ, URZ, URZ ;  /* 0x0000003f3f3ff290 */ /* 0x000fe2000fffe03f */
[----:B------:R4:W-:Y:S01]  /*4e90*/  LDGSTS.E.BYPASS.LTC128B.128 [R238+0x15080], [R12.64], !P0 ;  /* 0x150800000cee7fae */ /* 0x0009e2000c101d4e */
[----:B------:R-:W-:Y:S11]  /*4ea0*/  ISETP.LT.OR P0, PT, R6, 0x21, !P4 ;  /* 0x000000210600780c */ /* 0x000ff60006701670 */
[----:B------:R-:W-:Y:S02]  /*4eb0*/  @!UPT UIADD3 URZ, URZ, URZ, URZ ;  /* 0x0000003f3f3ff290 */ /* 0x000fe4000fffe03f */
[----:B------:R4:W-:Y:S04]  /*4ec0*/  LDGSTS.E.BYPASS.LTC128B.128 [R238+0x17080], [R10.64], !P0 ;  /* 0x170800000aee7fae */ /* 0x0009e8000c101d4e */
[----:B------:R4:W-:Y:S02]  /*4ed0*/  @!P6 LDGSTS.E.BYPASS.LTC128B.128 [R4+0x20080], [R8.64] ;  /* 0x200800000804efae */ /* 0x0009e4000b901d4e */
.L_x_562:
[-C--:B--2-4-:R-:W-:Y:S01]  /*4ee0*/  HMMA.16816.F32.BF16 R4, R192, R16.reuse, RZ ;  /* 0x00000010c004723c */ /* 0x094fe200000418ff */
[----:B-----5:R-:W2:Y:S01]  /*4ef0*/  LDL R236, [R1+0x10] ;  /* 0x0000100001ec7983 */ /* 0x020ea20000100800 */
[----:B------:R-:W-:Y:S02]  /*4f00*/  USHF.L.U32 UR11, UR11, 0xe, URZ ;  /* 0x0000000e0b0b7899 */ /* 0x000fe4000800063f */
[----:B------:R-:W-:Y:S01]  /*4f10*/  UISETP.GE.AND UP0, UPT, UR21, UR20, UPT ;  /* 0x000000141500728c */ /* 0x000fe2000bf06270 */
[----:B------:R-:W0:Y:S03]  /*4f20*/  LDGDEPBAR ;  /* 0x00000000000079af */ /* 0x000e260000000000 */
[C---:B------:R-:W-:Y:S08]  /*4f30*/  HMMA.16816.F32.BF16 R8, R188.reuse, R16, RZ ;  /* 0x00000010bc08723c */ /* 0x040ff000000418ff */
[-C--:B------:R-:W-:Y:S08]  /*4f40*/  HMMA.16816.F32.BF16 R12, R188, R18.reuse, RZ ;  /* 0x00000012bc0c723c */ /* 0x080ff000000418ff */
        /* <DEDUP_REMOVED lines=9> */
[-C--:B-1----:R-:W-:Y:S08]  /*4fe0*/  HMMA.16816.F32.BF16 R180, R192, R196.reuse, RZ ;  /* 0x000000c4c0b4723c */ /* 0x082ff000000418ff */
[C---:B------:R-:W-:Y:S07]  /*4ff0*/  HMMA.16816.F32.BF16 R184, R188.reuse, R196, RZ ;  /* 0x000000c4bcb8723c */ /* 0x040fee00000418ff */
[----:B------:R-:W-:Y:S01]  /*5000*/  IMAD.U32 R197, RZ, RZ, UR11 ;  /* 0x0000000bffc57e24 */ /* 0x000fe2000f8e00ff */
[-C--:B------:R-:W-:Y:S08]  /*5010*/  HMMA.16816.F32.BF16 R188, R188, R198.reuse, RZ ;  /* 0x000000c6bcbc723c */ /* 0x080ff000000418ff */
[----:B------:R-:W-:Y:S01]  /*5020*/  HMMA.16816.F32.BF16 R192, R192, R198, RZ ;  /* 0x000000c6c0c0723c */ /* 0x000fe200000418ff */
[----:B------:R-:W4:Y:S07]  /*5030*/  LDL.64 R198, [R1+0x8] ;  /* 0x0000080001c67983 */ /* 0x000f2e0000100a00 */
[-C--:B------:R-:W-:Y:S08]  /*5040*/  HMMA.16816.F32.BF16 R4, R200, R204.reuse, R4 ;  /* 0x000000ccc804723c */ /* 0x080ff00000041804 */
[C---:B------:R-:W-:Y:S08]  /*5050*/  HMMA.16816.F32.BF16 R8, R208.reuse, R204, R8 ;  /* 0x000000ccd008723c */ /* 0x040ff00000041808 */
[-C--:B------:R-:W-:Y:S08]  /*5060*/  HMMA.16816.F32.BF16 R12, R208, R206.reuse, R12 ;  /* 0x000000ced00c723c */ /* 0x080ff0000004180c */
[C---:B------:R-:W-:Y:S01]  /*5070*/  HMMA.16816.F32.BF16 R16, R200.reuse, R206, R16 ;  /* 0x000000cec810723c */ /* 0x040fe20000041810 */
[----:B------:R-:W-:Y:S07]  /*5080*/  LDSM.16.MT88.4 R204, [R0+0x1080] ;  /* 0x0010800000cc783b */ /* 0x000fee0000004200 */
[-C--:B---3--:R-:W-:Y:S08]  /*5090*/  HMMA.16816.F32.BF16 R20, R200, R212.reuse, R20 ;  /* 0x000000d4c814723c */ /* 0x088ff00000041814 */
[C---:B------:R-:W-:Y:S08]  /*50a0*/  HMMA.16816.F32.BF16 R24, R208.reuse, R212, R24 ;  /* 0x000000d4d018723c */ /* 0x040ff00000041818 */
[-C--:B------:R-:W-:Y:S08]  /*50b0*/  HMMA.16816.F32.BF16 R28, R208, R214.reuse, R28 ;  /* 0x000000d6d01c723c */ /* 0x080ff0000004181c */
[C---:B------:R-:W-:Y:S01]  /*50c0*/  HMMA.16816.F32.BF16 R32, R200.reuse, R214, R32 ;  /* 0x000000d6c820723c */ /* 0x040fe20000041820 */
[----:B------:R-:W-:Y:S07]  /*50d0*/  LDSM.16.MT88.4 R212, [R0+0x5080] ;  /* 0x0050800000d4783b */ /* 0x000fee0000004200 */
[-C--:B------:R-:W-:Y:S08]  /*50e0*/  HMMA.16816.F32.BF16 R164, R200, R216.reuse, R164 ;  /* 0x000000d8c8a4723c */ /* 0x080ff000000418a4 */
[C---:B------:R-:W-:Y:S08]  /*50f0*/  HMMA.16816.F32.BF16 R168, R208.reuse, R216, R168 ;  /* 0x000000d8d0a8723c */ /* 0x040ff000000418a8 */
[-C--:B------:R-:W-:Y:S08]  /*5100*/  HMMA.16816.F32.BF16 R172, R208, R218.reuse, R172 ;  /* 0x000000dad0ac723c */ /* 0x080ff000000418ac */
[C---:B------:R-:W-:Y:S08]  /*5110*/  HMMA.16816.F32.BF16 R176, R200.reuse, R218, R176 ;  /* 0x000000dac8b0723c */ /* 0x040ff000000418b0 */
[-C--:B------:R-:W-:Y:S08]  /*5120*/  HMMA.16816.F32.BF16 R180, R200, R220.reuse, R180 ;  /* 0x000000dcc8b4723c */ /* 0x080ff000000418b4 */
[C---:B------:R-:W-:Y:S08]  /*5130*/  HMMA.16816.F32.BF16 R184, R208.reuse, R220, R184 ;  /* 0x000000dcd0b8723c */ /* 0x040ff000000418b8 */
[-C--:B------:R-:W-:Y:S01]  /*5140*/  HMMA.16816.F32.BF16 R188, R208, R222.reuse, R188 ;  /* 0x000000ded0bc723c */ /* 0x080fe200000418bc */
[----:B------:R-:W-:Y:S07]  /*5150*/  LDSM.16.M88.4 R208, [R235+0x1000] ;  /* 0x00100000ebd0783b */ /* 0x000fee0000000200 */
[----:B------:R-:W-:Y:S01]  /*5160*/  HMMA.16816.F32.BF16 R192, R200, R222, R192 ;  /* 0x000000dec8c0723c */ /* 0x000fe200000418c0 */
[----:B------:R-:W-:Y:S03]  /*5170*/  LDSM.16.MT88.4 R200, [R0+0x3080] ;  /* 0x0030800000c8783b */ /* 0x000fe60000004200 */
[----:B----4-:R-:W-:Y:S01]  /*5180*/  IADD3 R196, P0, R198, UR11, RZ ;  /* 0x0000000bc6c47c10 */ /* 0x010fe2000ff1e0ff */
[----:B------:R-:W-:Y:S03]  /*5190*/  UMOV UR11, UR21 ;  /* 0x00000015000b7c82 */ /* 0x000fe60008000000 */
[----:B--2---:R-:W-:Y:S04]  /*51a0*/  LEA.HI.X.SX32 R197, R197, R236, 0x1, P0 ;  /* 0x000000ecc5c57211 */ /* 0x004fe800000f0eff */
[C---:B------:R-:W-:Y:S04]  /*51b0*/  LEA R236, P0, R196.reuse, c[0x0][0x220], 0x2 ;  /* 0x00008800c4ec7a11 */ /* 0x040fe800078010ff */
[----:B------:R-:W-:Y:S02]  /*51c0*/  LEA.HI.X R237, R196, c[0x0][0x224], R197, 0x2, P0 ;  /* 0x00008900c4ed7a11 */ /* 0x000fe400000f14c5 */
[----:B------:R-:W1:Y:S01]  /*51d0*/  LDSM.16.M88.4 R196, [R235] ;  /* 0x00000000ebc4783b */ /* 0x000e620000000200 */
[----:B------:R-:W-:Y:S01]  /*51e0*/  PLOP3.LUT P0, PT, PT, PT, UP0, 0x80, 0x0 ;  /* 0x000000000000781c */ /* 0x000fe20003f0f008 */
        /* <DEDUP_REMOVED lines=8> */
[C---:B------:R-:W-:Y:S01]  /*5270*/  HMMA.16816.F32.BF16 R32, R196.reuse, R202, R32 ;  /* 0x000000cac420723c */ /* 0x040fe20000041820 */
[----:B------:R-:W-:Y:S07]  /*5280*/  LDSM.16.M88.4 R200, [R234] ;  /* 0x00000000eac8783b */ /* 0x000fee0000000200 */
[-C--:B------:R-:W-:Y:S08]  /*5290*/  HMMA.16816.F32.BF16 R164, R196, R212.reuse, R164 ;  /* 0x000000d4c4a4723c */ /* 0x080ff000000418a4 */
[C---:B------:R-:W-:Y:S08]  /*52a0*/  HMMA.16816.F32.BF16 R168, R208.reuse, R212, R168 ;  /* 0x000000d4d0a8723c */ /* 0x040ff000000418a8 */
[-C--:B------:R-:W-:Y:S08]  /*52b0*/  HMMA.16816.F32.BF16 R172, R208, R214.reuse, R172 ;  /* 0x000000d6d0ac723c */ /* 0x080ff000000418ac */
[C---:B------:R-:W-:Y:S01]  /*52c0*/  HMMA.16816.F32.BF16 R176, R196.reuse, R214, R176 ;  /* 0x000000d6c4b0723c */ /* 0x040fe200000418b0 */
[----:B------:R-:W-:Y:S07]  /*52d0*/  LDSM.16.M88.4 R212, [R234+0x1000] ;  /* 0x00100000ead4783b */ /* 0x000fee0000000200 */
[-C--:B-1----:R-:W-:Y:S08]  /*52e0*/  HMMA.16816.F32.BF16 R180, R196, R204.reuse, R180 ;  /* 0x000000ccc4b4723c */ /* 0x082ff000000418b4 */
[C---:B------:R-:W-:Y:S08]  /*52f0*/  HMMA.16816.F32.BF16 R184, R208.reuse, R204, R184 ;  /* 0x000000ccd0b8723c */ /* 0x040ff000000418b8 */
[-C--:B------:R-:W-:Y:S01]  /*5300*/  HMMA.16816.F32.BF16 R188, R208, R206.reuse, R188 ;  /* 0x000000ced0bc723c */ /* 0x080fe200000418bc */
[----:B------:R-:W1:Y:S07]  /*5310*/  LDSM.16.MT88.4 R208, [R0+0x1880] ;  /* 0x0018800000d0783b */ /* 0x000e6e0000004200 */
[----:B------:R-:W-:Y:S01]  /*5320*/  HMMA.16816.F32.BF16 R192, R196, R206, R192 ;  /* 0x000000cec4c0723c */ /* 0x000fe200000418c0 */
[----:B------:R-:W2:Y:S04]  /*5330*/  LDSM.16.MT88.4 R196, [R0+0x3880] ;  /* 0x0038800000c4783b */ /* 0x000ea80000004200 */
[----:B------:R-:W3:Y:S03]  /*5340*/  LDSM.16.MT88.4 R204, [R0+0x5880] ;  /* 0x0058800000cc783b */ /* 0x000ee60000004200 */
[-C--:B-1----:R-:W-:Y:S08]  /*5350*/  HMMA.16816.F32.BF16 R4, R200, R208.reuse, R4 ;  /* 0x000000d0c804723c */ /* 0x082ff00000041804 */
[C---:B------:R-:W-:Y:S08]  /*5360*/  HMMA.16816.F32.BF16 R8, R212.reuse, R208, R8 ;  /* 0x000000d0d408723c */ /* 0x040ff00000041808 */
[-C--:B------:R-:W-:Y:S07]  /*5370*/  HMMA.16816.F32.BF16 R12, R212, R210.reuse, R12 ;  /* 0x000000d2d40c723c */ /* 0x080fee000004180c */
[----:B------:R-:W-:Y:S01]  /*5380*/  RED.E.ADD.F32.FTZ.RN.STRONG.GPU [R236.64], R4 ;  /* 0x00000004ec00798e */ /* 0x000fe2000c10e78e */
[C---:B------:R-:W-:Y:S03]  /*5390*/  HMMA.16816.F32.BF16 R16, R200.reuse, R210, R16 ;  /* 0x000000d2c810723c */ /* 0x040fe60000041810 */
[----:B------:R-:W1:Y:S04]  /*53a0*/  LDSM.16.MT88.4 R208, [R0+0x7880] ;  /* 0x0078800000d0783b */ /* 0x000e680000004200 */
[----:B------:R4:W-:Y:S01]  /*53b0*/  RED.E.ADD.F32.FTZ.RN.STRONG.GPU [R236.64+0x400], R5 ;  /* 0x00040005ec00798e */ /* 0x0009e2000c10e78e */
[-C--:B--2---:R-:W-:Y:S03]  /*53c0*/  HMMA.16816.F32.BF16 R20, R200, R196.reuse, R20 ;  /* 0x000000c4c814723c */ /* 0x084fe60000041814 */
[----:B------:R4:W-:Y:S04]  /*53d0*/  RED.E.ADD.F32.FTZ.RN.STRONG.GPU [R236.64+0x800], R6 ;  /* 0x00080006ec00798e */ /* 0x0009e8000c10e78e */
[----:B------:R4:W-:Y:S01]  /*53e0*/  RED.E.ADD.F32.FTZ.RN.STRONG.GPU [R236.64+0xc00], R7 ;  /* 0x000c0007ec00798e */ /* 0x0009e2000c10e78e */
[C---:B------:R-:W-:Y:S03]  /*53f0*/  HMMA.16816.F32.BF16 R24, R212.reuse, R196, R24 ;  /* 0x000000c4d418723c */ /* 0x040fe60000041818 */
[----:B------:R4:W-:Y:S04]  /*5400*/  RED.E.ADD.F32.FTZ.RN.STRONG.GPU [R236.64+0x1000], R8 ;  /* 0x00100008ec00798e */ /* 0x0009e8000c10e78e */
[----:B------:R4:W-:Y:S01]  /*5410*/  RED.E.ADD.F32.FTZ.RN.STRONG.GPU [R236.64+0x1400], R9 ;  /* 0x00140009ec00798e */ /* 0x0009e2000c10e78e */
[-C--:B------:R-:W-:Y:S03]  /*5420*/  HMMA.16816.F32.BF16 R28, R212, R198.reuse, R28 ;  /* 0x000000c6d41c723c */ /* 0x080fe6000004181c */
[----:B------:R4:W-:Y:S04]  /*5430*/  RED.E.ADD.F32.FTZ.RN.STRONG.GPU [R236.64+0x1800], R10 ;  /* 0x0018000aec00798e */ /* 0x0009e8000c10e78e */
[----:B------:R4:W-:Y:S01]  /*5440*/  RED.E.ADD.F32.FTZ.RN.STRONG.GPU [R236.64+0x1c00], R11 ;  /* 0x001c000bec00798e */ /* 0x0009e2000c10e78e */
[C---:B------:R-:W-:Y:S03]  /*5450*/  HMMA.16816.F32.BF16 R32, R200.reuse, R198, R32 ;  /* 0x000000c6c820723c */ /* 0x040fe60000041820 */
[----:B------:R4:W-:Y:S04]  /*5460*/  RED.E.ADD.F32.FTZ.RN.STRONG.GPU [R236.64+0x2000], R16 ;  /* 0x00200010ec00798e */ /* 0x0009e8000c10e78e */
[----:B------:R4:W-:Y:S01]  /*5470*/  RED.E.ADD.F32.FTZ.RN.STRONG.GPU [R236.64+0x2400], R17 ;  /* 0x00240011ec00798e */ /* 0x0009e2000c10e78e */
[-C--:B---3--:R-:W-:Y:S03]  /*5480*/  HMMA.16816.F32.BF16 R164, R200, R204.reuse, R164 ;  /* 0x000000ccc8a4723c */ /* 0x088fe600000418a4 */
        /* <DEDUP_REMOVED lines=11> */
[-C--:B-1----:R-:W-:Y:S03]  /*5540*/  HMMA.16816.F32.BF16 R180, R200, R208.reuse, R180 ;  /* 0x000000d0c8b4723c */ /* 0x082fe600000418b4 */
        /* <DEDUP_REMOVED lines=8> */
[----:B------:R-:W-:Y:S03]  /*55d0*/  HMMA.16816.F32.BF16 R192, R200, R210, R192 ;  /* 0x000000d2c8c0723c */ /* 0x000fe600000418c0 */
        /* <DEDUP_REMOVED lines=41> */
.L_x_560:
[----:B------:R-:W1:Y:S01]  /*5870*/  S2R R2, SR_TID.X ;  /* 0x0000000000027919 */ /* 0x000e620000002100 */
[----:B------:R-:W-:Y:S01]  /*5880*/  SHF.R.S32.HI R3, RZ, 0x1f, R244 ;  /* 0x0000001fff037819 */ /* 0x000fe200000114f4 */
[----:B------:R-:W-:Y:S01]  /*5890*/  FMUL.FTZ R100, R100, c[0x0][0x298] ;  /* 0x0000a60064647a20 */ /* 0x000fe20000410000 */
[----:B------:R-:W-:Y:S01]  /*58a0*/  LOP3.LUT P0, RZ, R252, 0x4, RZ, 0xc0, !PT ;  /* 0x00000004fcff7812 */ /* 0x000fe2000780c0ff */
[----:B------:R-:W-:Y:S01]  /*58b0*/  BAR.SYNC.DEFER_BLOCKING 0x1, 0x100 ;  /* 0x0044000000007b1d */ /* 0x000fe20000010000 */
[----:B------:R-:W-:Y:S01]  /*58c0*/  LEA.HI R4, R3, R244, RZ, 0x6 ;  /* 0x000000f403047211 */ /* 0x000fe200078f30ff */
[----:B----4-:R-:W-:Y:S01]  /*58d0*/  FMUL.FTZ R34, R101, c[0x0][0x298] ;  /* 0x0000a60065227a20 */ /* 0x010fe20000410000 */
        /* <DEDUP_REMOVED lines=22> */
[----:B------:R-:W-:Y:S01]  /*5a40*/  LEA.HI R0, R0, R2, RZ, 0x5 ;  /* 0x0000000200007211 */ /* 0x000fe200078f28ff */
[----:B------:R-:W-:Y:S01]  /*5a50*/  IMAD.SHL.U32 R2, R252, 0x40, RZ ;  /* 0x00000040fc027824 */ /* 0x000fe200078e00ff */
[----:B------:R-:W-:Y:S01]  /*5a60*/  F2FP.BF16.PACK_AB R64, R65, R64 ;  /* 0x000000404140723e */ /* 0x000fe200000010ff */
[----:B------:R-:W-:Y:S01]  /*5a70*/  FMUL.FTZ R28, R109, c[0x0][0x298] ;  /* 0x0000a6006d1c7a20 */ /* 0x000fe20000410000 */
[----:B------:R-:W-:Y:S01]  /*5a80*/  SHF.R.S32.HI R8, RZ, 0x5, R0 ;  /* 0x00000005ff087819 */ /* 0x000fe20000011400 */
[----:B------:R-:W-:Y:S01]  /*5a90*/  FMUL.FTZ R110, R110, c[0x0][0x298] ;  /* 0x0000a6006e6e7a20 */ /* 0x000fe20000410000 */
[----:B------:R-:W-:Y:S01]  /*5aa0*/  LOP3.LUT R6, R2, 0x1c0, RZ, 0xc0, !PT ;  /* 0x000001c002067812 */ /* 0x000fe200078ec0ff */
[----:B------:R-:W-:Y:S01]  /*5ab0*/  FMUL.FTZ R27, R111, c[0x0][0x298] ;  /* 0x0000a6006f1b7a20 */ /* 0x000fe20000410000 */
[----:B------:R-:W-:Y:S01]  /*5ac0*/  LEA.HI R0, R0, R8, RZ, 0x1 ;  /* 0x0000000800007211 */ /* 0x000fe200078f08ff */
[----:B------:R-:W-:Y:S01]  /*5ad0*/  FMUL.FTZ R116, R116, c[0x0][0x298] ;  /* 0x0000a60074747a20 */ /* 0x000fe20000410000 */
[----:B------:R-:W-:Y:S01]  /*5ae0*/  SHF.R.S32.HI R2, RZ, 0x6, R4 ;  /* 0x00000006ff027819 */ /* 0x000fe20000011404 */
[----:B------:R-:W-:Y:S01]  /*5af0*/  FMUL.FTZ R26, R117, c[0x0][0x298] ;  /* 0x0000a600751a7a20 */ /* 0x000fe20000410000 */
[CC--:B------:R-:W-:Y:S01]  /*5b00*/  LEA.HI R4, R3.reuse, R244.reuse, RZ, 0x2 ;  /* 0x000000f403047211 */ /* 0x0c0fe200078f10ff */
[----:B------:R-:W-:Y:S01]  /*5b10*/  FMUL.FTZ R118, R118, c[0x0][0x298] ;  /* 0x0000a60076767a20 */ /* 0x000fe20000410000 */
[----:B------:R-:W-:Y:S01]  /*5b20*/  LOP3.LUT R0, R0, 0xfffffffe, RZ, 0xc0, !PT ;  /* 0xfffffffe00007812 */ /* 0x000fe200078ec0ff */
[----:B------:R-:W-:Y:S01]  /*5b30*/  IMAD.SHL.U32 R2, R2, 0x8, RZ ;  /* 0x0000000802027824 */ /* 0x000fe200078e00ff */
[----:B------:R-:W-:Y:S01]  /*5b40*/  LEA.HI R3, R3, R244, RZ, 0x5 ;  /* 0x000000f403037211 */ /* 0x000fe200078f28ff */
[----:B------:R-:W-:Y:S01]  /*5b50*/  FMUL.FTZ R25, R119, c[0x0][0x298] ;  /* 0x0000a60077197a20 */ /* 0x000fe20000410000 */
[----:B------:R-:W-:Y:S01]  /*5b60*/  LOP3.LUT R5, R4, 0x7ffffffc, RZ, 0xc0, !PT ;  /* 0x7ffffffc04057812 */ /* 0x000fe200078ec0ff */
[----:B------:R-:W-:Y:S01]  /*5b70*/  IMAD.IADD R0, R8, 0x1, -R0 ;  /* 0x0000000108007824 */ /* 0x000fe200078e0a00 */
[----:B------:R-:W-:Y:S01]  /*5b80*/  LOP3.LUT R4, R3, 0xffffffe0, RZ, 0xc0, !PT ;  /* 0xffffffe003047812 */ /* 0x000fe200078ec0ff */
[----:B------:R-:W-:Y:S01]  /*5b90*/  FMUL.FTZ R128, R128, c[0x0][0x298] ;  /* 0x0000a60080807a20 */ /* 0x000fe20000410000 */
[----:B------:R-:W-:Y:S01]  /*5ba0*/  LOP3.LUT R3, R6, 0x18, R2, 0xf8, !PT ;  /* 0x0000001806037812 */ /* 0x000fe200078ef802 */
[----:B------:R-:W-:Y:S01]  /*5bb0*/  IMAD.IADD R2, R244, 0x1, -R5 ;  /* 0x00000001f4027824 */ /* 0x000fe200078e0a05 */
[----:B------:R-:W-:Y:S01]  /*5bc0*/  SHF.R.U32.HI R6, RZ, 0x3, R6 ;  /* 0x00000003ff067819 */ /* 0x000fe20000011606 */
[----:B------:R-:W-:Y:S01]  /*5bd0*/  IMAD.SHL.U32 R5, R0, 0x400, RZ ;  /* 0x0000040000057824 */ /* 0x000fe200078e00ff */
[----:B------:R-:W-:Y:S01]  /*5be0*/  F2FP.BF16.PACK_AB R66, R67, R66 ;  /* 0x000000424342723e */ /* 0x000fe200000010ff */
[----:B------:R-:W-:Y:S01]  /*5bf0*/  IMAD.IADD R0, R244, 0x1, -R4 ;  /* 0x00000001f4007824 */ /* 0x000fe200078e0a04 */
[----:B------:R-:W-:Y:S01]  /*5c00*/  LOP3.LUT R3, R3, R6, RZ, 0x3c, !PT ;  /* 0x0000000603037212 */ /* 0x000fe200078e3cff */
[----:B------:R-:W-:Y:S01]  /*5c10*/  IMAD R5, R2, 0x2, R5 ;  /* 0x0000000202057824 */ /* 0x000fe200078e0205 */
[----:B------:R-:W-:Y:S01]  /*5c20*/  F2FP.BF16.PACK_AB R56, R57, R56 ;  /* 0x000000383938723e */ /* 0x000fe200000010ff */
[----:B------:R-:W-:Y:S01]  /*5c30*/  IMAD.SHL.U32 R4, R8, 0x40, RZ ;  /* 0x0000004008047824 */ /* 0x000fe200078e00ff */
[----:B------:R-:W-:Y:S01]  /*5c40*/  SHF.R.S32.HI R2, RZ, 0x1f, R0 ;  /* 0x0000001fff027819 */ /* 0x000fe20000011400 */
[----:B------:R-:W-:Y:S01]  /*5c50*/  IMAD.IADD R3, R3, 0x1, R5 ;  /* 0x0000000103037824 */ /* 0x000fe200078e0205 */
[----:B------:R-:W-:Y:S01]  /*5c60*/  F2FP.BF16.PACK_AB R58, R59, R58 ;  /* 0x0000003a3b3a723e */ /* 0x000fe200000010ff */
[----:B------:R-:W-:Y:S01]  /*5c70*/  IMAD.SHL.U32 R6, R0, 0x8, RZ ;  /* 0x0000000800067824 */ /* 0x000fe200078e00ff */
[----:B------:R-:W-:Y:S01]  /*5c80*/  LOP3.LUT R7, R4, 0x1c0, RZ, 0xc0, !PT ;  /* 0x000001c004077812 */ /* 0x000fe200078ec0ff */
[----:B------:R-:W-:Y:S01]  /*5c90*/  FMUL.FTZ R22, R129, c[0x0][0x298] ;  /* 0x0000a60081167a20 */ /* 0x000fe20000410000 */
[----:B------:R-:W-:Y:S01]  /*5ca0*/  LEA.HI R2, R2, R0, RZ, 0x3 ;  /* 0x0000000002027211 */ /* 0x000fe200078f18ff */
[----:B------:R-:W-:Y:S01]  /*5cb0*/  IMAD.SHL.U32 R0, R3, 0x2, RZ ;  /* 0x0000000203007824 */ /* 0x000fe200078e00ff */
[----:B------:R-:W-:Y:S01]  /*5cc0*/  LOP3.LUT R4, R7, 0x38, R6, 0xf8, !PT ;  /* 0x0000003807047812 */ /* 0x000fe200078ef806 */
[----:B------:R-:W-:Y:S01]  /*5cd0*/  FMUL.FTZ R130, R130, c[0x0][0x298] ;  /* 0x0000a60082827a20 */ /* 0x000fe20000410000 */
[----:B------:R-:W-:Y:S01]  /*5ce0*/  SHF.R.U32.HI R35, RZ, 0x3, R7 ;  /* 0x00000003ff237819 */ /* 0x000fe20000011607 */
[----:B------:R-:W-:Y:S01]  /*5cf0*/  IMAD.SHL.U32 R7, R2, 0x200, RZ ;  /* 0x0000020002077824 */ /* 0x000fe200078e00ff */
[C---:B------:R-:W-:Y:S01]  /*5d00*/  IADD3 R2, R0.reuse, 0x40, RZ ;  /* 0x0000004000027810 */ /* 0x040fe20007ffe0ff */
[----:B------:R-:W-:Y:S01]  /*5d10*/  STS [R0+0x8080], R36 ;  /* 0x0080802400007388 */ /* 0x000fe20000000800 */
[C---:B------:R-:W-:Y:S01]  /*5d20*/  IADD3 R3, R0.reuse, 0x440, RZ ;  /* 0x0000044000037810 */ /* 0x040fe20007ffe0ff */
[----:B------:R-:W-:Y:S01]  /*5d30*/  FMUL.FTZ R21, R131, c[0x0][0x298] ;  /* 0x0000a60083157a20 */ /* 0x000fe20000410000 */
[C---:B------:R-:W-:Y:S01]  /*5d40*/  @P0 IADD3 R2, R0.reuse, -0x40, RZ ;  /* 0xffffffc000020810 */ /* 0x040fe20007ffe0ff */
[----:B------:R-:W-:Y:S01]  /*5d50*/  STS [R0+0x8480], R38 ;  /* 0x0084802600007388 */ /* 0x000fe20000000800 */
[----:B------:R-:W-:Y:S01]  /*5d60*/  @P0 IADD3 R3, R0, 0x3c0, RZ ;  /* 0x000003c000030810 */ /* 0x000fe20007ffe0ff */
[----:B------:R-:W-:Y:S01]  /*5d70*/  FMUL.FTZ R120, R120, c[0x0][0x298] ;  /* 0x0000a60078787a20 */ /* 0x000fe20000410000 */
[----:B------:R-:W-:Y:S01]  /*5d80*/  F2FP.BF16.PACK_AB R60, R61, R60 ;  /* 0x0000003c3d3c723e */ /* 0x000fe200000010ff */
[----:B------:R-:W-:Y:S01]  /*5d90*/  STS [R2+0x8080], R48 ;  /* 0x0080803002007388 */ /* 0x000fe20000000800 */
[----:B------:R-:W-:Y:S01]  /*5da0*/  F2FP.BF16.PACK_AB R62, R63, R62 ;  /* 0x0000003e3f3e723e */ /* 0x000fe200000010ff */
        /* <DEDUP_REMOVED lines=51> */
[----:B------:R-:W-:Y:S01]  /*60e0*/  FMUL.FTZ R146, R146, c[0x0][0x298] ;  /* 0x0000a60092927a20 */ /* 0x000fe20000410000 */
[----:B------:R-:W-:Y:S01]  /*60f0*/  F2FP.BF16.PACK_AB R25, R25, R118 ;  /* 0x000000761919723e */ /* 0x000fe200000010ff */
[----:B------:R-:W-:Y:S01]  /*6100*/  FMUL.FTZ R13, R147, c[0x0][0x298] ;  /* 0x0000a600930d7a20 */ /* 0x000fe20000410000 */
        /* <DEDUP_REMOVED lines=49> */
[----:B------:R-:W-:Y:S01]  /*6420*/  F2FP.BF16.PACK_AB R12, R12, R140 ;  /* 0x0000008c0c0c723e */ /* 0x000fe200000010ff */
[----:B------:R-:W-:Y:S01]  /*6430*/  USHF.R.S32.HI UR6, URZ, 0x1f, UR10 ;  /* 0x0000001f3f067899 */ /* 0x000fe2000801140a */
[----:B------:R-:W-:Y:S01]  /*6440*/  F2FP.BF16.PACK_AB R11, R11, R142 ;  /* 0x0000008e0b0b723e */ /* 0x000fe200000010ff */
[----:B------:R-:W-:Y:S01]  /*6450*/  STS [R0+0xf480], R90 ;  /* 0x00f4805a00007388 */ /* 0x000fe20000000800 */
[----:B------:R-:W-:Y:S01]  /*6460*/  F2FP.BF16.PACK_AB R149, R149, R148 ;  /* 0x000000949595723e */ /* 0x000fe200000010ff */
[----:B------:R-:W-:Y:S01]  /*6470*/  ULDC.64 UR4, c[0x0][0x340] ;  /* 0x0000d00000047ab9 */ /* 0x000fe20000000a00 */
[----:B------:R-:W-:Y:S01]  /*6480*/  F2FP.BF16.PACK_AB R150, R151, R150 ;  /* 0x000000969796723e */ /* 0x000fe200000010ff */
[----:B------:R-:W-:Y:S01]  /*6490*/  STS [R2+0xf080], R92 ;  /* 0x00f0805c02007388 */ /* 0x000fe20000000800 */
[----:B------:R-:W-:Y:S01]  /*64a0*/  F2FP.BF16.PACK_AB R10, R10, R160 ;  /* 0x000000a00a0a723e */ /* 0x000fe200000010ff */
[----:B------:R-:W-:Y:S01]  /*64b0*/  UIMAD UR4, UR6, UR4, URZ ;  /* 0x00000004060472a4 */ /* 0x000fe2000f8e023f */
[----:B------:R-:W-:Y:S01]  /*64c0*/  F2FP.BF16.PACK_AB R9, R9, R162 ;  /* 0x000000a20909723e */ /* 0x000fe200000010ff */
[----:B------:R-:W-:Y:S01]  /*64d0*/  STS [R2+0xf480], R94 ;  /* 0x00f4805e02007388 */ /* 0x000fe20000000800 */
[----:B------:R-:W-:Y:S01]  /*64e0*/  F2FP.BF16.PACK_AB R152, R153, R152 ;  /* 0x000000989998723e */ /* 0x000fe200000010ff */
[----:B------:R-:W-:Y:S01]  /*64f0*/  UIMAD UR4, UR10, UR5, UR4 ;  /* 0x000000050a0472a4 */ /* 0x000fe2000f8e0204 */
[----:B------:R-:W-:Y:S01]  /*6500*/  F2FP.BF16.PACK_AB R154, R155, R154 ;  /* 0x0000009a9b9a723e */ /* 0x000fe200000010ff */
[----:B------:R-:W-:Y:S01]  /*6510*/  STS [R0+0x80], R34 ;  /* 0x0000802200007388 */ /* 0x000fe20000000800 */
[----:B------:R-:W-:Y:S01]  /*6520*/  LOP3.LUT R35, R4, R35, RZ, 0x3c, !PT ;  /* 0x0000002304237212 */ /* 0x000fe200078e3cff */
[----:B------:R-:W-:Y:S01]  /*6530*/  BSSY B0, `(.L_x_564) ;  /* 0x0000050000007945 */ /* 0x000fe20003800000 */
[----:B------:R-:W-:Y:S01]  /*6540*/  F2FP.BF16.PACK_AB R5, R157, R156 ;  /* 0x0000009c9d05723e */ /* 0x000fe200000010ff */
[----:B------:R-:W-:Y:S01]  /*6550*/  STS [R0+0x480], R33 ;  /* 0x0004802100007388 */ /* 0x000fe20000000800 */
[----:B------:R-:W-:-:S02]  /*6560*/  F2FP.BF16.PACK_AB R4, R159, R158 ;  /* 0x0000009e9f04723e */ /* 0x000fc400000010ff */
[----:B------:R-:W-:Y:S01]  /*6570*/  LOP3.LUT R7, R35, 0x7ffff000, R7, 0xf8, !PT ;  /* 0x7ffff00023077812 */ /* 0x000fe200078ef807 */
        /* <DEDUP_REMOVED lines=25> */
[----:B------:R2:W-:Y:S04]  /*6710*/  STS [R2+0x6480], R9 ;  /* 0x0064800902007388 */ /* 0x0005e80000000800 */
[----:B------:R-:W-:Y:S04]  /*6720*/  STS [R0+0x7080], R152 ;  /* 0x0070809800007388 */ /* 0x000fe80000000800 */
[----:B------:R3:W-:Y:S04]  /*6730*/  STS [R0+0x7480], R154 ;  /* 0x0074809a00007388 */ /* 0x0007e80000000800 */
[----:B------:R4:W-:Y:S04]  /*6740*/  STS [R2+0x7080], R5 ;  /* 0x0070800502007388 */ /* 0x0009e80000000800 */
[----:B------:R5:W-:Y:S04]  /*6750*/  STS [R2+0x7480], R4 ;  /* 0x0074800402007388 */ /* 0x000be80000000800 */
[----:B-1----:R-:W1:Y:S04]  /*6760*/  S2R R12, SR_CTAID.X ;  /* 0x00000000000c7919 */ /* 0x002e680000002500 */
[----:B------:R-:W5:Y:S01]  /*6770*/  S2R R21, SR_CTAID.Y ;  /* 0x0000000000157919 */ /* 0x000f620000002600 */
[----:B--2---:R-:W-:Y:S01]  /*6780*/  SHF.R.S32.HI R9, RZ, 0x1f, R8 ;  /* 0x0000001fff097819 */ /* 0x004fe20000011408 */
[----:B---3--:R-:W-:-:S02]  /*6790*/  IMAD.SHL.U32 R0, R7, 0x2, RZ ;  /* 0x0000000207007824 */ /* 0x008fc400078e00ff */
[----:B------:R-:W-:Y:S01]  /*67a0*/  BAR.SYNC.DEFER_BLOCKING 0x1, 0x100 ;  /* 0x0044000000007b1d */ /* 0x000fe20000010000 */
[----:B------:R-:W-:Y:S01]  /*67b0*/  SHF.R.S32.HI R7, RZ, 0x1f, R6 ;  /* 0x0000001fff077819 */ /* 0x000fe20000011406 */
[----:B----4-:R-:W-:-:S04]  /*67c0*/  IMAD.MOV.U32 R5, RZ, RZ, -0x40 ;  /* 0xffffffc0ff057424 */ /* 0x010fc800078e00ff */
[----:B-1----:R-:W-:Y:S01]  /*67d0*/  IMAD R5, R12, R5, c[0x0][0x2f0] ;  /* 0x0000bc000c057624 */ /* 0x002fe200078e0205 */
[----:B-----5:R-:W-:Y:S01]  /*67e0*/  SHF.R.S32.HI R22, RZ, 0x1f, R21 ;  /* 0x0000001fff167819 */ /* 0x020fe20000011415 */
[----:B------:R-:W-:-:S03]  /*67f0*/  IMAD.WIDE.U32 R2, R21, c[0x0][0x338], R6 ;  /* 0x0000ce0015027a25 */ /* 0x000fc600078e0006 */
[----:B------:R-:W-:Y:S01]  /*6800*/  IMNMX R20, R5, 0x40, PT ;  /* 0x0000004005147817 */ /* 0x000fe20003800200 */
[----:B------:R-:W-:-:S03]  /*6810*/  IMAD R4, R22, c[0x0][0x338], RZ ;  /* 0x0000ce0016047a24 */ /* 0x000fc600078e02ff */
[----:B------:R-:W-:Y:S01]  /*6820*/  ISETP.GE.AND P2, PT, R8, R20, PT ;  /* 0x000000140800720c */ /* 0x000fe20003f46270 */
[----:B------:R-:W-:Y:S01]  /*6830*/  IMAD R4, R21, c[0x0][0x33c], R4 ;  /* 0x0000cf0015047a24 */ /* 0x000fe200078e0204 */
[----:B------:R1:W2:Y:S02]  /*6840*/  LDS.128 R24, [R0+0x8480] ;  /* 0x0084800000187984 */ /* 0x0002a40000000c00 */
[----:B------:R-:W-:Y:S01]  /*6850*/  ISETP.GE.OR P0, PT, R6, c[0x0][0x324], P2 ;  /* 0x0000c90006007a0c */ /* 0x000fe20001706670 */
[----:B------:R-:W-:Y:S01]  /*6860*/  IMAD.IADD R3, R3, 0x1, R4 ;  /* 0x0000000103037824 */ /* 0x000fe200078e0204 */
[----:B------:R1:W3:Y:S01]  /*6870*/  LDS.128 R28, [R0+0x8880] ;  /* 0x00888000001c7984 */ /* 0x0002e20000000c00 */
[----:B------:R-:W-:-:S03]  /*6880*/  IMAD.U32 R4, RZ, RZ, UR10 ;  /* 0x0000000aff047e24 */ /* 0x000fc6000f8e00ff */
[----:B------:R1:W4:Y:S01]  /*6890*/  LDS.128 R32, [R0+0x8c80] ;  /* 0x008c800000207984 */ /* 0x0003220000000c00 */
[----:B------:R-:W-:-:S03]  /*68a0*/  IMAD.WIDE.U32 R10, R4, c[0x0][0x340], R2 ;  /* 0x0000d000040a7a25 */ /* 0x000fc600078e0002 */
[----:B------:R1:W1:Y:S01]  /*68b0*/  LDS.128 R36, [R0+0x9080] ;  /* 0x0090800000247984 */ /* 0x0002620000000c00 */
[----:B------:R-:W-:Y:S01]  /*68c0*/  IMAD.WIDE R4, R12, 0x40, R8 ;  /* 0x000000400c047825 */ /* 0x000fe200078e0208 */
[----:B------:R-:W-:Y:S02]  /*68d0*/  IADD3 R3, R11, UR4, RZ ;  /* 0x000000040b037c10 */ /* 0x000fe4000fffe0ff */
        /* <DEDUP_REMOVED lines=21> */
.L_x_565:
[----:B--234-:R-:W-:Y:S05]  /*6a30*/  BSYNC B0 ;  /* 0x0000000000007941 */ /* 0x01cfea0003800000 */
.L_x_564:
        /* <DEDUP_REMOVED lines=17> */
.L_x_567:
[----:B------:R-:W-:Y:S05]  /*6b50*/  BSYNC B0 ;  /* 0x0000000000007941 */ /* 0x000fea0003800000 */
.L_x_566:
        /* <DEDUP_REMOVED lines=17> */
.L_x_569:
[----:B------:R-:W-:Y:S05]  /*6c70*/  BSYNC B0 ;  /* 0x0000000000007941 */ /* 0x000fea0003800000 */
.L_x_568:
        /* <DEDUP_REMOVED lines=16> */
.L_x_571:
[----:B------:R-:W-:Y:S05]  /*6d80*/  BSYNC B0 ;  /* 0x0000000000007941 */ /* 0x000fea0003800000 */
.L_x_570:
        /* <DEDUP_REMOVED lines=16> */
.L_x_573:
[----:B------:R-:W-:Y:S05]  /*6e90*/  BSYNC B0 ;  /* 0x0000000000007941 */ /* 0x000fea0003800000 */
.L_x_572:
        /* <DEDUP_REMOVED lines=16> */
.L_x_575:
[----:B------:R-:W-:Y:S05]  /*6fa0*/  BSYNC B0 ;  /* 0x0000000000007941 */ /* 0x000fea0003800000 */
.L_x_574:
        /* <DEDUP_REMOVED lines=16> */
.L_x_577:
[----:B------:R-:W-:Y:S05]  /*70b0*/  BSYNC B0 ;  /* 0x0000000000007941 */ /* 0x000fea0003800000 */
.L_x_576:
        /* <DEDUP_REMOVED lines=15> */
.L_x_579:
[----:B------:R-:W-:Y:S05]  /*71b0*/  BSYNC B0 ;  /* 0x0000000000007941 */ /* 0x000fea0003800000 */
.L_x_578:
[----:B------:R-:W-:Y:S01]  /*71c0*/  IMAD R0, R22, c[0x0][0x308], RZ ;  /* 0x0000c20016007a24 */ /* 0x000fe200078e02ff */
[----:B------:R-:W-:Y:S01]  /*71d0*/  ULDC.64 UR4, c[0x0][0x310] ;  /* 0x0000c40000047ab9 */ /* 0x000fe20000000a00 */
[C---:B--2---:R-:W-:Y:S01]  /*71e0*/  IMAD.WIDE.U32 R2, R21.reuse, c[0x0][0x308], R6 ;  /* 0x0000c20015027a25 */ /* 0x044fe200078e0006 */
[----:B------:R-:W-:Y:S01]  /*71f0*/  ISETP.GE.OR P0, PT, R6, c[0x0][0x2f4], P2 ;  /* 0x0000bd0006007a0c */ /* 0x000fe20001706670 */
[----:B------:R-:W-:Y:S01]  /*7200*/  UIMAD UR4, UR6, UR4, URZ ;  /* 0x00000004060472a4 */ /* 0x000fe2000f8e023f */
[----:B------:R-:W-:Y:S01]  /*7210*/  BSSY B0, `(.L_x_580) ;  /* 0x0000010000007945 */ /* 0x000fe20003800000 */
[----:B------:R-:W-:Y:S02]  /*7220*/  IMAD R0, R21, c[0x0][0x30c], R0 ;  /* 0x0000c30015007a24 */ /* 0x000fe400078e0200 */
[----:B------:R-:W-:-:S03]  /*7230*/  UIMAD UR4, UR10, UR5, UR4 ;  /* 0x000000050a0472a4 */ /* 0x000fc6000f8e0204 */
[----:B------:R-:W-:Y:S02]  /*7240*/  IADD3 R3, R3, R0, RZ ;  /* 0x0000000003037210 */ /* 0x000fe40007ffe0ff */
        /* <DEDUP_REMOVED lines=12> */
.L_x_581:
[----:B------:R-:W-:Y:S05]  /*7310*/  BSYNC B0 ;  /* 0x0000000000007941 */ /* 0x000fea0003800000 */
.L_x_580:
        /* <DEDUP_REMOVED lines=15> */
.L_x_583:
[----:B------:R-:W-:Y:S05]  /*7410*/  BSYNC B0 ;  /* 0x0000000000007941 */ /* 0x000fea0003800000 */
.L_x_582:
        /* <DEDUP_REMOVED lines=15> */
.L_x_585:
[----:B------:R-:W-:Y:S05]  /*7510*/  BSYNC B0 ;  /* 0x0000000000007941 */ /* 0x000fea0003800000 */
.L_x_584:
        /* <DEDUP_REMOVED lines=14> */
.L_x_587:
[----:B------:R-:W-:Y:S05]  /*7600*/  BSYNC B0 ;  /* 0x0000000000007941 */ /* 0x000fea0003800000 */
.L_x_586:
        /* <DEDUP_REMOVED lines=14> */
.L_x_589:
[----:B------:R-:W-:Y:S05]  /*76f0*/  BSYNC B0 ;  /* 0x0000000000007941 */ /* 0x000fea0003800000 */
.L_x_588:
        /* <DEDUP_REMOVED lines=14> */
.L_x_591:
[----:B------:R-:W-:Y:S05]  /*77e0*/  BSYNC B0 ;  /* 0x0000000000007941 */ /* 0x000fea0003800000 */
.L_x_590:
        /* <DEDUP_REMOVED lines=14> */
.L_x_593:
[----:B------:R-:W-:Y:S05]  /*78d0*/  BSYNC B0 ;  /* 0x0000000000007941 */ /* 0x000fea0003800000 */
.L_x_592:
[----:B------:R-:W-:-:S13]  /*78e0*/  ISETP.GE.OR P0, PT, R6, c[0x0][0x2f4], P1 ;  /* 0x0000bd0006007a0c */ /* 0x000fda0000f06670 */
[----:B------:R-:W-:Y:S05]  /*78f0*/  @P0 EXIT ;  /* 0x000000000000094d */ /* 0x000fea0003800000 */
[----:B------:R-:W-:Y:S02]  /*7900*/  IADD3 R6, P0, R4, 0x38, RZ ;  /* 0x0000003804067810 */ /* 0x000fe40007f1e0ff */
[----:B------:R-:W-:Y:S02]  /*7910*/  MOV R2, R8 ;  /* 0x0000000800027202 */ /* 0x000fe40000000f00 */
[----:B------:R-:W-:-:S03]  /*7920*/  IADD3.X R0, RZ, R5, RZ, P0, !PT ;  /* 0x00000005ff007210 */ /* 0x000fc600007fe4ff */
[----:B------:R-:W-:-:S04]  /*7930*/  IMAD.WIDE.U32 R4, R6, c[0x0][0x300], R2 ;  /* 0x0000c00006047a25 */ /* 0x000fc800078e0002 */
[----:B------:R-:W-:Y:S01]  /*7940*/  IMAD R0, R0, c[0x0][0x300], RZ ;  /* 0x0000c00000007a24 */ /* 0x000fe200078e02ff */
[----:B------:R-:W-:-:S03]  /*7950*/  LEA R2, P0, R4, c[0x0][0x2e8], 0x1 ;  /* 0x0000ba0004027a11 */ /* 0x000fc600078008ff */
[----:B------:R-:W-:-:S05]  /*7960*/  IMAD R0, R6, c[0x0][0x304], R0 ;  /* 0x0000c10006007a24 */ /* 0x000fca00078e0200 */
[----:B------:R-:W-:-:S04]  /*7970*/  IADD3 R0, R5, R0, RZ ;  /* 0x0000000005007210 */ /* 0x000fc80007ffe0ff */
[----:B------:R-:W-:-:S05]  /*7980*/  LEA.HI.X R3, R4, c[0x0][0x2ec], R0, 0x1, P0 ;  /* 0x0000bb0004037a11 */ /* 0x000fca00000f0c00 */
[----:B------:R-:W-:Y:S01]  /*7990*/  STG.E.128 [R2.64], R80 ;  /* 0x0000005002007986 */ /* 0x000fe2000c101d0e */
[----:B------:R-:W-:Y:S05]  /*79a0*/  EXIT ;  /* 0x000000000000794d */ /* 0x000fea0003800000 */
.L_x_594:
        /* <DEDUP_REMOVED lines=13> */
.L_x_1161:


//--------------------- .text._ZN7cutlass13device_kernelIN5flash19enable_sm80_to_sm89INS1_16FlashAttnBwdSm80INS1_25CollectiveMainloopBwdSm80ILi1ELi1EN4cute5tupleIJNS5_1CILi64EEES8_NS7_ILi256EEEEEENS_10bfloat16_tEfNS_4arch4Sm80ELb0ELb0ELb0ELb0ELb0ELb0ELb0ELb0ELi2ELi4ELi2ELi2ELb0EEENS1_24CollectiveEpilogueBwdGQAISA_fSD_Li256ELb0ELb0EEENS1_19SingleTileSchedulerILb0ELb0ELb0ELi64EEEEEEEEEvNT_6ParamsE --------------------------
	.section	.text._ZN7cutlass13device_kernelIN5flash19enable_sm80_to_sm89INS1_16FlashAttnBwdSm80INS1_25CollectiveMainloopBwdSm80ILi1ELi1EN4cute5tupleIJNS5_1CILi64EEES8_NS7_ILi256EEEEEENS_10bfloat16_tEfNS_4arch4Sm80ELb0ELb0ELb0ELb0ELb0ELb0ELb0ELb0ELi2ELi4ELi2ELi2ELb0EEENS1_24CollectiveEpilogueBwdGQAISA_fSD_Li256ELb0ELb0EEENS1_19SingleTileSchedulerILb0ELb0ELb0ELi64EEEEEEEEEvNT_6ParamsE,"ax",@progbits
	.sectioninfo	@"SHI_REGISTERS=255"
	.align	128
.text._ZN7cutlass13device_kernelIN5flash19enable_sm80_to_sm89INS1_16FlashAttnBwdSm80INS1_25CollectiveMainloopBwdSm80ILi1ELi1EN4cute5tupleIJNS5_1CILi64EEES8_NS7_ILi256EEEEEENS_10bfloat16_tEfNS_4arch4Sm80ELb0ELb0ELb0ELb0ELb0ELb0ELb0ELb0ELi2ELi4ELi2ELi2ELb0EEENS1_24CollectiveEpilogueBwdGQAISA_fSD_Li256ELb0ELb0EEENS1_19SingleTileSchedulerILb0ELb0ELb0ELi64EEEEEEEEEvNT_6ParamsE:
        .type           _ZN7cutlass13device_kernelIN5flash19enable_sm80_to_sm89INS1_16FlashAttnBwdSm80INS1_25CollectiveMainloopBwdSm80ILi1ELi1EN4cute5tupleIJNS5_1CILi64EEES8_NS7_ILi256EEEEEENS_10bfloat16_tEfNS_4arch4Sm80ELb0ELb0ELb0ELb0ELb0ELb0ELb0ELb0ELi2ELi4ELi2ELi2ELb0EEENS1_24CollectiveEpilogueBwdGQAISA_fSD_Li256ELb0ELb0EEENS1_19SingleTileSchedulerILb0ELb0ELb0ELi64EEEEEEEEEvNT_6ParamsE,@function
        .size           _ZN7cutlass13device_kernelIN5flash19enable_sm80_to_sm89INS1_16FlashAttnBwdSm80INS1_25CollectiveMainloopBwdSm80ILi1ELi1EN4cute5tupleIJNS5_1CILi64EEES8_NS7_ILi256EEEEEENS_10bfloat16_tEfNS_4arch4Sm80ELb0ELb0ELb0ELb0ELb0ELb0ELb0ELb0ELi2ELi4ELi2ELi2ELb0EEENS1_24CollectiveEpilogueBwdGQAISA_fSD_Li256ELb0ELb0EEENS1_19SingleTileSchedulerILb0ELb0ELb0ELi64EEEEEEEEEvNT_6ParamsE,(.L_x_1162 - _ZN7cutlass13device_kernelIN5flash19enable_sm80_to_sm89INS1_16FlashAttnBwdSm80INS1_25CollectiveMainloopBwdSm80ILi1ELi1EN4cute5tupleIJNS5_1CILi64EEES8_NS7_ILi256EEEEEENS_10bfloat16_tEfNS_4arch4Sm80ELb0ELb0ELb0ELb0ELb0ELb0ELb0ELb0ELi2ELi4ELi2ELi2ELb0EEENS1_24CollectiveEpilogueBwdGQAISA_fSD_Li256ELb0ELb0EEENS1_19SingleTileSchedulerILb0ELb0ELb0ELi64EEEEEEEEEvNT_6ParamsE)
        .other          _ZN7cutlass13device_kernelIN5flash19enable_sm80_to_sm89INS1_16FlashAttnBwdSm80INS1_25CollectiveMainloopBwdSm80ILi1ELi1EN4cute5tupleIJNS5_1CILi64EEES8_NS7_ILi256EEEEEENS_10bfloat16_tEfNS_4arch4Sm80ELb0ELb0ELb0ELb0ELb0ELb0ELb0ELb0ELi2ELi4ELi2ELi2ELb0EEENS1_24CollectiveEpilogueBwdGQAISA_fSD_Li256ELb0ELb0EEENS1_19SingleTileSchedulerILb0ELb0ELb0ELi64EEEEEEEEEvNT_6ParamsE,@"STO_CUDA_ENTRY STV_DEFAULT"
_ZN7cutlass13device_kernelIN5flash19enable_sm80_to_sm89INS1_16FlashAttnBwdSm80INS1_25CollectiveMainloopBwdSm80ILi1ELi1EN4cute5tupleIJNS5_1CILi64EEES8_NS7_ILi256EEEEEENS_10bfloat16_tEfNS_4arch4Sm80ELb0ELb0ELb0ELb0ELb0ELb0ELb0ELb0ELi2ELi4ELi2ELi2ELb0EEENS1_24CollectiveEpilogueBwdGQAISA_fSD_Li256ELb0ELb0EEENS1_19SingleTileSchedulerILb0ELb0ELb0ELi64EEEEEEEEEvNT_6ParamsE:
        /* <DEDUP_REMOVED lines=8> */
[----:B------:R-:W-:Y:S01]  /*0080*/  IMAD.MOV.U32 R25, RZ, RZ, R3 ;  /* 0x000000ffff197224 */ /* 0x000fe200078e0003 */
[----:B------:R-:W2:Y:S01]  /*0090*/  S2R R18, SR_CTAID.Y ;  /* 0x0000000000127919 */ /* 0x000ea20000002600 */
[----:B------:R-:W-:Y:S01]  /*00a0*/  ULDC.64 UR4, c[0x0][0x1e8] ;  /* 0x00007a0000047ab9 */ /* 0x000fe20000000a00 */
[----:B------:R-:W-:Y:S01]  /*00b0*/  ISETP.NE.AND P0, PT, R0, 0x1, PT ;  /* 0x000000010000780c */ /* 0x000fe20003f05270 */
[----:B------:R-:W-:Y:S01]  /*00c0*/  UIMAD UR4, UR11, UR4, URZ ;  /* 0x000000040b0472a4 */ /* 0x000fe2000f8e023f */
[----:B------:R-:W3:Y:S01]  /*00d0*/  S2R R10, SR_CTAID.X ;  /* 0x00000000000a7919 */ /* 0x000ee20000002500 */
[----:B------:R-:W-:Y:S01]  /*00e0*/  IMAD.MOV.U32 R22, RZ, RZ, -0x40 ;  /* 0xffffffc0ff167424 */ /* 0x000fe200078e00ff */
[----:B------:R-:W-:Y:S01]  /*00f0*/  ULDC.64 UR14, c[0x0][0x118] ;  /* 0x00004600000e7ab9 */ /* 0x000fe20000000a00 */
[----:B------:R-:W-:Y:S01]  /*0100*/  IMAD.U32 R13, RZ, RZ, UR10 ;  /* 0x0000000aff0d7e24 */ /* 0x000fe2000f8e00ff */
[----:B------:R-:W-:Y:S01]  /*0110*/  UIMAD UR6, UR10, UR5, UR4 ;  /* 0x000000050a0672a4 */ /* 0x000fe2000f8e0204 */
[----:B------:R-:W-:Y:S01]  /*0120*/  IMAD.MOV.U32 R17, RZ, RZ, c[0x0][0x1dc] ;  /* 0x00007700ff117624 */ /* 0x000fe200078e00ff */
[----:B------:R-:W-:Y:S01]  /*0130*/  UMOV UR16, 0x6 ;  /* 0x0000000600107882 */ /* 0x000fe20000000000 */
[----:B------:R-:W-:Y:S01]  /*0140*/  CS2R R158, SRZ ;  /* 0x00000000009e7805 */ /* 0x000fe2000001ff00 */
[----:B------:R-:W-:Y:S01]  /*0150*/  ULDC.64 UR4, c[0x0][0x1b8] ;  /* 0x00006e0000047ab9 */ /* 0x000fe20000000a00 */
[----:B------:R-:W-:Y:S01]  /*0160*/  CS2R R156, SRZ ;  /* 0x00000000009c7805 */ /* 0x000fe2000001ff00 */
[----:B------:R-:W-:Y:S01]  /*0170*/  UIMAD UR4, UR11, UR4, URZ ;  /* 0x000000040b0472a4 */ /* 0x000fe2000f8e023f */
[----:B------:R-:W-:Y:S01]  /*0180*/  CS2R R162, SRZ ;  /* 0x0000000000a27805 */ /* 0x000fe2000001ff00 */
[----:B------:R-:W-:Y:S01]  /*0190*/  ULDC UR20, c[0x0][0x168] ;  /* 0x00005a0000147ab9 */ /* 0x000fe20000000800 */
[----:B------:R-:W-:Y:S01]  /*01a0*/  CS2R R160, SRZ ;  /* 0x0000000000a07805 */ /* 0x000fe2000001ff00 */
[----:B------:R-:W-:Y:S01]  /*01b0*/  UIMAD UR4, UR10, UR5, UR4 ;  /* 0x000000050a0472a4 */ /* 0x000fe2000f8e0204 */
[----:B------:R-:W-:Y:S01]  /*01c0*/  CS2R R154, SRZ ;  /* 0x00000000009a7805 */ /* 0x000fe2000001ff00 */
[--C-:B-1----:R-:W-:Y:S01]  /*01d0*/  IMAD.MOV.U32 R24, RZ, RZ, R2.reuse ;  /* 0x000000ffff187224 */ /* 0x102fe200078e0002 */
[----:B------:R1:W-:Y:S01]  /*01e0*/  STL [R1], R2 ;  /* 0x0000000201007387 */ /* 0x0003e20000100800 */
[----:B------:R-:W-:Y:S01]  /*01f0*/  IMAD.MOV.U32 R24, RZ, RZ, R2 ;  /* 0x000000ffff187224 */ /* 0x000fe200078e0002 */
[----:B------:R-:W-:Y:S01]  /*0200*/  UISETP.GE.AND UP0, UPT, UR20, 0x1, UPT ;  /* 0x000000011400788c */ /* 0x000fe2000bf06270 */
[----:B--2---:R-:W-:Y:S01]  /*0210*/  @P0 IMAD.HI.U32 R3, R18, c[0x0][0x24c], RZ ;  /* 0x0000930012030a27 */ /* 0x004fe200078e00ff */
[----:B------:R-:W-:Y:S01]  /*0220*/  SHF.R.S32.HI R23, RZ, 0x1f, R18 ;  /* 0x0000001fff177819 */ /* 0x000fe20000011412 */
[----:B------:R-:W-:Y:S01]  /*0230*/  CS2R R152, SRZ ;  /* 0x0000000000987805 */ /* 0x000fe2000001ff00 */
[----:B------:R-:W-:Y:S01]  /*0240*/  SHF.R.S32.HI R19, RZ, 0x1f, R24 ;  /* 0x0000001fff137819 */ /* 0x000fe20000011418 */
[----:B------:R-:W-:Y:S01]  /*0250*/  IMAD.MOV.U32 R0, RZ, RZ, R18 ;  /* 0x000000ffff007224 */ /* 0x000fe200078e0012 */
[----:B------:R-:W-:Y:S01]  /*0260*/  @P0 SHF.R.U32.HI R0, RZ, c[0x0][0x250], R3 ;  /* 0x00009400ff000a19 */ /* 0x000fe20000011603 */
[----:B---3--:R-:W-:Y:S01]  /*0270*/  IMAD R22, R10, R22, c[0x0][0x198] ;  /* 0x000066000a167624 */ /* 0x008fe200078e0216 */
[----:B------:R-:W-:Y:S01]  /*0280*/  CS2R R150, SRZ ;  /* 0x0000000000967805 */ /* 0x000fe2000001ff00 */
[----:B------:R-:W-:Y:S01]  /*0290*/  IMAD.SHL.U32 R30, R24, 0x4, RZ ;  /* 0x00000004181e7824 */ /* 0x000fe200078e00ff */
[----:B------:R-:W-:Y:S01]  /*02a0*/  CS2R R148, SRZ ;  /* 0x0000000000947805 */ /* 0x000fe2000001ff00 */
[----:B------:R-:W-:Y:S01]  /*02b0*/  CS2R R142, SRZ ;  /* 0x00000000008e7805 */ /* 0x000fe2000001ff00 */
[----:B------:R-:W-:Y:S01]  /*02c0*/  CS2R R140, SRZ ;  /* 0x00000000008c7805 */ /* 0x000fe2000001ff00 */
[----:B------:R-:W-:Y:S01]  /*02d0*/  CS2R R146, SRZ ;  /* 0x0000000000927805 */ /* 0x000fe2000001ff00 */
[----:B------:R-:W-:Y:S01]  /*02e0*/  SHF.R.S32.HI R31, RZ, 0x1f, R30 ;  /* 0x0000001fff1f7819 */ /* 0x000fe2000001141e */
        /* <DEDUP_REMOVED lines=8> */
[----:B-1----:R-:W-:Y:S01]  /*0370*/  LEA.HI R2, R19, R24, RZ, 0x3 ;  /* 0x0000001813027211 */ /* 0x002fe200078f18ff */
[----:B------:R-:W-:Y:S01]  /*0380*/  CS2R R128, SRZ ;  /* 0x0000000000807805 */ /* 0x000fe2000001ff00 */
[----:B------:R-:W-:Y:S01]  /*0390*/  CS2R R122, SRZ ;  /* 0x00000000007a7805 */ /* 0x000fe2000001ff00 */
[----:B------:R-:W-:Y:S01]  /*03a0*/  CS2R R120, SRZ ;  /* 0x0000000000787805 */ /* 0x000fe2000001ff00 */
[----:B------:R-:W-:Y:S01]  /*03b0*/  SHF.R.S32.HI R26, RZ, 0x3, R2 ;  /* 0x00000003ff1a7819 */ /* 0x000fe20000011402 */
[----:B------:R-:W-:Y:S01]  /*03c0*/  CS2R R118, SRZ ;  /* 0x0000000000767805 */ /* 0x000fe2000001ff00 */
[----:B------:R-:W-:Y:S01]  /*03d0*/  LOP3.LUT R2, R2, 0xfffffff8, RZ, 0xc0, !PT ;  /* 0xfffffff802027812 */ /* 0x000fe200078ec0ff */
[----:B------:R-:W-:Y:S01]  /*03e0*/  CS2R R116, SRZ ;  /* 0x0000000000747805 */ /* 0x000fe2000001ff00 */
[----:B------:R-:W-:Y:S01]  /*03f0*/  SHF.R.S32.HI R27, RZ, 0x1f, R26 ;  /* 0x0000001fff1b7819 */ /* 0x000fe2000001141a */
[----:B------:R-:W-:Y:S01]  /*0400*/  IMAD.SHL.U32 R3, R26, 0x40, RZ ;  /* 0x000000401a037824 */ /* 0x000fe200078e00ff */
[----:B------:R-:W-:Y:S01]  /*0410*/  CS2R R110, SRZ ;  /* 0x00000000006e7805 */ /* 0x000fe2000001ff00 */
[----:B------:R-:W-:Y:S01]  /*0420*/  IMAD.IADD R20, R24, 0x1, -R2 ;  /* 0x0000000118147824 */ /* 0x000fe200078e0a02 */
[----:B------:R-:W-:Y:S01]  /*0430*/  SHF.R.S32.HI R2, RZ, 0x1f, R0 ;  /* 0x0000001fff027819 */ /* 0x000fe20000011400 */
[----:B------:R-:W-:Y:S01]  /*0440*/  IMAD.WIDE R10, R10, 0x40, R26 ;  /* 0x000000400a0a7825 */ /* 0x000fe200078e021a */
[----:B------:R1:W-:Y:S01]  /*0450*/  STL.64 [R1+0x8], R26 ;  /* 0x0000081a01007387 */ /* 0x0003e20000100a00 */
[----:B------:R-:W-:Y:S01]  /*0460*/  CS2R R108, SRZ ;  /* 0x00000000006c7805 */ /* 0x000fe2000001ff00 */
[----:B------:R-:W-:Y:S01]  /*0470*/  CS2R R114, SRZ ;  /* 0x0000000000727805 */ /* 0x000fe2000001ff00 */
[----:B------:R-:W-:Y:S01]  /*0480*/  IMAD.SHL.U32 R14, R20, 0x8, RZ ;  /* 0x00000008140e7824 */ /* 0x000fe200078e00ff */
[----:B------:R-:W-:Y:S01]  /*0490*/  CS2R R112, SRZ ;  /* 0x0000000000707805 */ /* 0x000fe2000001ff00 */
[C---:B------:R-:W-:Y:S01]  /*04a0*/  IMAD R4, R2.reuse, c[0x0][0x1e0], RZ ;  /* 0x0000780002047a24 */ /* 0x040fe200078e02ff */
[----:B------:R-:W-:Y:S01]  /*04b0*/  CS2R R106, SRZ ;  /* 0x00000000006a7805 */ /* 0x000fe2000001ff00 */
[----:B------:R-:W-:Y:S01]  /*04c0*/  IMAD R6, R2, c[0x0][0x1b0], RZ ;  /* 0x00006c0002067a24 */ /* 0x000fe200078e02ff */
[----:B------:R-:W-:Y:S01]  /*04d0*/  SHF.R.S32.HI R15, RZ, 0x1f, R14 ;  /* 0x0000001fff0f7819 */ /* 0x000fe2000001140e */
[C---:B------:R-:W-:Y:S01]  /*04e0*/  IMAD R7, R0.reuse, c[0x0][0x1e4], R4 ;  /* 0x0000790000077a24 */ /* 0x040fe200078e0204 */
[----:B------:R-:W-:Y:S01]  /*04f0*/  LOP3.LUT R2, R3, 0x1c0, RZ, 0xc0, !PT ;  /* 0x000001c003027812 */ /* 0x000fe200078ec0ff */
[----:B------:R-:W-:Y:S01]  /*0500*/  IMAD R6, R0, c[0x0][0x1b4], R6 ;  /* 0x00006d0000067a24 */ /* 0x000fe200078e0206 */
[----:B------:R-:W-:Y:S01]  /*0510*/  ISETP.GE.AND P6, PT, R14, c[0x0][0x1cc], PT ;  /* 0x000073000e007a0c */ /* 0x000fe20003fc6270 */
[--C-:B------:R-:W-:Y:S01]  /*0520*/  IMAD.WIDE.U32 R4, R0, c[0x0][0x1e0], R14.reuse ;  /* 0x0000780000047a25 */ /* 0x100fe200078e000e */
[----:B------:R-:W-:Y:S01]  /*0530*/  LOP3.LUT R9, R2, 0x38, R14, 0xf8, !PT ;  /* 0x0000003802097812 */ /* 0x000fe200078ef80e */
[----:B------:R-:W-:Y:S01]  /*0540*/  CS2R R104, SRZ ;  /* 0x0000000000687805 */ /* 0x000fe2000001ff00 */
[----:B------:R-:W-:Y:S01]  /*0550*/  SHF.R.U32.HI R8, RZ, 0x3, R2 ;  /* 0x00000003ff087819 */ /* 0x000fe20000011602 */
[----:B------:R-:W-:Y:S01]  /*0560*/  IMAD.WIDE.U32 R2, R0, c[0x0][0x1b0], R14 ;  /* 0x00006c0000027a25 */ /* 0x000fe200078e000e */
[----:B------:R-:W-:Y:S01]  /*0570*/  CS2R R102, SRZ ;  /* 0x0000000000667805 */ /* 0x000fe2000001ff00 */
[----:B------:R-:W-:Y:S01]  /*0580*/  CS2R R100, SRZ ;  /* 0x0000000000647805 */ /* 0x000fe2000001ff00 */
[----:B------:R-:W-:Y:S01]  /*0590*/  LOP3.LUT R16, R9, R8, RZ, 0x3c, !PT ;  /* 0x0000000809107212 */ /* 0x000fe200078e3cff */
[----:B------:R-:W-:Y:S01]  /*05a0*/  IMAD.IADD R5, R5, 0x1, R7 ;  /* 0x0000000105057824 */ /* 0x000fe200078e0207 */
[----:B------:R-:W-:Y:S01]  /*05b0*/  CS2R R94, SRZ ;  /* 0x00000000005e7805 */ /* 0x000fe2000001ff00 */
[----:B------:R-:W-:Y:S01]  /*05c0*/  IMAD.U32 R0, RZ, RZ, UR10 ;  /* 0x0000000aff007e24 */ /* 0x000fe2000f8e00ff */
[----:B------:R-:W-:Y:S01]  /*05d0*/  CS2R R92, SRZ ;  /* 0x00000000005c7805 */ /* 0x000fe2000001ff00 */
[----:B------:R-:W-:Y:S01]  /*05e0*/  IMAD.IADD R3, R3, 0x1, R6 ;  /* 0x0000000103037824 */ /* 0x000fe200078e0206 */
[----:B------:R-:W-:Y:S01]  /*05f0*/  CS2R R98, SRZ ;  /* 0x0000000000627805 */ /* 0x000fe2000001ff00 */
[----:B------:R-:W-:Y:S01]  /*0600*/  IMAD.WIDE.U32 R4, R0, c[0x0][0x1e8], R4 ;  /* 0x00007a0000047a25 */ /* 0x000fe200078e0004 */
[----:B------:R-:W-:Y:S01]  /*0610*/  CS2R R96, SRZ ;  /* 0x0000000000607805 */ /* 0x000fe2000001ff00 */
[----:B------:R-:W-:Y:S01]  /*0620*/  CS2R R90, SRZ ;  /* 0x00000000005a7805 */ /* 0x000fe2000001ff00 */
[----:B------:R-:W-:Y:S01]  /*0630*/  CS2R R88, SRZ ;  /* 0x0000000000587805 */ /* 0x000fe2000001ff00 */
[----:B------:R-:W-:Y:S01]  /*0640*/  IMAD.U32 R6, RZ, RZ, UR10 ;  /* 0x0000000aff067e24 */ /* 0x000fe2000f8e00ff */
[----:B------:R-:W-:Y:S01]  /*0650*/  IADD3 R5, R5, UR6, RZ ;  /* 0x0000000605057c10 */ /* 0x000fe2000fffe0ff */
[----:B------:R-:W-:Y:S01]  /*0660*/  IMAD R0, R27, c[0x0][0x178], RZ ;  /* 0x00005e001b007a24 */ /* 0x000fe200078e02ff */
[----:B------:R-:W-:Y:S01]  /*0670*/  CS2R R86, SRZ ;  /* 0x0000000000567805 */ /* 0x000fe2000001ff00 */
[----:B------:R-:W-:Y:S01]  /*0680*/  IMAD.WIDE.U32 R2, R6, c[0x0][0x1b8], R2 ;  /* 0x00006e0006027a25 */ /* 0x000fe200078e0002 */
[----:B------:R-:W-:Y:S01]  /*0690*/  CS2R R84, SRZ ;  /* 0x0000000000547805 */ /* 0x000fe2000001ff00 */
[----:B------:R-:W-:Y:S01]  /*06a0*/  CS2R R78, SRZ ;  /* 0x00000000004e7805 */ /* 0x000fe2000001ff00 */
[----:B------:R-:W-:Y:S01]  /*06b0*/  CS2R R76, SRZ ;  /* 0x00000000004c7805 */ /* 0x000fe2000001ff00 */
[----:B------:R-:W-:Y:S01]  /*06c0*/  IMAD R6, R11, c[0x0][0x1d8], RZ ;  /* 0x000076000b067a24 */ /* 0x000fe200078e02ff */
[----:B------:R-:W-:Y:S01]  /*06d0*/  IADD3 R3, R3, UR4, RZ ;  /* 0x0000000403037c10 */ /* 0x000fe2000fffe0ff */
[C---:B------:R-:W-:Y:S01]  /*06e0*/  IMAD R0, R26.reuse, c[0x0][0x17c], R0 ;  /* 0x00005f001a007a24 */ /* 0x040fe200078e0200 */
[----:B------:R-:W-:Y:S01]  /*06f0*/  ULDC.64 UR4, c[0x0][0x188] ;  /* 0x0000620000047ab9 */ /* 0x000fe20000000a00 */
[----:B------:R-:W-:Y:S01]  /*0700*/  IMAD.WIDE.U32 R8, R26, c[0x0][0x178], R14 ;  /* 0x00005e001a087a25 */ /* 0x000fe200078e000e */
[----:B------:R-:W-:Y:S01]  /*0710*/  UIMAD UR4, UR11, UR4, URZ ;  /* 0x000000040b0472a4 */ /* 0x000fe2000f8e023f */
[----:B------:R-:W-:Y:S01]  /*0720*/  CS2R R82, SRZ ;  /* 0x0000000000527805 */ /* 0x000fe2000001ff00 */
[----:B------:R-:W-:Y:S01]  /*0730*/  CS2R R80, SRZ ;  /* 0x0000000000507805 */ /* 0x000fe2000001ff00 */
[C---:B------:R-:W-:Y:S01]  /*0740*/  IMAD R6, R10.reuse, c[0x0][0x1dc], R6 ;  /* 0x000077000a067a24 */ /* 0x040fe200078e0206 */
[----:B------:R-:W-:Y:S01]  /*0750*/  UIMAD UR5, UR10, UR5, UR4 ;  /* 0x000000050a0572a4 */ /* 0x000fe2000f8e0204 */
[----:B------:R-:W-:Y:S01]  /*0760*/  IMAD.WIDE.U32 R4, R10, c[0x0][0x1d8], R4 ;  /* 0x000076000a047a25 */ /* 0x000fe200078e0004 */
[----:B------:R-:W-:Y:S01]  /*0770*/  CS2R R74, SRZ ;  /* 0x00000000004a7805 */ /* 0x000fe2000001ff00 */
[----:B------:R-:W-:Y:S01]  /*0780*/  CS2R R72, SRZ ;  /* 0x0000000000487805 */ /* 0x000fe2000001ff00 */
[----:B------:R-:W-:Y:S01]  /*0790*/  CS2R R70, SRZ ;  /* 0x0000000000467805 */ /* 0x000fe2000001ff00 */
[----:B------:R-:W-:Y:S01]  /*07a0*/  IMAD.IADD R9, R9, 0x1, R0 ;  /* 0x0000000109097824 */ /* 0x000fe200078e0200 */
[----:B------:R-:W-:Y:S01]  /*07b0*/  CS2R R68, SRZ ;  /* 0x0000000000447805 */ /* 0x000fe2000001ff00 */
[----:B------:R-:W-:Y:S01]  /*07c0*/  IMAD R0, R23, c[0x0][0x180], RZ ;  /* 0x0000600017007a24 */ /* 0x000fe200078e02ff */
[----:B------:R-:W-:Y:S01]  /*07d0*/  CS2R R62, SRZ ;  /* 0x00000000003e7805 */ /* 0x000fe2000001ff00 */
[----:B------:R-:W-:Y:S01]  /*07e0*/  IMAD R7, R11, c[0x0][0x1a8], RZ ;  /* 0x00006a000b077a24 */ /* 0x000fe200078e02ff */
[----:B------:R-:W-:Y:S01]  /*07f0*/  CS2R R60, SRZ ;  /* 0x00000000003c7805 */ /* 0x000fe2000001ff00 */
[----:B------:R-:W-:Y:S01]  /*0800*/  IMAD.IADD R5, R5, 0x1, R6 ;  /* 0x0000000105057824 */ /* 0x000fe200078e0206 */
[----:B------:R-:W-:Y:S01]  /*0810*/  LEA R6, P0, R4, c[0x0][0x1c0], 0x1 ;  /* 0x0000700004067a11 */ /* 0x000fe200078008ff */
[----:B------:R-:W-:Y:S01]  /*0820*/  IMAD R0, R18, c[0x0][0x184], R0 ;  /* 0x0000610012007a24 */ /* 0x000fe200078e0200 */
[----:B------:R-:W-:Y:S01]  /*0830*/  CS2R R66, SRZ ;  /* 0x0000000000427805 */ /* 0x000fe2000001ff00 */
[----:B------:R-:W-:Y:S01]  /*0840*/  IMAD R12, R10, c[0x0][0x1ac], R7 ;  /* 0x00006b000a0c7a24 */ /* 0x000fe200078e0207 */
[----:B------:R-:W-:Y:S01]  /*0850*/  LEA.HI.X R7, R4, c[0x0][0x1c4], R5, 0x1, P0 ;  /* 0x0000710004077a11 */ /* 0x000fe200000f0c05 */
[----:B------:R-:W-:Y:S01]  /*0860*/  IMAD.WIDE.U32 R8, R18, c[0x0][0x180], R8 ;  /* 0x0000600012087a25 */ /* 0x000fe200078e0008 */
[----:B------:R-:W-:Y:S01]  /*0870*/  CS2R R64, SRZ ;  /* 0x0000000000407805 */ /* 0x000fe2000001ff00 */
[----:B------:R-:W-:Y:S01]  /*0880*/  CS2R R58, SRZ ;  /* 0x00000000003a7805 */ /* 0x000fe2000001ff00 */
[----:B------:R-:W-:Y:S01]  /*0890*/  CS2R R56, SRZ ;  /* 0x0000000000387805 */ /* 0x000fe2000001ff00 */
[----:B------:R-:W-:Y:S01]  /*08a0*/  IMAD.WIDE.U32 R10, R10, c[0x0][0x1a8], R2 ;  /* 0x00006a000a0a7a25 */ /* 0x000fe200078e0002 */
[----:B------:R-:W-:Y:S01]  /*08b0*/  CS2R R54, SRZ ;  /* 0x0000000000367805 */ /* 0x000fe2000001ff00 */
[----:B------:R-:W-:Y:S01]  /*08c0*/  CS2R R52, SRZ ;  /* 0x0000000000347805 */ /* 0x000fe2000001ff00 */
[----:B------:R-:W-:Y:S01]  /*08d0*/  CS2R R46, SRZ ;  /* 0x00000000002e7805 */ /* 0x000fe2000001ff00 */
[----:B------:R-:W-:Y:S01]  /*08e0*/  IMAD.MOV.U32 R5, RZ, RZ, c[0x0][0x1d8] ;  /* 0x00007600ff057624 */ /* 0x000fe200078e00ff */
[C---:B------:R-:W-:Y:S01]  /*08f0*/  LEA R2, P0, R10.reuse, c[0x0][0x190], 0x1 ;  /* 0x000064000a027a11 */ /* 0x040fe200078008ff */
[----:B------:R-:W-:Y:S01]  /*0900*/  IMAD.IADD R9, R9, 0x1, R0 ;  /* 0x0000000109097824 */ /* 0x000fe200078e0200 */
[----:B------:R-:W-:Y:S01]  /*0910*/  CS2R R44, SRZ ;  /* 0x00000000002c7805 */ /* 0x000fe2000001ff00 */
[----:B------:R-:W-:Y:S01]  /*0920*/  IMAD.IADD R0, R11, 0x1, R12 ;  /* 0x000000010b007824 */ /* 0x000fe200078e020c */
[----:B------:R-:W-:Y:S01]  /*0930*/  LEA R4, P1, R5, R6, 0x6 ;  /* 0x0000000605047211 */ /* 0x000fe200078230ff */
[----:B------:R-:W-:Y:S01]  /*0940*/  IMAD.WIDE.U32 R12, R13, c[0x0][0x188], R8 ;  /* 0x000062000d0c7a25 */ /* 0x000fe200078e0008 */
[----:B------:R-:W-:Y:S01]  /*0950*/  LEA.HI R8, R19, R24, RZ, 0x6 ;  /* 0x0000001813087211 */ /* 0x000fe200078f30ff */
[----:B------:R-:W-:Y:S01]  /*0960*/  CS2R R50, SRZ ;  /* 0x0000000000327805 */ /* 0x000fe2000001ff00 */
[----:B------:R-:W-:Y:S01]  /*0970*/  LEA.HI.X R3, R10, c[0x0][0x194], R0, 0x1, P0 ;  /* 0x000065000a037a11 */ /* 0x000fe200000f0c00 */
[----:B------:R-:W-:Y:S01]  /*0980*/  IMAD.IADD R0, R22, 0x1, -R26 ;  /* 0x0000000116007824 */ /* 0x000fe200078e0a1a */
[----:B------:R-:W-:Y:S01]  /*0990*/  LEA.HI.X R5, R5, R7, R17, 0x6, P1 ;  /* 0x0000000705057211 */ /* 0x000fe200008f3411 */
[----:B------:R-:W-:Y:S01]  /*09a0*/  IMAD.MOV.U32 R9, RZ, RZ, c[0x0][0x1a8] ;  /* 0x00006a00ff097624 */ /* 0x000fe200078e00ff */
[----:B------:R-:W-:Y:S01]  /*09b0*/  IADD3 R17, R14, 0x40, RZ ;  /* 0x000000400e117810 */ /* 0x000fe20007ffe0ff */
[----:B------:R-:W-:Y:S01]  /*09c0*/  IMAD.MOV.U32 R10, RZ, RZ, c[0x0][0x1ac] ;  /* 0x00006b00ff0a7624 */ /* 0x000fe200078e00ff */
[----:B------:R-:W-:Y:S01]  /*09d0*/  SHF.R.S32.HI R21, RZ, 0x6, R8 ;  /* 0x00000006ff157819 */ /* 0x000fe20000011408 */
[----:B------:R-:W-:Y:S01]  /*09e0*/  CS2R R48, SRZ ;  /* 0x0000000000307805 */ /* 0x000fe2000001ff00 */
[----:B------:R-:W-:Y:S01]  /*09f0*/  ISETP.LT.OR P2, PT, R0, 0x1, P6 ;  /* 0x000000010000780c */ /* 0x000fe20003741670 */
[----:B------:R-:W-:Y:S01]  /*0a00*/  CS2R R42, SRZ ;  /* 0x00000000002a7805 */ /* 0x000fe2000001ff00 */
[----:B------:R-:W-:Y:S01]  /*0a10*/  ISETP.GE.AND P3, PT, R17, c[0x0][0x1cc], PT ;  /* 0x0000730011007a0c */ /* 0x000fe20003f66270 */
[----:B------:R-:W-:Y:S01]  /*0a20*/  IMAD R8, R21, 0x200, R16 ;  /* 0x0000020015087824 */ /* 0x000fe200078e0210 */
[----:B------:R-:W-:Y:S01]  /*0a30*/  IADD3 R11, R14, 0x80, RZ ;  /* 0x000000800e0b7810 */ /* 0x000fe20007ffe0ff */
[----:B------:R-:W-:Y:S01]  /*0a40*/  CS2R R40, SRZ ;  /* 0x0000000000287805 */ /* 0x000fe2000001ff00 */
[----:B------:R-:W-:Y:S01]  /*0a50*/  ISETP.LT.OR P0, PT, R0, 0x1, P3 ;  /* 0x000000010000780c */ /* 0x000fe20001f01670 */
[----:B------:R-:W-:Y:S01]  /*0a60*/  IMAD.SHL.U32 R242, R8, 0x2, RZ ;  /* 0x0000000208f27824 */ /* 0x000fe200078e00ff */
[----:B------:R-:W-:Y:S01]  /*0a70*/  ISETP.GE.AND P5, PT, R11, c[0x0][0x1cc], PT ;  /* 0x000073000b007a0c */ /* 0x000fe20003fa6270 */
[----:B------:R-:W-:Y:S01]  /*0a80*/  CS2R R38, SRZ ;  /* 0x0000000000267805 */ /* 0x000fe2000001ff00 */
[----:B------:R-:W-:Y:S01]  /*0a90*/  LEA R8, P4, R9, R2, 0x6 ;  /* 0x0000000209087211 */ /* 0x000fe200078830ff */
[----:B------:R-:W-:Y:S01]  /*0aa0*/  CS2R R36, SRZ ;  /* 0x0000000000247805 */ /* 0x000fe2000001ff00 */
[----:B------:R-:W-:Y:S01]  /*0ab0*/  IADD3 R16, R14, 0xc0, RZ ;  /* 0x000000c00e107810 */ /* 0x000fe20007ffe0ff */
[----:B------:R2:W-:Y:S01]  /*0ac0*/  LDGSTS.E.BYPASS.LTC128B.128 [R242+0x8080], [R6.64], !P2 ;  /* 0x0808000006f27fae */ /* 0x0005e2000d101d4e */
[----:B------:R-:W-:-:S02]  /*0ad0*/  ISETP.LT.OR P2, PT, R0, 0x1, P5 ;  /* 0x000000010000780c */ /* 0x000fc40002f41670 */
[----:B------:R-:W-:Y:S02]  /*0ae0*/  LEA.HI.X R9, R9, R3, R10, 0x6, P4 ;  /* 0x0000000309097211 */ /* 0x000fe400020f340a */
[----:B------:R-:W-:Y:S01]  /*0af0*/  ISETP.GE.AND P1, PT, R16, c[0x0][0x1cc], PT ;  /* 0x0000730010007a0c */ /* 0x000fe20003f26270 */
[----:B------:R2:W-:Y:S01]  /*0b00*/  LDGSTS.E.BYPASS.LTC128B.128 [R242+0xa080], [R6.64+0x80], !P0 ;  /* 0x0a08008006f27fae */ /* 0x0005e2000c101d4e */
[----:B------:R-:W-:Y:S01]  /*0b10*/  IADD3 R10, R13, UR5, RZ ;  /* 0x000000050d0a7c10 */ /* 0x000fe2000fffe0ff */
[----:B------:R-:W-:Y:S01]  /*0b20*/  ULDC.64 UR4, c[0x0][0x278] ;  /* 0x00009e0000047ab9 */ /* 0x000fe20000000a00 */
[----:B------:R-:W-:Y:S01]  /*0b30*/  LEA R32, P4, R12, c[0x0][0x160], 0x1 ;  /* 0x000058000c207a11 */ /* 0x000fe200078808ff */
[----:B------:R-:W-:Y:S01]  /*0b40*/  UIMAD UR6, UR11, UR4, URZ ;  /* 0x000000040b0672a4 */ /* 0x000fe2000f8e023f */
[----:B------:R-:W-:Y:S01]  /*0b50*/  ISETP.LT.OR P0, PT, R0, 0x1, P1 ;  /* 0x000000010000780c */ /* 0x000fe20000f01670 */
[----:B------:R-:W-:Y:S01]  /*0b60*/  UIMAD.WIDE.U32 UR12, UR10, UR4, URZ ;  /* 0x000000040a0c72a5 */ /* 0x000fe2000f8e003f */
[----:B------:R-:W-:Y:S01]  /*0b70*/  LEA.HI.X R33, R12, c[0x0][0x164], R10, 0x1, P4 ;  /* 0x000059000c217a11 */ /* 0x000fe200020f0c0a */
[----:B------:R2:W-:Y:S01]  /*0b80*/  LDGSTS.E.BYPASS.LTC128B.128 [R242+0xc080], [R6.64+0x100], !P2 ;  /* 0x0c08010006f27fae */ /* 0x0005e2000d101d4e */
[C---:B------:R-:W-:Y:S01]  /*0b90*/  ISETP.LT.OR P4, PT, R0.reuse, 0x21, P6 ;  /* 0x000000210000780c */ /* 0x040fe20003781670 */
[----:B------:R-:W-:Y:S01]  /*0ba0*/  UIMAD UR5, UR10, UR5, UR6 ;  /* 0x000000050a0572a4 */ /* 0x000fe2000f8e0206 */
[C---:B------:R-:W-:Y:S01]  /*0bb0*/  ISETP.LT.OR P3, PT, R0.reuse, 0x21, P3 ;  /* 0x000000210000780c */ /* 0x040fe20001f61670 */
[----:B------:R1:W-:Y:S01]  /*0bc0*/  STL.64 [R1+0x18], R32 ;  /* 0x0000182001007387 */ /* 0x0003e20000100a00 */
[C---:B------:R-:W-:Y:S01]  /*0bd0*/  ISETP.LT.OR P2, PT, R0.reuse, 0x21, P5 ;  /* 0x000000210000780c */ /* 0x040fe20002f41670 */
[----:B------:R-:W-:Y:S01]  /*0be0*/  UIADD3 UR8, UR13, UR5, URZ ;  /* 0x000000050d087290 */ /* 0x000fe2000fffe03f */
[----:B------:R-:W-:Y:S01]  /*0bf0*/  ISETP.LT.OR P1, PT, R0, 0x21, P1 ;  /* 0x000000210000780c */ /* 0x000fe20000f21670 */
[----:B------:R-:W-:Y:S01]  /*0c00*/  ULDC.64 UR6, c[0x0][0x178] ;  /* 0x00005e0000067ab9 */ /* 0x000fe20000000a00 */
[----:B------:R-:W-:Y:S01]  /*0c10*/  ISETP.GE.AND P6, PT, R14, c[0x0][0x19c], PT ;  /* 0x000067000e007a0c */ /* 0x000fe20003fc6270 */
[----:B------:R2:W-:Y:S01]  /*0c20*/  LDGSTS.E.BYPASS.LTC128B.128 [R242+0xe080], [R6.64+0x180], !P0 ;  /* 0x0e08018006f27fae */ /* 0x0005e2000c101d4e */
[----:B------:R-:W-:Y:S01]  /*0c30*/  ISETP.GE.AND P0, PT, R17, c[0x0][0x19c], PT ;  /* 0x0000670011007a0c */ /* 0x000fe20003f06270 */
[----:B------:R-:W-:Y:S01]  /*0c40*/  ULDC.64 UR4, c[0x0][0x218] ;  /* 0x0000860000047ab9 */ /* 0x000fe20000000a00 */
[----:B------:R-:W-:Y:S01]  /*0c50*/  IADD3 R10, -R26, c[0x0][0x168], RZ ;  /* 0x00005a001a0a7a10 */ /* 0x000fe20007ffe1ff */
[----:B------:R3:W-:Y:S01]  /*0c60*/  LDGSTS.E.BYPASS.LTC128B.128 [R242+0x9080], [R4.64], !P4 ;  /* 0x0908000004f27fae */ /* 0x0007e2000e101d4e */
[----:B------:R-:W-:Y:S01]  /*0c70*/  ISETP.LT.OR P4, PT, R0, 0x1, P6 ;  /* 0x000000010000780c */ /* 0x000fe20003781670 */
[----:B------:R-:W-:-:S02]  /*0c80*/  UIMAD UR4, UR11, UR4, URZ ;  /* 0x000000040b0472a4 */ /* 0x000fc4000f8e023f */
[----:B------:R3:W-:Y:S01]  /*0c90*/  LDGSTS.E.BYPASS.LTC128B.128 [R242+0xb080], [R4.64+0x80], !P3 ;  /* 0x0b08008004f27fae */ /* 0x0007e2000d901d4e */
[C---:B------:R-:W-:Y:S01]  /*0ca0*/  ISETP.LT.OR P3, PT, R0.reuse, 0x1, P0 ;  /* 0x000000010000780c */ /* 0x040fe20000761670 */
[----:B------:R-:W-:Y:S01]  /*0cb0*/  USHF.L.U32 UR9, UR6, 0x6, URZ ;  /* 0x0000000606097899 */ /* 0x000fe2000800063f */
[----:B------:R-:W-:Y:S01]  /*0cc0*/  ISETP.LT.OR P0, PT, R0, 0x21, P0 ;  /* 0x000000210000780c */ /* 0x000fe20000701670 */
[----:B------:R3:W-:Y:S01]  /*0cd0*/  LDGSTS.E.BYPASS.LTC128B.128 [R242+0xd080], [R4.64+0x100], !P2 ;  /* 0x0d08010004f27fae */ /* 0x0007e2000d101d4e */
[----:B------:R-:W-:Y:S01]  /*0ce0*/  ISETP.GE.AND P2, PT, R11, c[0x0][0x19c], PT ;  /* 0x000067000b007a0c */ /* 0x000fe20003f46270 */
[----:B------:R-:W-:Y:S02]  /*0cf0*/  UIMAD UR4, UR10, UR5, UR4 ;  /* 0x000000050a0472a4 */ /* 0x000fe4000f8e0204 */
[----:B------:R3:W-:Y:S01]  /*0d00*/  LDGSTS.E.BYPASS.LTC128B.128 [R242+0xf080], [R4.64+0x180], !P1 ;  /* 0x0f08018004f27fae */ /* 0x0007e2000c901d4e */
[----:B------:R-:W-:Y:S01]  /*0d10*/  ISETP.GE.AND P1, PT, R16, c[0x0][0x19c], PT ;  /* 0x0000670010007a0c */ /* 0x000fe20003f26270 */
[----:B------:R-:W-:Y:S01]  /*0d20*/  USHF.L.U64.HI UR7, UR6, UR16, UR7 ;  /* 0x0000001006077299 */ /* 0x000fe20008010207 */
[C---:B------:R-:W-:Y:S01]  /*0d30*/  ISETP.LT.OR P5, PT, R0.reuse, 0x1, P2 ;  /* 0x000000010000780c */ /* 0x040fe200017a1670 */
[----:B------:R4:W-:Y:S01]  /*0d40*/  LDGSTS.E.BYPASS.LTC128B.128 [R242+0x80], [R2.64], !P4 ;  /* 0x0008000002f27fae */ /* 0x0009e2000e101d4e */
[----:B------:R-:W-:-:S03]  /*0d50*/  ISETP.LT.OR P2, PT, R0, 0x21, P2 ;  /* 0x000000210000780c */ /* 0x000fc60001741670 */
[----:B------:R4:W-:Y:S01]  /*0d60*/  LDGSTS.E.BYPASS.LTC128B.128 [R242+0x2080], [R2.64+0x80], !P3 ;  /* 0x0208008002f27fae */ /* 0x0009e2000d901d4e */
[C---:B------:R-:W-:Y:S01]  /*0d70*/  ISETP.LT.OR P3, PT, R0.reuse, 0x1, P1 ;  /* 0x000000010000780c */ /* 0x040fe20000f61670 */
[----:B--2---:R-:W-:Y:S01]  /*0d80*/  IMAD R6, R23, c[0x0][0x270], RZ ;  /* 0x00009c0017067a24 */ /* 0x004fe200078e02ff */
[----:B------:R-:W-:Y:S01]  /*0d90*/  ISETP.LT.OR P1, PT, R0, 0x21, P1 ;  /* 0x000000210000780c */ /* 0x000fe20000f21670 */
[----:B------:R1:W-:Y:S02]  /*0da0*/  STL.64 [R1+0x20], R30 ;  /* 0x0000201e01007387 */ /* 0x0003e40000100a00 */
[----:B------:R-:W-:Y:S02]  /*0db0*/  IMAD R6, R18, c[0x0][0x274], R6 ;  /* 0x00009d0012067a24 */ /* 0x000fe400078e0206 */
[----:B------:R4:W-:Y:S01]  /*0dc0*/  LDGSTS.E.BYPASS.LTC128B.128 [R242+0x4080], [R2.64+0x100], !P5 ;  /* 0x0408010002f27fae */ /* 0x0009e2000e901d4e */
[----:B------:R-:W-:-:S05]  /*0dd0*/  ISETP.GE.AND P5, PT, R14, c[0x0][0x16c], PT ;  /* 0x00005b000e007a0c */ /* 0x000fca0003fa6270 */
[----:B------:R4:W-:Y:S01]  /*0de0*/  LDGSTS.E.BYPASS.LTC128B.128 [R242+0x6080], [R2.64+0x180], !P3 ;  /* 0x0608018002f27fae */ /* 0x0009e2000d901d4e */
[----:B------:R-:W-:Y:S01]  /*0df0*/  ISETP.GE.AND P3, PT, R17, c[0x0][0x16c], PT ;  /* 0x00005b0011007a0c */ /* 0x000fe20003f66270 */
[----:B---3--:R-:W-:-:S05]  /*0e00*/  IMAD.WIDE.U32 R4, R18, c[0x0][0x270], R30 ;  /* 0x00009c0012047a25 */ /* 0x008fca00078e001e */
[----:B------:R-:W-:Y:S01]  /*0e10*/  IADD3 R7, P4, R4, UR12, RZ ;  /* 0x0000000c04077c10 */ /* 0x000fe2000ff9e0ff */
[----:B------:R-:W-:-:S03]  /*0e20*/  IMAD R4, R27, c[0x0][0x208], RZ ;  /* 0x000082001b047a24 */ /* 0x000fc600078e02ff */
[----:B------:R-:W-:Y:S02]  /*0e30*/  IADD3.X R6, R5, UR8, R6, P4, !PT ;  /* 0x0000000805067c10 */ /* 0x000fe4000a7fe406 */
[----:B------:R-:W-:Y:S01]  /*0e40*/  ISETP.LT.OR P4, PT, R0, 0x21, P6 ;  /* 0x000000210000780c */ /* 0x000fe20003781670 */
[C---:B------:R-:W-:Y:S02]  /*0e50*/  IMAD R0, R26.reuse, c[0x0][0x20c], R4 ;  /* 0x000083001a007a24 */ /* 0x040fe400078e0204 */
[----:B------:R-:W-:-:S04]  /*0e60*/  IMAD.WIDE.U32 R4, R26, c[0x0][0x208], R14 ;  /* 0x000082001a047a25 */ /* 0x000fc800078e000e */
[----:B----4-:R-:W-:-:S06]  /*0e70*/  IMAD.IADD R3, R5, 0x1, R0 ;  /* 0x0000000105037824 */ /* 0x010fcc00078e0200 */
[----:B------:R2:W-:Y:S01]  /*0e80*/  LDGSTS.E.BYPASS.LTC128B.128 [R242+0x1080], [R8.64], !P4 ;  /* 0x0108000008f27fae */ /* 0x0005e2000e101d4e */
[C---:B------:R-:W-:Y:S01]  /*0e90*/  ISETP.LT.OR P4, PT, R10.reuse, 0x1, P5 ;  /* 0x000000010a00780c */ /* 0x040fe20002f81670 */
[----:B------:R-:W-:Y:S02]  /*0ea0*/  IMAD.MOV.U32 R2, RZ, RZ, R4 ;  /* 0x000000ffff027224 */ /* 0x000fe400078e0004 */
[----:B------:R2:W-:Y:S01]  /*0eb0*/  LDGSTS.E.BYPASS.LTC128B.128 [R242+0x3080], [R8.64+0x80], !P0 ;  /* 0x0308008008f27fae */ /* 0x0005e2000c101d4e */
[C---:B------:R-:W-:Y:S01]  /*0ec0*/  ISETP.LT.OR P0, PT, R10.reuse, 0x1, P3 ;  /* 0x000000010a00780c */ /* 0x040fe20001f01670 */
[----:B------:R-:W-:Y:S01]  /*0ed0*/  IMAD R0, R23, c[0x0][0x210], RZ ;  /* 0x0000840017007a24 */ /* 0x000fe200078e02ff */
[----:B------:R-:W-:Y:S01]  /*0ee0*/  ISETP.LT.OR P3, PT, R10, 0x21, P3 ;  /* 0x000000210a00780c */ /* 0x000fe20001f61670 */
[----:B------:R2:W-:Y:S01]  /*0ef0*/  LDGSTS.E.BYPASS.LTC128B.128 [R242+0x5080], [R8.64+0x100], !P2 ;  /* 0x0508010008f27fae */ /* 0x0005e2000d101d4e */
[----:B------:R-:W-:Y:S01]  /*0f00*/  ISETP.GE.AND P2, PT, R11, c[0x0][0x16c], PT ;  /* 0x00005b000b007a0c */ /* 0x000fe20003f46270 */
[----:B------:R-:W-:-:S02]  /*0f10*/  IMAD R0, R18, c[0x0][0x214], R0 ;  /* 0x0000850012007a24 */ /* 0x000fc400078e0200 */
[----:B------:R2:W-:Y:S01]  /*0f20*/  LDGSTS.E.BYPASS.LTC128B.128 [R242+0x7080], [R8.64+0x180], !P1 ;  /* 0x0708018008f27fae */ /* 0x0005e2000c901d4e */
[----:B------:R-:W-:Y:S01]  /*0f30*/  ISETP.GE.AND P1, PT, R16, c[0x0][0x16c], PT ;  /* 0x00005b0010007a0c */ /* 0x000fe20003f26270 */
[----:B------:R-:W-:Y:S02]  /*0f40*/  IMAD.WIDE.U32 R2, R18, c[0x0][0x210], R2 ;  /* 0x0000840012027a25 */ /* 0x000fe400078e0002 */
[----:B------:R-:W0:Y:S01]  /*0f50*/  LDGDEPBAR ;  /* 0x00000000000079af */ /* 0x000e220000000000 */
[C---:B------:R-:W-:Y:S01]  /*0f60*/  ISETP.LT.OR P6, PT, R10.reuse, 0x1, P1 ;  /* 0x000000010a00780c */ /* 0x040fe20000fc1670 */
[----:B------:R-:W-:Y:S01]  /*0f70*/  IMAD.IADD R3, R3, 0x1, R0 ;  /* 0x0000000103037824 */ /* 0x000fe200078e0200 */
[C---:B------:R-:W-:Y:S01]  /*0f80*/  ISETP.LT.OR P1, PT, R10.reuse, 0x21, P1 ;  /* 0x000000210a00780c */ /* 0x040fe20000f21670 */
[----:B------:R1:W-:Y:S01]  /*0f90*/  LDGSTS.E.BYPASS.LTC128B.128 [R242+0x10080], [R32.64], !P4 ;  /* 0x1008000020f27fae */ /* 0x0003e2000e101d4e */
[C---:B------:R-:W-:Y:S01]  /*0fa0*/  ISETP.LT.OR P4, PT, R10.reuse, 0x1, P2 ;  /* 0x000000010a00780c */ /* 0x040fe20001781670 */
[----:B------:R-:W-:Y:S01]  /*0fb0*/  IMAD.U32 R4, RZ, RZ, UR10 ;  /* 0x0000000aff047e24 */ /* 0x000fe2000f8e00ff */
[----:B------:R-:W-:Y:S01]  /*0fc0*/  ISETP.LT.OR P2, PT, R10, 0x21, P2 ;  /* 0x000000210a00780c */ /* 0x000fe20001741670 */
[----:B------:R1:W-:Y:S02]  /*0fd0*/  LDGSTS.E.BYPASS.LTC128B.128 [R242+0x12080], [R32.64+0x80], !P0 ;  /* 0x1208008020f27fae */ /* 0x0003e4000c101d4e */
[----:B------:R-:W-:-:S05]  /*0fe0*/  IMAD.WIDE.U32 R4, R4, c[0x0][0x218], R2 ;  /* 0x0000860004047a25 */ /* 0x000fca00078e0002 */
[----:B------:R-:W-:Y:S01]  /*0ff0*/  IADD3 R0, R5, UR4, RZ ;  /* 0x0000000405007c10 */ /* 0x000fe2000fffe0ff */
[----:B------:R-:W-:Y:S02]  /*1000*/  ULDC.64 UR4, c[0x0][0x290] ;  /* 0x0000a40000047ab9 */ /* 0x000fe40000000a00 */
[----:B------:R1:W-:Y:S01]  /*1010*/  LDGSTS.E.BYPASS.LTC128B.128 [R242+0x14080], [R32.64+0x100], !P4 ;  /* 0x1408010020f27fae */ /* 0x0003e2000e101d4e */
[----:B------:R-:W-:Y:S01]  /*1020*/  ISETP.LT.OR P4, PT, R10, 0x21, P5 ;  /* 0x000000210a00780c */ /* 0x000fe20002f81670 */
[----:B------:R-:W-:Y:S01]  /*1030*/  UIMAD.WIDE.U32 UR18, UR10, UR4, URZ ;  /* 0x000000040a1272a5 */ /* 0x000fe2000f8e003f */
[----:B------:R-:W-:Y:S01]  /*1040*/  IADD3 R2, P5, R32, UR9, RZ ;  /* 0x0000000920027c10 */ /* 0x000fe2000ffbe0ff */
[----:B------:R1:W-:Y:S01]  /*1050*/  LDGSTS.E.BYPASS.LTC128B.128 [R242+0x16080], [R32.64+0x180], !P6 ;  /* 0x1608018020f27fae */ /* 0x0003e2000f101d4e */
[----:B--2---:R-:W-:Y:S01]  /*1060*/  LEA R8, P0, R7, c[0x0][0x258], 0x2 ;  /* 0x0000960007087a11 */ /* 0x004fe200078010ff */
[----:B------:R-:W-:Y:S01]  /*1070*/  UIMAD UR4, UR11, UR4, URZ ;  /* 0x000000040b0472a4 */ /* 0x000fe2000f8e023f */
[----:B------:R-:W-:-:S02]  /*1080*/  IADD3.X R3, R33, UR7, RZ, P5, !PT ;  /* 0x0000000721037c10 */ /* 0x000fc4000affe4ff */
[----:B------:R-:W-:Y:S01]  /*1090*/  LEA.HI.X R9, R7, c[0x0][0x25c], R6, 0x2, P0 ;  /* 0x0000970007097a11 */ /* 0x000fe200000f1406 */
[----:B------:R-:W-:Y:S01]  /*10a0*/  IMAD.U32 R6, RZ, RZ, UR9 ;  /* 0x00000009ff067e24 */ /* 0x000fe2000f8e00ff */
[----:B------:R-:W-:Y:S01]  /*10b0*/  LEA R28, P0, R4, c[0x0][0x1f0], 0x1 ;  /* 0x00007c00041c7a11 */ /* 0x000fe200078008ff */
[----:B------:R-:W-:Y:S02]  /*10c0*/  UIMAD UR4, UR10, UR5, UR4 ;  /* 0x000000050a0472a4 */ /* 0x000fe4000f8e0204 */
[----:B------:R2:W-:Y:S01]  /*10d0*/  LDGSTS.E.BYPASS.LTC128B.128 [R242+0x11080], [R2.64], !P4 ;  /* 0x1108000002f27fae */ /* 0x0005e2000e101d4e */
[----:B------:R-:W-:Y:S01]  /*10e0*/  IADD3 R6, P6, P5, R6, 0x180, R32 ;  /* 0x0000018006067810 */ /* 0x000fe20007dde020 */
[----:B------:R-:W-:Y:S01]  /*10f0*/  UIADD3 UR6, UR19, UR4, URZ ;  /* 0x0000000413067290 */ /* 0x000fe2000fffe03f */
[----:B------:R-:W-:Y:S01]  /*1100*/  LEA.HI.X R29, R4, c[0x0][0x1f4], R0, 0x1, P0 ;  /* 0x00007d00041d7a11 */ /* 0x000fe200000f0c00 */
[----:B------:R2:W-:Y:S01]  /*1110*/  LDGSTS.E.BYPASS.LTC128B.128 [R242+0x13080], [R2.64+0x80], !P3 ;  /* 0x1308008002f27fae */ /* 0x0005e2000d901d4e */
[----:B------:R-:W-:Y:S01]  /*1120*/  ISETP.GT.AND P0, PT, R24, 0xf, PT ;  /* 0x0000000f1800780c */ /* 0x000fe20003f04270 */
[----:B------:R-:W-:Y:S01]  /*1130*/  ULDC.64 UR4, c[0x0][0x208] ;  /* 0x0000820000047ab9 */ /* 0x000fe20000000a00 */
[----:B------:R-:W-:Y:S01]  /*1140*/  IADD3.X R7, RZ, UR7, R33, P6, P5 ;  /* 0x00000007ff077c10 */ /* 0x000fe2000b7ea421 */
[----:B------:R2:W-:Y:S01]  /*1150*/  LDGSTS.E.BYPASS.LTC128B.128 [R242+0x15080], [R2.64+0x100], !P2 ;  /* 0x1508010002f27fae */ /* 0x0005e2000d101d4e */
[----:B------:R-:W-:Y:S01]  /*1160*/  ISETP.GE.AND P6, PT, R14, c[0x0][0x1fc], PT ;  /* 0x00007f000e007a0c */ /* 0x000fe20003fc6270 */
[----:B------:R-:W-:Y:S01]  /*1170*/  USHF.L.U32 UR17, UR4, 0x6, URZ ;  /* 0x0000000604117899 */ /* 0x000fe2000800063f */
[----:B------:R-:W-:Y:S01]  /*1180*/  ISETP.GE.AND P5, PT, R17, c[0x0][0x1fc], PT ;  /* 0x00007f0011007a0c */ /* 0x000fe20003fa6270 */
[----:B------:R3:W-:Y:S01]  /*1190*/  LDGSTS.E.BYPASS.LTC128B.128 [R242+0x17080], [R6.64], !P1 ;  /* 0x1708000006f27fae */ /* 0x0007e2000c901d4e */
[C---:B------:R-:W-:Y:S01]  /*11a0*/  ISETP.LT.OR P3, PT, R10.reuse, 0x1, P6 ;  /* 0x000000010a00780c */ /* 0x040fe20003761670 */
[----:B------:R-:W-:Y:S01]  /*11b0*/  USHF.L.U64.HI UR16, UR4, UR16, UR5 ;  /* 0x0000001004107299 */ /* 0x000fe20008010205 */
[----:B------:R-:W-:Y:S01]  /*11c0*/  ISETP.LT.OR P2, PT, R10, 0x1, P5 ;  /* 0x000000010a00780c */ /* 0x000fe20002f41670 */
[----:B------:R-:W-:Y:S01]  /*11d0*/  IMAD.U32 R4, RZ, RZ, UR17 ;  /* 0x00000011ff047e24 */ /* 0x000fe2000f8e00ff */
[----:B------:R-:W-:Y:S01]  /*11e0*/  ISETP.GE.AND P4, PT, R11, c[0x0][0x1fc], PT ;  /* 0x00007f000b007a0c */ /* 0x000fe20003f86270 */
[----:B------:R-:W-:Y:S01]  /*11f0*/  @!P0 IMAD.SHL.U32 R0, R24, 0x10, RZ ;  /* 0x0000001018008824 */ /* 0x000fe200078e00ff */
[C---:B------:R-:W-:Y:S01]  /*1200*/  ISETP.LT.OR P6, PT, R10.reuse, 0x21, P6 ;  /* 0x000000210a00780c */ /* 0x040fe200037c1670 */
[----:B------:R1:W-:Y:S01]  /*1210*/  STL.64 [R1+0x10], R28 ;  /* 0x0000101c01007387 */ /* 0x0003e20000100a00 */
[----:B------:R-:W-:-:S02]  /*1220*/  ISETP.LT.OR P1, PT, R10, 0x1, P4 ;  /* 0x000000010a00780c */ /* 0x000fc40002721670 */
[C---:B------:R-:W-:Y:S01]  /*1230*/  ISETP.LT.OR P5, PT, R10.reuse, 0x21, P5 ;  /* 0x000000210a00780c */ /* 0x040fe20002fa1670 */
[----:B------:R4:W-:Y:S01]  /*1240*/  @!P0 LDGSTS.E.BYPASS.LTC128B.128 [R0+0x20080], [R8.64] ;  /* 0x2008000008008fae */ /* 0x0009e2000b901d4e */
[----:B------:R-:W-:-:S03]  /*1250*/  ISETP.LT.OR P4, PT, R10, 0x21, P4 ;  /* 0x000000210a00780c */ /* 0x000fc60002781670 */
[----:B------:R-:W0:Y:S04]  /*1260*/  LDGDEPBAR ;  /* 0x00000000000079af */ /* 0x000e280000000000 */
[----:B------:R1:W-:Y:S01]  /*1270*/  LDGSTS.E.BYPASS.LTC128B.128 [R242+0x18080], [R28.64], !P3 ;  /* 0x180800001cf27fae */ /* 0x0003e2000d901d4e */
[----:B------:R-:W-:Y:S01]  /*1280*/  ISETP.GE.AND P3, PT, R16, c[0x0][0x1fc], PT ;  /* 0x00007f0010007a0c */ /* 0x000fe20003f66270 */
[----:B--2---:R-:W-:Y:S02]  /*1290*/  IMAD.WIDE.U32 R2, R18, c[0x0][0x288], R30 ;  /* 0x0000a20012027a25 */ /* 0x004fe400078e001e */
[----:B------:R1:W-:Y:S01]  /*12a0*/  LDGSTS.E.BYPASS.LTC128B.128 [R242+0x1a080], [R28.64+0x80], !P2 ;  /* 0x1a0800801cf27fae */ /* 0x0003e2000d101d4e */
[C---:B------:R-:W-:Y:S02]  /*12b0*/  ISETP.LT.OR P2, PT, R10.reuse, 0x1, P3 ;  /* 0x000000010a00780c */ /* 0x040fe40001f41670 */
[----:B------:R-:W-:Y:S01]  /*12c0*/  ISETP.LT.OR P3, PT, R10, 0x21, P3 ;  /* 0x000000210a00780c */ /* 0x000fe20001f61670 */
[----:B------:R1:W-:Y:S01]  /*12d0*/  LDGSTS.E.BYPASS.LTC128B.128 [R242+0x1c080], [R28.64+0x100], !P1 ;  /* 0x1c0801001cf27fae */ /* 0x0003e2000c901d4e */
[----:B------:R-:W-:-:S09]  /*12e0*/  IADD3 R5, P1, R2, UR18, RZ ;  /* 0x0000001202057c10 */ /* 0x000fd2000ff3e0ff */
[----:B------:R1:W-:Y:S01]  /*12f0*/  LDGSTS.E.BYPASS.LTC128B.128 [R242+0x1e080], [R28.64+0x180], !P2 ;  /* 0x1e0801801cf27fae */ /* 0x0003e2000d101d4e */
[----:B----4-:R-:W-:Y:S01]  /*1300*/  IMAD R0, R23, c[0x0][0x288], RZ ;  /* 0x0000a20017007a24 */ /* 0x010fe200078e02ff */
[----:B---3--:R-:W-:-:S03]  /*1310*/  LEA R6, P2, R5, c[0x0][0x280], 0x2 ;  /* 0x0000a00005067a11 */ /* 0x008fc600078410ff */
[----:B------:R-:W-:-:S05]  /*1320*/  IMAD R0, R18, c[0x0][0x28c], R0 ;  /* 0x0000a30012007a24 */ /* 0x000fca00078e0200 */
[----:B------:R-:W-:Y:S02]  /*1330*/  IADD3.X R0, R3, UR6, R0, P1, !PT ;  /* 0x0000000603007c10 */ /* 0x000fe40008ffe400 */
[----:B------:R-:W-:Y:S02]  /*1340*/  IADD3 R2, P1, R28, UR17, RZ ;  /* 0x000000111c027c10 */ /* 0x000fe4000ff3e0ff */
[----:B------:R-:W-:Y:S01]  /*1350*/  LEA.HI.X R7, R5, c[0x0][0x284], R0, 0x2, P2 ;  /* 0x0000a10005077a11 */ /* 0x000fe200010f1400 */
[----:B------:R-:W-:Y:S01]  /*1360*/  @!P0 IMAD.SHL.U32 R0, R24, 0x10, RZ ;  /* 0x0000001018008824 */ /* 0x000fe200078e00ff */
[----:B------:R-:W-:Y:S02]  /*1370*/  IADD3.X R3, R29, UR16, RZ, P1, !PT ;  /* 0x000000101d037c10 */ /* 0x000fe40008ffe4ff */
[----:B------:R-:W-:-:S03]  /*1380*/  IADD3 R4, P2, P1, R4, 0x180, R28 ;  /* 0x0000018004047810 */ /* 0x000fc6000795e01c */
[----:B------:R1:W-:Y:S01]  /*1390*/  LDGSTS.E.BYPASS.LTC128B.128 [R242+0x19080], [R2.64], !P6 ;  /* 0x1908000002f27fae */ /* 0x0003e2000f101d4e */
[----:B------:R-:W-:Y:S02]  /*13a0*/  IADD3.X R5, RZ, UR16, R29, P2, P1 ;  /* 0x00000010ff057c10 */ /* 0x000fe400097e241d */
[----:B------:R-:W-:Y:S01]  /*13b0*/  PLOP3.LUT P1, PT, PT, PT, UP0, 0x80, 0x0 ;  /* 0x000000000000781c */ /* 0x000fe20003f2f008 */
[----:B------:R1:W-:Y:S04]  /*13c0*/  LDGSTS.E.BYPASS.LTC128B.128 [R242+0x1b080], [R2.64+0x80], !P5 ;  /* 0x1b08008002f27fae */ /* 0x0003e8000e901d4e */
[----:B------:R1:W-:Y:S04]  /*13d0*/  LDGSTS.E.BYPASS.LTC128B.128 [R242+0x1d080], [R2.64+0x100], !P4 ;  /* 0x1d08010002f27fae */ /* 0x0003e8000e101d4e */
[----:B------:R1:W-:Y:S04]  /*13e0*/  LDGSTS.E.BYPASS.LTC128B.128 [R242+0x1f080], [R4.64], !P3 ;  /* 0x1f08000004f27fae */ /* 0x0003e8000d901d4e */
[----:B------:R1:W-:Y:S04]  /*13f0*/  @!P0 LDGSTS.E.BYPASS.LTC128B.128 [R0+0x20180], [R6.64] ;  /* 0x2018000006008fae */ /* 0x0003e8000b901d4e */
[----:B------:R-:W0:Y:S01]  /*1400*/  LDGDEPBAR ;  /* 0x00000000000079af */ /* 0x000e220000000000 */
[----:B------:R-:W-:Y:S05]  /*1410*/  @!P1 BRA `(.L_x_595) ;  /* 0x000043c000009947 */ /* 0x000fea0003800000 */
[----:B------:R-:W-:Y:S01]  /*1420*/  ISETP.GE.AND P4, PT, R17, c[0x0][0x1fc], PT ;  /* 0x00007f0011007a0c */ /* 0x000fe20003f86270 */
[----:B-1----:R-:W-:Y:S01]  /*1430*/  IMAD R2, R23, c[0x0][0x238], RZ ;  /* 0x00008e0017027a24 */ /* 0x002fe200078e02ff */
[----:B------:R-:W-:Y:S01]  /*1440*/  ISETP.GE.AND P3, PT, R17, c[0x0][0x16c], PT ;  /* 0x00005b0011007a0c */ /* 0x000fe20003f66270 */
[----:B------:R-:W-:Y:S01]  /*1450*/  ULDC.64 UR4, c[0x0][0x240] ;  /* 0x0000900000047ab9 */ /* 0x000fe20000000a00 */
[----:B------:R-:W-:Y:S01]  /*1460*/  SEL R0, RZ, 0xffffffff, P4 ;  /* 0xffffffffff007807 */ /* 0x000fe20002000000 */
[----:B------:R-:W-:Y:S01]  /*1470*/  UIMAD UR4, UR11, UR4, URZ ;  /* 0x000000040b0472a4 */ /* 0x000fe2000f8e023f */
[----:B------:R-:W-:Y:S01]  /*1480*/  SEL R3, RZ, 0xffffffff, P3 ;  /* 0xffffffffff037807 */ /* 0x000fe20001800000 */
[----:B------:R-:W-:Y:S01]  /*1490*/  UIADD3 UR20, UR20, 0x3f, URZ ;  /* 0x0000003f14147890 */ /* 0x000fe2000fffe03f */
[----:B------:R-:W-:Y:S01]  /*14a0*/  ISETP.GE.AND P6, PT, R14, c[0x0][0x16c], PT ;  /* 0x00005b000e007a0c */ /* 0x000fe20003fc6270 */
[----:B------:R-:W-:Y:S01]  /*14b0*/  UIMAD UR5, UR10, UR5, UR4 ;  /* 0x000000050a0572a4 */ /* 0x000fe2000f8e0204 */
[C---:B------:R-:W-:Y:S01]  /*14c0*/  ISETP.GE.AND P4, PT, R16.reuse, c[0x0][0x16c], PT ;  /* 0x00005b0010007a0c */ /* 0x040fe20003f86270 */
[----:B------:R-:W-:Y:S01]  /*14d0*/  USHF.R.S32.HI UR4, URZ, 0x1f, UR20 ;  /* 0x0000001f3f047899 */ /* 0x000fe20008011414 */
[----:B------:R-:W-:Y:S01]  /*14e0*/  ISETP.GE.AND P3, PT, R16, c[0x0][0x1fc], PT ;  /* 0x00007f0010007a0c */ /* 0x000fe20003f66270 */
[----:B------:R-:W-:Y:S01]  /*14f0*/  IMAD R16, R18, c[0x0][0x23c], R2 ;  /* 0x00008f0012107a24 */ /* 0x000fe200078e0202 */
[----:B------:R-:W-:Y:S01]  /*1500*/  ISETP.GE.AND P1, PT, R14, c[0x0][0x1fc], PT ;  /* 0x00007f000e007a0c */ /* 0x000fe20003f26270 */
[----:B------:R-:W-:Y:S01]  /*1510*/  IMAD.SHL.U32 R2, R0, 0x2, RZ ;  /* 0x0000000200027824 */ /* 0x000fe200078e00ff */
[----:B------:R-:W-:Y:S01]  /*1520*/  SEL R5, RZ, 0x1, P6 ;  /* 0x00000001ff057807 */ /* 0x000fe20003000000 */
[----:B------:R-:W-:Y:S01]  /*1530*/  IMAD.SHL.U32 R0, R3, 0x2, RZ ;  /* 0x0000000203007824 */ /* 0x000fe200078e00ff */
[----:B------:R-:W-:Y:S01]  /*1540*/  LEA.HI R9, R19, R24, RZ, 0x5 ;  /* 0x0000001813097211 */ /* 0x000fe200078f28ff */
[----:B------:R-:W-:Y:S01]  /*1550*/  ULEA.HI UR20, UR4, UR20, URZ, 0x6 ;  /* 0x0000001404147291 */ /* 0x000fe2000f8f303f */
[--C-:B------:R-:W-:Y:S01]  /*1560*/  SHF.R.S32.HI R25, RZ, 0x1f, R24.reuse ;  /* 0x0000001fff197819 */ /* 0x100fe20000011418 */
[----:B------:R-:W-:Y:S01]  /*1570*/  CS2R R162, SRZ ;  /* 0x0000000000a27805 */ /* 0x000fe2000001ff00 */
[----:B------:R-:W-:Y:S01]  /*1580*/  SEL R4, RZ, 0x1, P1 ;  /* 0x00000001ff047807 */ /* 0x000fe20000800000 */
[----:B------:R-:W-:Y:S01]  /*1590*/  CS2R R160, SRZ ;  /* 0x0000000000a07805 */ /* 0x000fe2000001ff00 */
[----:B------:R-:W-:Y:S01]  /*15a0*/  LOP3.LUT R17, R0, 0x2, R5, 0xe2, !PT ;  /* 0x0000000200117812 */ /* 0x000fe200078ee205 */
[----:B------:R-:W-:Y:S01]  /*15b0*/  IMAD.WIDE.U32 R12, R18, c[0x0][0x238], R24 ;  /* 0x00008e00120c7a25 */ /* 0x000fe200078e0018 */
[--C-:B------:R-:W-:Y:S01]  /*15c0*/  SHF.R.S32.HI R3, RZ, 0x1f, R9.reuse ;  /* 0x0000001fff037819 */ /* 0x100fe20000011409 */
[----:B------:R1:W-:Y:S01]  /*15d0*/  STL [R1+0x4], R25 ;  /* 0x0000041901007387 */ /* 0x0003e20000100800 */
[----:B------:R-:W-:Y:S01]  /*15e0*/  SHF.R.S32.HI R0, RZ, 0x5, R9 ;  /* 0x00000005ff007819 */ /* 0x000fe20000011409 */
[----:B------:R-:W-:Y:S01]  /*15f0*/  CS2R R158, SRZ ;  /* 0x00000000009e7805 */ /* 0x000fe2000001ff00 */
[----:B------:R-:W-:Y:S01]  /*1600*/  LOP3.LUT R18, R2, 0x2, R4, 0xe2, !PT ;  /* 0x0000000202127812 */ /* 0x000fe200078ee204 */
[----:B------:R-:W-:Y:S01]  /*1610*/  CS2R R156, SRZ ;  /* 0x00000000009c7805 */ /* 0x000fe2000001ff00 */
[----:B------:R-:W-:Y:S01]  /*1620*/  LEA.HI R4, R3, R0, RZ, 0x2 ;  /* 0x0000000003047211 */ /* 0x000fe200078f10ff */
[----:B------:R-:W-:Y:S01]  /*1630*/  CS2R R154, SRZ ;  /* 0x00000000009a7805 */ /* 0x000fe2000001ff00 */
[----:B------:R-:W-:Y:S01]  /*1640*/  LEA.HI R8, R19, R24, RZ, 0x4 ;  /* 0x0000001813087211 */ /* 0x000fe200078f20ff */
[----:B------:R-:W-:Y:S01]  /*1650*/  CS2R R152, SRZ ;  /* 0x0000000000987805 */ /* 0x000fe2000001ff00 */
[----:B------:R-:W-:Y:S01]  /*1660*/  LEA.HI R3, R9, R0, RZ, 0x1 ;  /* 0x0000000009037211 */ /* 0x000fe200078f08ff */
[----:B------:R-:W-:Y:S01]  /*1670*/  CS2R R150, SRZ ;  /* 0x0000000000967805 */ /* 0x000fe2000001ff00 */
[-C--:B------:R-:W-:Y:S01]  /*1680*/  LEA.HI R2, R19, R24.reuse, RZ, 0x7 ;  /* 0x0000001813027211 */ /* 0x080fe200078f38ff */
[----:B------:R-:W-:Y:S01]  /*1690*/  CS2R R148, SRZ ;  /* 0x0000000000947805 */ /* 0x000fe2000001ff00 */
[----:B------:R-:W-:Y:S01]  /*16a0*/  SHF.R.S32.HI R6, RZ, 0x4, R8 ;  /* 0x00000004ff067819 */ /* 0x000fe20000011408 */
[----:B------:R-:W-:Y:S01]  /*16b0*/  CS2R R146, SRZ ;  /* 0x0000000000927805 */ /* 0x000fe2000001ff00 */
[----:B------:R-:W-:Y:S01]  /*16c0*/  LOP3.LUT R7, R4, 0xfffffffc, RZ, 0xc0, !PT ;  /* 0xfffffffc04077812 */ /* 0x000fe200078ec0ff */
[----:B------:R-:W-:Y:S01]  /*16d0*/  CS2R R144, SRZ ;  /* 0x0000000000907805 */ /* 0x000fe2000001ff00 */
[----:B------:R-:W-:Y:S01]  /*16e0*/  LOP3.LUT R3, R3, 0xfffffffe, RZ, 0xc0, !PT ;  /* 0xfffffffe03037812 */ /* 0x000fe200078ec0ff */
[----:B------:R-:W-:Y:S01]  /*16f0*/  CS2R R142, SRZ ;  /* 0x00000000008e7805 */ /* 0x000fe2000001ff00 */
[C---:B------:R-:W-:Y:S01]  /*1700*/  ISETP.GE.AND P5, PT, R11.reuse, c[0x0][0x16c], PT ;  /* 0x00005b000b007a0c */ /* 0x040fe20003fa6270 */
[----:B------:R-:W-:Y:S01]  /*1710*/  CS2R R140, SRZ ;  /* 0x00000000008c7805 */ /* 0x000fe2000001ff00 */
[----:B------:R-:W-:Y:S01]  /*1720*/  ISETP.GE.AND P2, PT, R11, c[0x0][0x1fc], PT ;  /* 0x00007f000b007a0c */ /* 0x000fe20003f46270 */
[C---:B------:R-:W-:Y:S01]  /*1730*/  IMAD.IADD R236, R0.reuse, 0x1, -R3 ;  /* 0x0000000100ec7824 */ /* 0x040fe200078e0a03 */
[----:B------:R-:W-:Y:S01]  /*1740*/  SHF.R.S32.HI R11, RZ, 0x7, R2 ;  /* 0x00000007ff0b7819 */ /* 0x000fe20000011402 */
[----:B------:R-:W-:Y:S01]  /*1750*/  IMAD.IADD R3, R13, 0x1, R16 ;  /* 0x000000010d037824 */ /* 0x000fe200078e0210 */
[----:B------:R-:W-:Y:S01]  /*1760*/  LEA.HI R15, R19, R24, RZ, 0x2 ;  /* 0x00000018130f7211 */ /* 0x000fe200078f10ff */
[----:B------:R-:W-:Y:S01]  /*1770*/  IMAD.IADD R19, R0, 0x1, -R7 ;  /* 0x0000000100137824 */ /* 0x000fe200078e0a07 */
[----:B------:R-:W-:Y:S01]  /*1780*/  LEA.HI R5, R8, R6, RZ, 0x1 ;  /* 0x0000000608057211 */ /* 0x000fe200078f08ff */
[----:B------:R-:W-:Y:S01]  /*1790*/  IMAD.MOV.U32 R16, RZ, RZ, 0x20 ;  /* 0x00000020ff107424 */ /* 0x000fe200078e00ff */
[----:B------:R-:W-:Y:S01]  /*17a0*/  LEA.HI R0, R2, R11, RZ, 0x1 ;  /* 0x0000000b02007211 */ /* 0x000fe200078f08ff */
[----:B------:R-:W-:Y:S01]  /*17b0*/  CS2R R138, SRZ ;  /* 0x00000000008a7805 */ /* 0x000fe2000001ff00 */
[----:B------:R-:W-:Y:S01]  /*17c0*/  LOP3.LUT R5, R5, 0xfffffffe, RZ, 0xc0, !PT ;  /* 0xfffffffe05057812 */ /* 0x000fe200078ec0ff */
[----:B------:R-:W-:Y:S01]  /*17d0*/  CS2R R136, SRZ ;  /* 0x0000000000887805 */ /* 0x000fe2000001ff00 */
[--C-:B------:R-:W-:Y:S01]  /*17e0*/  SHF.R.S32.HI R10, RZ, 0x2, R15.reuse ;  /* 0x00000002ff0a7819 */ /* 0x100fe2000001140f */
[----:B------:R-:W-:Y:S01]  /*17f0*/  CS2R R134, SRZ ;  /* 0x0000000000867805 */ /* 0x000fe2000001ff00 */
[----:B------:R-:W-:Y:S01]  /*1800*/  SHF.R.S32.HI R4, RZ, 0x1f, R15 ;  /* 0x0000001fff047819 */ /* 0x000fe2000001140f */
[----:B------:R-:W-:Y:S01]  /*1810*/  IMAD.IADD R14, R6, 0x1, -R5 ;  /* 0x00000001060e7824 */ /* 0x000fe200078e0a05 */
[----:B------:R-:W-:Y:S01]  /*1820*/  LOP3.LUT R0, R0, 0xfffffffe, RZ, 0xc0, !PT ;  /* 0xfffffffe00007812 */ /* 0x000fe200078ec0ff */
[----:B------:R-:W-:Y:S01]  /*1830*/  IMAD.U32 R6, RZ, RZ, UR10 ;  /* 0x0000000aff067e24 */ /* 0x000fe2000f8e00ff */
[----:B------:R-:W-:Y:S01]  /*1840*/  LEA.HI R2, R4, R10, RZ, 0x3 ;  /* 0x0000000a04027211 */ /* 0x000fe200078f18ff */
[----:B------:R-:W-:Y:S01]  /*1850*/  CS2R R132, SRZ ;  /* 0x0000000000847805 */ /* 0x000fe2000001ff00 */
[----:B------:R-:W-:Y:S01]  /*1860*/  SEL R5, RZ, 0x4, P2 ;  /* 0x00000004ff057807 */ /* 0x000fe20001000000 */
[----:B------:R-:W-:Y:S01]  /*1870*/  IMAD.IADD R0, R11, 0x1, -R0 ;  /* 0x000000010b007824 */ /* 0x000fe200078e0a00 */
[----:B------:R-:W-:Y:S01]  /*1880*/  LOP3.LUT R2, R2, 0xfffffff8, RZ, 0xc0, !PT ;  /* 0xfffffff802027812 */ /* 0x000fe200078ec0ff */
[----:B------:R-:W-:Y:S01]  /*1890*/  CS2R R130, SRZ ;  /* 0x0000000000827805 */ /* 0x000fe2000001ff00 */
[----:B------:R-:W-:Y:S01]  /*18a0*/  LOP3.LUT R252, R18, R5, RZ, 0xfc, !PT ;  /* 0x0000000512fc7212 */ /* 0x000fe200078efcff */
[----:B------:R-:W-:Y:S01]  /*18b0*/  IMAD R13, R0, -0x8, R22 ;  /* 0xfffffff8000d7824 */ /* 0x000fe200078e0216 */
[----:B------:R-:W-:Y:S01]  /*18c0*/  SEL R4, RZ, 0x4, P5 ;  /* 0x00000004ff047807 */ /* 0x000fe20002800000 */
[----:B------:R-:W-:Y:S01]  /*18d0*/  IMAD.SHL.U32 R0, R20, 0x40, RZ ;  /* 0x0000004014007824 */ /* 0x000fe200078e00ff */
[----:B------:R-:W-:Y:S01]  /*18e0*/  LOP3.LUT R5, R9, 0xffffffe0, RZ, 0xc0, !PT ;  /* 0xffffffe009057812 */ /* 0x000fe200078ec0ff */
[----:B------:R-:W-:Y:S01]  /*18f0*/  IMAD.IADD R10, R10, 0x1, -R2 ;  /* 0x000000010a0a7824 */ /* 0x000fe200078e0a02 */
[----:B------:R-:W-:Y:S01]  /*1900*/  LOP3.LUT R251, R17, R4, RZ, 0xfc, !PT ;  /* 0x0000000411fb7212 */ /* 0x000fe200078efcff */
[----:B------:R-:W-:Y:S01]  /*1910*/  IMAD.MOV.U32 R2, RZ, RZ, R12 ;  /* 0x000000ffff027224 */ /* 0x000fe200078e000c */
[----:B------:R-:W-:Y:S01]  /*1920*/  LOP3.LUT R12, R0, 0x1c0, RZ, 0xc0, !PT ;  /* 0x000001c0000c7812 */ /* 0x000fe200078ec0ff */
[----:B------:R-:W-:Y:S01]  /*1930*/  IMAD.SHL.U32 R4, R26, 0x8, RZ ;  /* 0x000000081a047824 */ /* 0x000fe200078e00ff */
[----:B------:R-:W-:Y:S01]  /*1940*/  LOP3.LUT R0, R8, 0xfffffff0, RZ, 0xc0, !PT ;  /* 0xfffffff008007812 */ /* 0x000fe200078ec0ff */
[----:B------:R-:W-:Y:S01]  /*1950*/  IMAD.IADD R5, R24, 0x1, -R5 ;  /* 0x0000000118057824 */ /* 0x000fe200078e0a05 */
[----:B------:R-:W-:Y:S01]  /*1960*/  SHF.R.U32.HI R234, RZ, 0x3, R12 ;  /* 0x00000003ffea7819 */ /* 0x000fe2000001160c */
[----:B------:R-:W-:Y:S01]  /*1970*/  IMAD.WIDE.U32 R22, R6, c[0x0][0x240], R2 ;  /* 0x0000900006167a25 */ /* 0x000fe200078e0002 */
[----:B------:R-:W-:Y:S01]  /*1980*/  LOP3.LUT R9, R4, 0x8, RZ, 0xc0, !PT ;  /* 0x0000000804097812 */ /* 0x000fe200078ec0ff */
[----:B------:R-:W-:Y:S01]  /*1990*/  CS2R R128, SRZ ;  /* 0x0000000000807805 */ /* 0x000fe2000001ff00 */
[----:B------:R-:W-:Y:S01]  /*19a0*/  SHF.R.S32.HI R3, RZ, 0x1f, R5 ;  /* 0x0000001fff037819 */ /* 0x000fe20000011405 */
[----:B------:R-:W-:Y:S01]  /*19b0*/  IMAD.IADD R0, R24, 0x1, -R0 ;  /* 0x0000000118007824 */ /* 0x000fe200078e0a00 */
[----:B------:R-:W-:Y:S01]  /*19c0*/  LOP3.LUT R4, R234, R9, R12, 0x1e, !PT ;  /* 0x00000009ea047212 */ /* 0x000fe200078e1e0c */
[----:B------:R-:W-:Y:S01]  /*19d0*/  IMAD R2, R14, 0x2, R11 ;  /* 0x000000020e027824 */ /* 0x000fe200078e020b */
[----:B------:R-:W-:Y:S01]  /*19e0*/  LEA.HI R8, R3, R5, RZ, 0x2 ;  /* 0x0000000503087211 */ /* 0x000fe200078f10ff */
[----:B------:R-:W-:Y:S01]  /*19f0*/  IMAD.SHL.U32 R6, R236, 0x10, RZ ;  /* 0x00000010ec067824 */ /* 0x000fe200078e00ff */
[----:B------:R-:W-:Y:S01]  /*1a00*/  SHF.R.S32.HI R7, RZ, 0x1f, R0 ;  /* 0x0000001fff077819 */ /* 0x000fe20000011400 */
[----:B------:R-:W-:Y:S01]  /*1a10*/  IMAD.U32 R2, R2, 0x200, R4 ;  /* 0x0000020002027824 */ /* 0x000fe200078e0004 */
[----:B------:R-:W-:Y:S01]  /*1a20*/  LOP3.LUT R3, R8, 0xfffffffc, RZ, 0xc0, !PT ;  /* 0xfffffffc08037812 */ /* 0x000fe200078ec0ff */
[----:B------:R-:W-:Y:S01]  /*1a30*/  IMAD.SHL.U32 R4, R14, 0x20, RZ ;  /* 0x000000200e047824 */ /* 0x000fe200078e00ff */
[----:B------:R-:W-:Y:S01]  /*1a40*/  LEA.HI R233, R7, R0, RZ, 0x3 ;  /* 0x0000000007e97211 */ /* 0x000fe200078f18ff */
[----:B------:R1:W-:Y:S01]  /*1a50*/  STL.64 [R1+0x28], R22 ;  /* 0x0000281601007387 */ /* 0x0003e20000100a00 */
[----:B------:R-:W-:Y:S01]  /*1a60*/  LOP3.LUT R7, R12, 0x10, R6, 0xf8, !PT ;  /* 0x000000100c077812 */ /* 0x000fe200078ef806 */
[----:B------:R-:W-:Y:S01]  /*1a70*/  IMAD.IADD R3, R5, 0x1, -R3 ;  /* 0x0000000105037824 */ /* 0x000fe200078e0a03 */
[----:B------:R-:W-:Y:S01]  /*1a80*/  LOP3.LUT R4, R4, 0x20, RZ, 0xc0, !PT ;  /* 0x0000002004047812 */ /* 0x000fe200078ec0ff */
[----:B------:R-:W-:Y:S01]  /*1a90*/  IMAD.SHL.U32 R5, R21, 0x8, RZ ;  /* 0x0000000815057824 */ /* 0x000fe200078e00ff */
[----:B------:R-:W-:Y:S01]  /*1aa0*/  LOP3.LUT R6, R233, 0xfffffff8, RZ, 0xc0, !PT ;  /* 0xfffffff8e9067812 */ /* 0x000fe200078ec0ff */
[----:B------:R-:W-:Y:S01]  /*1ab0*/  IMAD R13, R3, -0x2, R13 ;  /* 0xfffffffe030d7824 */ /* 0x000fe200078e020d */
[----:B------:R-:W-:Y:S01]  /*1ac0*/  LOP3.LUT R234, R234, R7, R9, 0x1e, !PT ;  /* 0x00000007eaea7212 */ /* 0x000fe200078e1e09 */
[----:B------:R-:W-:Y:S01]  /*1ad0*/  IMAD.SHL.U32 R7, R11, 0x8, RZ ;  /* 0x000000080b077824 */ /* 0x000fe200078e00ff */
[----:B------:R-:W-:Y:S01]  /*1ae0*/  LOP3.LUT R12, R4, 0x18, R5, 0xf8, !PT ;  /* 0x00000018040c7812 */ /* 0x000fe200078ef805 */
[----:B------:R-:W-:Y:S01]  /*1af0*/  IMAD.SHL.U32 R4, R10, 0x40, RZ ;  /* 0x000000400a047824 */ /* 0x000fe200078e00ff */
[----:B------:R-:W-:Y:S01]  /*1b00*/  SHF.R.U32.HI R5, RZ, 0x2, R8 ;  /* 0x00000002ff057819 */ /* 0x000fe20000011608 */
[----:B------:R-:W-:Y:S01]  /*1b10*/  IMAD.IADD R0, R0, 0x1, -R6 ;  /* 0x0000000100007824 */ /* 0x000fe200078e0a06 */
[----:B------:R-:W-:Y:S01]  /*1b20*/  LOP3.LUT R6, R15, 0x3ffffffc, RZ, 0xc0, !PT ;  /* 0x3ffffffc0f067812 */ /* 0x000fe200078ec0ff */
[C---:B------:R-:W-:Y:S01]  /*1b30*/  IMAD.SHL.U32 R9, R19.reuse, 0x400, RZ ;  /* 0x0000040013097824 */ /* 0x040fe200078e00ff */
[----:B------:R-:W-:Y:S01]  /*1b40*/  LOP3.LUT R4, R4, 0x1c0, RZ, 0xc0, !PT ;  /* 0x000001c004047812 */ /* 0x000fe200078ec0ff */
[----:B------:R-:W-:Y:S01]  /*1b50*/  IMAD R248, R19, 0x10, R5 ;  /* 0x0000001013f87824 */ /* 0x000fe200078e0205 */
[----:B------:R-:W-:Y:S01]  /*1b60*/  LOP3.LUT P1, RZ, R20, 0x2, RZ, 0xc0, !PT ;  /* 0x0000000214ff7812 */ /* 0x000fe2000782c0ff */
[----:B------:R-:W-:Y:S01]  /*1b70*/  IMAD.IADD R8, R24, 0x1, -R6 ;  /* 0x0000000118087824 */ /* 0x000fe200078e0a06 */
[----:B------:R-:W-:Y:S01]  /*1b80*/  LOP3.LUT P5, RZ, R20, 0x4, RZ, 0xc0, !PT ;  /* 0x0000000414ff7812 */ /* 0x000fe200078ac0ff */
[----:B------:R-:W-:Y:S01]  /*1b90*/  IMAD.SHL.U32 R5, R0, 0x40, RZ ;  /* 0x0000004000057824 */ /* 0x000fe200078e00ff */
[----:B------:R-:W-:Y:S01]  /*1ba0*/  LOP3.LUT R6, R4, 0x8, R7, 0xf8, !PT ;  /* 0x0000000804067812 */ /* 0x000fe200078ef807 */
[----:B------:R-:W-:Y:S01]  /*1bb0*/  IMAD.SHL.U32 R233, R233, 0x40, RZ ;  /* 0x00000040e9e97824 */ /* 0x000fe200078e00ff */
[----:B------:R-:W-:Y:S01]  /*1bc0*/  SHF.R.U32.HI R4, RZ, 0x3, R4 ;  /* 0x00000003ff047819 */ /* 0x000fe20000011604 */
[----:B------:R-:W-:Y:S01]  /*1bd0*/  IMAD.SHL.U32 R2, R2, 0x2, RZ ;  /* 0x0000000202027824 */ /* 0x000fe200078e00ff */
[----:B------:R-:W-:Y:S01]  /*1be0*/  SEL R3, R16, 0xffffffe0, !P1 ;  /* 0xffffffe010037807 */ /* 0x000fe20004800000 */
[----:B------:R-:W-:Y:S01]  /*1bf0*/  IMAD R234, R14, 0x200, R234 ;  /* 0x000002000eea7824 */ /* 0x000fe200078e02ea */
[----:B------:R-:W-:Y:S01]  /*1c00*/  R2P PR, R10, 0x6 ;  /* 0x000000060a007804 */ /* 0x000fe20000000000 */
[----:B------:R-:W-:Y:S01]  /*1c10*/  CS2R R126, SRZ ;  /* 0x00000000007e7805 */ /* 0x000fe2000001ff00 */
[----:B------:R-:W-:Y:S01]  /*1c20*/  SEL R249, RZ, 0x8, P4 ;  /* 0x00000008fff97807 */ /* 0x000fe20002000000 */
[----:B------:R-:W-:Y:S01]  /*1c30*/  IMAD.IADD R3, R2, 0x1, R3 ;  /* 0x0000000102037824 */ /* 0x000fe200078e0203 */
[C---:B------:R-:W-:Y:S01]  /*1c40*/  LOP3.LUT P6, RZ, R0.reuse, 0x2, RZ, 0xc0, !PT ;  /* 0x0000000200ff7812 */ /* 0x040fe200078cc0ff */
[----:B------:R-:W-:Y:S01]  /*1c50*/  CS2R R124, SRZ ;  /* 0x00000000007c7805 */ /* 0x000fe2000001ff00 */
[----:B------:R-:W-:Y:S01]  /*1c60*/  LOP3.LUT P4, RZ, R0, 0x4, RZ, 0xc0, !PT ;  /* 0x0000000400ff7812 */ /* 0x000fe2000788c0ff */
[----:B------:R-:W-:Y:S01]  /*1c70*/  CS2R R122, SRZ ;  /* 0x00000000007a7805 */ /* 0x000fe2000001ff00 */
[----:B------:R-:W-:Y:S01]  /*1c80*/  LOP3.LUT R7, R6, R4, RZ, 0x3c, !PT ;  /* 0x0000000406077212 */ /* 0x000fe200078e3cff */
[----:B------:R-:W-:Y:S01]  /*1c90*/  IMAD.SHL.U32 R6, R14, 0x8, RZ ;  /* 0x000000080e067824 */ /* 0x000fe200078e00ff */
[----:B------:R-:W-:Y:S01]  /*1ca0*/  LOP3.LUT R0, R5, 0x1c0, RZ, 0xc0, !PT ;  /* 0x000001c005007812 */ /* 0x000fe200078ec0ff */
[----:B------:R-:W-:Y:S01]  /*1cb0*/  IMAD R5, R8, 0x2, R9 ;  /* 0x0000000208057824 */ /* 0x000fe200078e0209 */
[----:B------:R-:W-:Y:S01]  /*1cc0*/  LOP3.LUT R233, R233, 0xfffffe00, RZ, 0xc0, !PT ;  /* 0xfffffe00e9e97812 */ /* 0x000fe200078ec0ff */
[----:B------:R-:W-:Y:S01]  /*1cd0*/  CS2R R120, SRZ ;  /* 0x0000000000787805 */ /* 0x000fe2000001ff00 */
[----:B------:R-:W-:Y:S01]  /*1ce0*/  SHF.R.U32.HI R4, RZ, 0x3, R0 ;  /* 0x00000003ff047819 */ /* 0x000fe20000011600 */
[----:B------:R-:W-:Y:S01]  /*1cf0*/  IMAD.IADD R7, R7, 0x1, R5 ;  /* 0x0000000107077824 */ /* 0x000fe200078e0205 */
[----:B------:R-:W-:Y:S01]  /*1d00*/  LOP3.LUT R5, R0, 0x8, R6, 0xf8, !PT ;  /* 0x0000000800057812 */ /* 0x000fe200078ef806 */
[----:B------:R-:W-:Y:S01]  /*1d10*/  IMAD R236, R236, 0x400, R233 ;  /* 0x00000400ecec7824 */ /* 0x000fe200078e02e9 */
[----:B------:R-:W-:Y:S01]  /*1d20*/  IADD3 R6, R23, UR5, RZ ;  /* 0x0000000517067c10 */ /* 0x000fe2000fffe0ff */
[----:B------:R-:W-:Y:S01]  /*1d30*/  CS2R R118, SRZ ;  /* 0x0000000000767805 */ /* 0x000fe2000001ff00 */
[----:B------:R-:W-:Y:S01]  /*1d40*/  LOP3.LUT R0, R4, R12, R0, 0x1e, !PT ;  /* 0x0000000c04007212 */ /* 0x000fe200078e1e00 */
[----:B------:R-:W-:Y:S01]  /*1d50*/  CS2R R116, SRZ ;  /* 0x0000000000747805 */ /* 0x000fe2000001ff00 */
[----:B------:R-:W-:Y:S01]  /*1d60*/  LOP3.LUT R4, R5, R4, RZ, 0x3c, !PT ;  /* 0x0000000405047212 */ /* 0x000fe200078e3cff */
[----:B------:R1:W-:Y:S01]  /*1d70*/  STL [R1+0x30], R6 ;  /* 0x0000300601007387 */ /* 0x0003e20000100800 */
[-C--:B------:R-:W-:Y:S01]  /*1d80*/  LOP3.LUT R0, R0, R233.reuse, RZ, 0xfc, !PT ;  /* 0x000000e900007212 */ /* 0x080fe200078efcff */
[----:B------:R-:W-:Y:S01]  /*1d90*/  CS2R R114, SRZ ;  /* 0x0000000000727805 */ /* 0x000fe2000001ff00 */
[C---:B------:R-:W-:Y:S01]  /*1da0*/  IADD3 R233, R4.reuse, R233, R9 ;  /* 0x000000e904e97210 */ /* 0x040fe20007ffe009 */
[----:B------:R-:W-:Y:S01]  /*1db0*/  IMAD.IADD R236, R4, 0x1, R236 ;  /* 0x0000000104ec7824 */ /* 0x000fe200078e02ec */
[----:B------:R-:W-:Y:S01]  /*1dc0*/  LEA R244, R7, 0x20280, 0x1 ;  /* 0x0002028007f47811 */ /* 0x000fe200078e08ff */
[----:B------:R-:W-:Y:S01]  /*1dd0*/  IMAD.MOV.U32 R4, RZ, RZ, 0x40 ;  /* 0x00000040ff047424 */ /* 0x000fe200078e00ff */
[----:B------:R-:W-:Y:S01]  /*1de0*/  SEL R5, R16, 0xffffffe0, !P6 ;  /* 0xffffffe010057807 */ /* 0x000fe20007000000 */
[C---:B------:R-:W-:Y:S01]  /*1df0*/  IMAD.SHL.U32 R235, R233.reuse, 0x2, RZ ;  /* 0x00000002e9eb7824 */ /* 0x040fe200078e00ff */
[----:B------:R-:W-:Y:S01]  /*1e00*/  LEA R236, R236, 0x22280, 0x1 ;  /* 0x00022280ecec7811 */ /* 0x000fe200078e08ff */
[----:B------:R-:W-:Y:S01]  /*1e10*/  CS2R R112, SRZ ;  /* 0x0000000000707805 */ /* 0x000fe2000001ff00 */
[----:B------:R-:W-:Y:S01]  /*1e20*/  SEL R231, R4, 0xffffffc0, !P5 ;  /* 0xffffffc004e77807 */ /* 0x000fe20006800000 */
[----:B------:R-:W-:Y:S01]  /*1e30*/  IMAD R230, R233, 0x2, R5 ;  /* 0x00000002e9e67824 */ /* 0x000fe200078e0205 */
[----:B------:R-:W-:Y:S01]  /*1e40*/  SEL R246, R16, 0xffffffe0, !P1 ;  /* 0xffffffe010f67807 */ /* 0x000fe20004800000 */
[----:B------:R-:W-:Y:S01]  /*1e50*/  IMAD.IADD R237, R5, 0x1, R236 ;  /* 0x0000000105ed7824 */ /* 0x000fe200078e02ec */
[----:B------:R-:W-:Y:S01]  /*1e60*/  IADD3 R245, R244, 0x40, RZ ;  /* 0x00000040f4f57810 */ /* 0x000fe20007ffe0ff */
[----:B------:R-:W-:Y:S01]  /*1e70*/  IMAD.IADD R229, R2, 0x1, R231 ;  /* 0x0000000102e57824 */ /* 0x000fe200078e02e7 */
[----:B------:R-:W-:Y:S01]  /*1e80*/  SEL R4, R4, 0xffffffc0, !P4 ;  /* 0xffffffc004047807 */ /* 0x000fe20006000000 */
[----:B------:R-:W-:Y:S01]  /*1e90*/  IMAD.IADD R228, R231, 0x1, R3 ;  /* 0x00000001e7e47824 */ /* 0x000fe200078e0203 */
[----:B------:R-:W-:Y:S01]  /*1ea0*/  @P2 IADD3 R245, R244, -0x40, RZ ;  /* 0xffffffc0f4f52810 */ /* 0x000fe20007ffe0ff */
[----:B------:R-:W-:Y:S01]  /*1eb0*/  IMAD R231, R234, 0x2, R231 ;  /* 0x00000002eae77824 */ /* 0x000fe200078e02e7 */
[----:B------:R-:W-:Y:S01]  /*1ec0*/  SEL R250, RZ, 0x8, P3 ;  /* 0x00000008fffa7807 */ /* 0x000fe20001800000 */
[----:B------:R-:W-:Y:S01]  /*1ed0*/  IMAD.IADD R247, R244, 0x1, R246 ;  /* 0x00000001f4f77824 */ /* 0x000fe200078e02f6 */
        /* <DEDUP_REMOVED lines=38> */
[----:B------:R-:W-:Y:S01]  /*2140*/  LOP3.LUT R250, R252, R250, RZ, 0xfc, !PT ;  /* 0x000000fafcfa7212 */ /* 0x000fe200078efcff */
[----:B------:R-:W-:Y:S01]  /*2150*/  IMAD.SHL.U32 R234, R234, 0x2, RZ ;  /* 0x00000002eaea7824 */ /* 0x000fe200078e00ff */
[----:B------:R-:W-:Y:S01]  /*2160*/  LOP3.LUT R249, R251, R249, RZ, 0xfc, !PT ;  /* 0x000000f9fbf97212 */ /* 0x000fe200078efcff */
[----:B------:R-:W-:Y:S01]  /*2170*/  IMAD.SHL.U32 R0, R0, 0x2, RZ ;  /* 0x0000000200007824 */ /* 0x000fe200078e00ff */
[----:B------:R-:W-:Y:S01]  /*2180*/  USHF.R.S32.HI UR20, URZ, 0x6, UR20 ;  /* 0x000000063f147899 */ /* 0x000fe20008011414 */
[----:B------:R-:W-:Y:S01]  /*2190*/  IMAD R233, R233, 0x2, R4 ;  /* 0x00000002e9e97824 */ /* 0x000fe200078e0204 */
[----:B------:R-:W-:Y:S01]  /*21a0*/  UMOV UR11, URZ ;  /* 0x0000003f000b7c82 */ /* 0x000fe20008000000 */
[----:B------:R-:W-:-:S02]  /*21b0*/  IMAD.IADD R246, R246, 0x1, R245 ;  /* 0x00000001f6f67824 */ /* 0x000fc400078e02f5 */
[C---:B------:R-:W-:Y:S02]  /*21c0*/  IMAD.IADD R232, R4.reuse, 0x1, R230 ;  /* 0x0000000104e87824 */ /* 0x040fe400078e02e6 */
[C---:B------:R-:W-:Y:S02]  /*21d0*/  IMAD.IADD R239, R4.reuse, 0x1, R236 ;  /* 0x0000000104ef7824 */ /* 0x040fe400078e02ec */
[----:B------:R-:W-:Y:S02]  /*21e0*/  IMAD.IADD R238, R4, 0x1, R237 ;  /* 0x0000000104ee7824 */ /* 0x000fe400078e02ed */
[C---:B-1----:R-:W-:Y:S02]  /*21f0*/  ISETP.GT.AND P2, PT, R13.reuse, RZ, PT ;  /* 0x000000ff0d00720c */ /* 0x042fe40003f44270 */
[----:B------:R-:W-:Y:S02]  /*2200*/  ISETP.GT.AND P1, PT, R13, 0x1, PT ;  /* 0x000000010d00780c */ /* 0x000fe40003f24270 */
[----:B------:R-:W-:Y:S02]  /*2210*/  LOP3.LUT R243, R243, 0xffffff7f, RZ, 0xc0, !PT ;  /* 0xffffff7ff3f37812 */ /* 0x000fe400078ec0ff */
[----:B------:R-:W-:-:S07]  /*2220*/  ISETP.GT.AND P3, PT, R13, 0x10, PT ;  /* 0x000000100d00780c */ /* 0x000fce0003f64270 */
[----:B------:R-:W-:Y:S02]  /*2230*/  @P2 LOP3.LUT R243, R243, 0x80, RZ, 0xfc, !PT ;  /* 0x00000080f3f32812 */ /* 0x000fe400078efcff */
[----:B------:R-:W-:Y:S02]  /*2240*/  ISETP.GT.AND P2, PT, R13, 0x11, PT ;  /* 0x000000110d00780c */ /* 0x000fe40003f44270 */
[----:B------:R-:W-:-:S04]  /*2250*/  LOP3.LUT R243, R243, 0xffffffbf, RZ, 0xc0, !PT ;  /* 0xffffffbff3f37812 */ /* 0x000fc800078ec0ff */
        /* <DEDUP_REMOVED lines=12> */
[----:B------:R-:W-:-:S04]  /*2320*/  @P3 LOP3.LUT R243, R243, 0x4, RZ, 0xfc, !PT ;  /* 0x00000004f3f33812 */ /* 0x000fc800078efcff */
[----:B------:R-:W-:-:S04]  /*2330*/  LOP3.LUT R243, R243, 0xfffffffe, RZ, 0xc0, !PT ;  /* 0xfffffffef3f37812 */ /* 0x000fc800078ec0ff */
[----:B------:R-:W-:-:S04]  /*2340*/  LOP3.LUT R243, R243, 0xfffffffd, RZ, 0xc0, !PT ;  /* 0xfffffffdf3f37812 */ /* 0x000fc800078ec0ff */
[----:B------:R-:W-:-:S04]  /*2350*/  @P2 LOP3.LUT R243, R243, 0x2, RZ, 0xfc, !PT ;  /* 0x00000002f3f32812 */ /* 0x000fc800078efcff */
[----:B------:R-:W-:Y:S02]  /*2360*/  @P1 LOP3.LUT R243, R243, 0x1, RZ, 0xfc, !PT ;  /* 0x00000001f3f31812 */ /* 0x000fe400078efcff */
.L_x_598:
[----:B------:R-:W-:Y:S04]  /*2370*/  DEPBAR.LE SB0, 0x0 ;  /* 0x000080000000791a */ /* 0x000fe80000000000 */
[----:B------:R-:W-:Y:S01]  /*2380*/  BAR.SYNC.DEFER_BLOCKING 0x0 ;  /* 0x0000000000007b1d */ /* 0x000fe20000010000 */
[C---:B------:R-:W-:Y:S01]  /*2390*/  LOP3.LUT P2, RZ, R243.reuse, 0x20, RZ, 0xc0, !PT ;  /* 0x00000020f3ff7812 */ /* 0x040fe2000784c0ff */
[----:B------:R-:W-:Y:S01]  /*23a0*/  UIADD3 UR21, UR11, 0x1, URZ ;  /* 0x000000010b157890 */ /* 0x000fe2000fffe03f */
[C---:B------:R-:W-:Y:S02]  /*23b0*/  LOP3.LUT P3, RZ, R243.reuse, 0x40, RZ, 0xc0, !PT ;  /* 0x00000040f3ff7812 */ /* 0x040fe4000786c0ff */
[C---:B------:R-:W-:Y:S01]  /*23c0*/  LOP3.LUT P1, RZ, R243.reuse, 0x80, RZ, 0xc0, !PT ;  /* 0x00000080f3ff7812 */ /* 0x040fe2000782c0ff */
[----:B------:R-:W-:Y:S01]  /*23d0*/  UISETP.GE.AND UP0, UPT, UR21, UR20, UPT ;  /* 0x000000141500728c */ /* 0x000fe2000bf06270 */
[----:B------:R-:W-:Y:S01]  /*23e0*/  LOP3.LUT P4, RZ, R243, 0x8, RZ, 0xc0, !PT ;  /* 0x00000008f3ff7812 */ /* 0x000fe2000788c0ff */
[----:B-1----:R-:W-:Y:S05]  /*23f0*/  LDSM.16.M88.4 R16, [R235+0x10080] ;  /* 0x01008000eb10783b */ /* 0x002fea0000000200 */
        /* <DEDUP_REMOVED lines=10> */
[----:B------:R1:W5:Y:S01]  /*24a0*/  LDL.64 R240, [R1+0x20] ;  /* 0x0000200001f07983 */ /* 0x0003620000100a00 */
        /* <DEDUP_REMOVED lines=138> */
[C---:B---3--:R-:W-:Y:S02]  /*2d50*/  HMMA.16816.F32.BF16 R20, R168.reuse, R180, R20 ;  /* 0x000000b4a814723c */ /* 0x048fe40000041814 */
[----:B------:R-:W-:Y:S06]  /*2d60*/  MUFU.EX2 R12, R12 ;  /* 0x0000000c000c7308 */ /* 0x000fec0000000800 */
        /* <DEDUP_REMOVED lines=78> */
[----:B------:R-:W4:Y:S01]  /*3250*/  LDSM.16.M88.4 R176, [R3+0xe080] ;  /* 0x00e0800003b0783b */ /* 0x000f220000000200 */
[----:B------:R-:W-:Y:S01]  /*3260*/  MUFU.EX2 R184, R184 ;  /* 0x000000b800b87308 */ /* 0x000fe20000000800 */
[C---:B-1----:R-:W-:Y:S08]  /*3270*/  HMMA.16816.F32.BF16 R20, R172.reuse, R188, R20 ;  /* 0x000000bcac14723c */ /* 0x042ff00000041814 */
[C---:B------:R-:W-:Y:S01]  /*3280*/  HMMA.16816.F32.BF16 R24, R172.reuse, R190, R24 ;  /* 0x000000beac18723c */ /* 0x040fe20000041818 */
[----:B---3--:R-:W-:Y:S07]  /*3290*/  LDSM.16.M88.4 R4, [R233+0x1e080] ;  /* 0x01e08000e904783b */ /* 0x008fee0000000200 */
[C---:B--2---:R-:W-:Y:S08]  /*32a0*/  HMMA.16816.F32.BF16 R28, R172.reuse, R164, R28 ;  /* 0x000000a4ac1c723c */ /* 0x044ff0000004181c */
[----:B------:R-:W-:Y:S01]  /*32b0*/  HMMA.16816.F32.BF16 R32, R172, R166, R32 ;  /* 0x000000a6ac20723c */ /* 0x000fe20000041820 */
[----:B------:R-:W1:Y:S05]  /*32c0*/  LDSM.16.M88.4 R164, [R229+0xe080] ;  /* 0x00e08000e5a4783b */ /* 0x000e6a0000000200 */
[----:B------:R-:W2:Y:S02]  /*32d0*/  LDSM.16.M88.4 R172, [R229+0xf080] ;  /* 0x00f08000e5ac783b */ /* 0x000ea40000000200 */
[C---:B----4-:R-:W-:Y:S01]  /*32e0*/  HMMA.16816.F32.BF16 R20, R168.reuse, R176, R20 ;  /* 0x000000b0a814723c */ /* 0x050fe20000041814 */
[----:B------:R3:W-:Y:S07]  /*32f0*/  MUFU.EX2 R177, R8 ;  /* 0x0000000800b17308 */ /* 0x0007ee0000000800 */
[C---:B------:R-:W-:Y:S03]  /*3300*/  HMMA.16816.F32.BF16 R24, R168.reuse, R178, R24 ;  /* 0x000000b2a818723c */ /* 0x040fe60000041818 */
[----:B------:R-:W-:Y:S04]  /*3310*/  MUFU.EX2 R176, R9 ;  /* 0x0000000900b07308 */ /* 0x000fe80000000800 */
[----:B------:R-:W-:Y:S01]  /*3320*/  FSEL R178, R11, -INF , P1 ;  /* 0xff8000000bb27808 */ /* 0x000fe20000800000 */
[C---:B------:R-:W-:Y:S03]  /*3330*/  HMMA.16816.F32.BF16 R28, R168.reuse, R180, R28 ;  /* 0x000000b4a81c723c */ /* 0x040fe6000004181c */
[----:B------:R-:W-:Y:S01]  /*3340*/  LOP3.LUT P1, RZ, R243, 0x1, RZ, 0xc0, !PT ;  /* 0x00000001f3ff7812 */ /* 0x000fe2000782c0ff */
[--C-:B------:R-:W-:Y:S03]  /*3350*/  FFMA.FTZ R178, R178, c[0x0][0x29c], -R193.reuse ;  /* 0x0000a700b2b27a23 */ /* 0x100fe600000108c1 */
[----:B------:R-:W-:Y:S01]  /*3360*/  FSEL R19, R19, -INF , P1 ;  /* 0xff80000013137808 */ /* 0x000fe20000800000 */
[----:B------:R-:W-:Y:S01]  /*3370*/  HMMA.16816.F32.BF16 R32, R168, R182, R32 ;  /* 0x000000b6a820723c */ /* 0x000fe20000041820 */
[----:B------:R-:W-:Y:S01]  /*3380*/  LDSM.16.M88.4 R168, [R228+0xe080] ;  /* 0x00e08000e4a8783b */ /* 0x000fe20000000200 */
[----:B------:R-:W-:Y:S02]  /*3390*/  MUFU.EX2 R178, R178 ;  /* 0x000000b200b27308 */ /* 0x000fe40000000800 */
[----:B---3--:R-:W-:Y:S02]  /*33a0*/  FSEL R8, R10, -INF , P2 ;  /* 0xff8000000a087808 */ /* 0x008fe40001000000 */
[----:B------:R-:W-:Y:S02]  /*33b0*/  FSEL R17, R17, -INF , P1 ;  /* 0xff80000011117808 */ /* 0x000fe40000800000 */
[C---:B-1----:R-:W-:Y:S01]  /*33c0*/  HMMA.16816.F32.BF16 R20, R4.reuse, R164, R20 ;  /* 0x000000a40414723c */ /* 0x042fe20000041814 */
[----:B------:R-:W-:Y:S04]  /*33d0*/  PLOP3.LUT P1, PT, PT, PT, UP0, 0x80, 0x0 ;  /* 0x000000000000781c */ /* 0x000fe80003f2f008 */
[--C-:B------:R-:W-:Y:S01]  /*33e0*/  FFMA.FTZ R8, R8, c[0x0][0x29c], -R193.reuse ;  /* 0x0000a70008087a23 */ /* 0x100fe200000108c1 */
[----:B------:R-:W-:Y:S02]  /*33f0*/  LOP3.LUT P2, RZ, R243, 0x2, RZ, 0xc0, !PT ;  /* 0x00000002f3ff7812 */ /* 0x000fe4000784c0ff */
[C---:B------:R-:W-:Y:S01]  /*3400*/  HMMA.16816.F32.BF16 R24, R4.reuse, R166, R24 ;  /* 0x000000a60418723c */ /* 0x040fe20000041818 */
[----:B------:R1:W3:Y:S01]  /*3410*/  MUFU.EX2 R179, R8 ;  /* 0x0000000800b37308 */ /* 0x0002e20000000800 */
[----:B------:R-:W-:Y:S02]  /*3420*/  LDSM.16.M88.4 R164, [R228+0xf080] ;  /* 0x00f08000e4a4783b */ /* 0x000fe40000000200 */
[----:B------:R-:W-:Y:S04]  /*3430*/  FSEL R16, R16, -INF , P2 ;  /* 0xff80000010107808 */ /* 0x000fe80001000000 */
[C---:B--2---:R-:W-:Y:S03]  /*3440*/  HMMA.16816.F32.BF16 R28, R4.reuse, R172, R28 ;  /* 0x000000ac041c723c */ /* 0x044fe6000004181c */
[----:B------:R-:W2:Y:S01]  /*3450*/  MUFU.EX2 R173, R13 ;  /* 0x0000000d00ad7308 */ /* 0x000ea20000000800 */
[--C-:B------:R-:W-:Y:S02]  /*3460*/  FFMA.FTZ R16, R16, c[0x0][0x29c], -R192.reuse ;  /* 0x0000a70010107a23 */ /* 0x100fe400000108c0 */
[----:B------:R-:W-:Y:S02]  /*3470*/  FFMA.FTZ R192, R17, c[0x0][0x29c], -R192 ;  /* 0x0000a70011c07a23 */ /* 0x000fe400000108c0 */
[----:B------:R-:W-:Y:S01]  /*3480*/  HMMA.16816.F32.BF16 R32, R4, R174, R32 ;  /* 0x000000ae0420723c */ /* 0x000fe20000041820 */
[----:B------:R-:W-:Y:S04]  /*3490*/  LDS R5, [R248.X4+0x20180] ;  /* 0x02018000f8057984 */ /* 0x000fe80000004800 */
[----:B------:R4:W-:Y:S02]  /*34a0*/  MUFU.EX2 R172, R14 ;  /* 0x0000000e00ac7308 */ /* 0x0009e40000000800 */
[----:B------:R-:W-:Y:S01]  /*34b0*/  FSEL R4, R15, -INF , P3 ;  /* 0xff8000000f047808 */ /* 0x000fe20001800000 */
[----:B-1----:R-:W1:Y:S04]  /*34c0*/  LDSM.16.M88.4 R8, [R232+0x1e080] ;  /* 0x01e08000e808783b */ /* 0x002e680000000200 */
[--C-:B------:R-:W-:Y:S01]  /*34d0*/  FFMA.FTZ R4, R4, c[0x0][0x29c], -R193.reuse ;  /* 0x0000a70004047a23 */ /* 0x100fe200000108c1 */
[----:B------:R-:W-:Y:S02]  /*34e0*/  FSEL R6, R18, -INF , P2 ;  /* 0xff80000012067808 */ /* 0x000fe40001000000 */
[----:B---3--:R-:W-:Y:S01]  /*34f0*/  F2FP.BF16.PACK_AB R7, R178, R179 ;  /* 0x000000b3b207723e */ /* 0x008fe200000010ff */
[----:B------:R-:W-:Y:S02]  /*3500*/  MUFU.EX2 R16, R16 ;  /* 0x0000001000107308 */ /* 0x000fe40000000800 */
[--C-:B------:R-:W-:Y:S02]  /*3510*/  FFMA.FTZ R6, R6, c[0x0][0x29c], -R193.reuse ;  /* 0x0000a70006067a23 */ /* 0x100fe400000108c1 */
[----:B------:R-:W-:Y:S06]  /*3520*/  FFMA.FTZ R193, R19, c[0x0][0x29c], -R193 ;  /* 0x0000a70013c17a23 */ /* 0x000fec00000108c1 */
[----:B------:R2:W-:Y:S01]  /*3530*/  MUFU.EX2 R15, R6 ;  /* 0x00000006000f7308 */ /* 0x0005e20000000800 */
[----:B----4-:R-:W-:Y:S09]  /*3540*/  F2FP.BF16.PACK_AB R14, R185, R186 ;  /* 0x000000bab90e723e */ /* 0x010ff200000010ff */
[----:B------:R-:W-:Y:S10]  /*3550*/  MUFU.EX2 R193, R193 ;  /* 0x000000c100c17308 */ /* 0x000ff40000000800 */
[----:B------:R-:W3:Y:S01]  /*3560*/  MUFU.EX2 R192, R192 ;  /* 0x000000c000c07308 */ /* 0x000ee20000000800 */
[C---:B-1----:R-:W-:Y:S05]  /*3570*/  HMMA.16816.F32.BF16 R20, R8.reuse, R168, R20 ;  /* 0x000000a80814723c */ /* 0x042fea0000041814 */
[----:B--2---:R-:W-:Y:S04]  /*3580*/  F2FP.BF16.PACK_AB R6, R173, R12 ;  /* 0x0000000cad06723e */ /* 0x004fe800000010ff */
[----:B------:R1:W2:Y:S01]  /*3590*/  MUFU.EX2 R168, R4 ;  /* 0x0000000400a87308 */ /* 0x0002a20000000800 */
[C---:B------:R-:W-:Y:S08]  /*35a0*/  HMMA.16816.F32.BF16 R24, R8.reuse, R170, R24 ;  /* 0x000000aa0818723c */ /* 0x040ff00000041818 */
[C---:B------:R-:W-:Y:S08]  /*35b0*/  HMMA.16816.F32.BF16 R28, R8.reuse, R164, R28 ;  /* 0x000000a4081c723c */ /* 0x040ff0000004181c */
[----:B------:R-:W-:Y:S04]  /*35c0*/  HMMA.16816.F32.BF16 R32, R8, R166, R32 ;  /* 0x000000a60820723c */ /* 0x000fe80000041820 */
[--C-:B------:R-:W-:Y:S02]  /*35d0*/  FADD.FTZ R21, R21, -R5.reuse ;  /* 0x8000000515157221 */ /* 0x100fe40000010000 */
[--C-:B------:R-:W-:Y:S01]  /*35e0*/  FADD.FTZ R20, R20, -R5.reuse ;  /* 0x8000000514147221 */ /* 0x100fe20000010000 */
[----:B-1----:R-:W1:Y:S01]  /*35f0*/  LDS R4, [R248.X4+0x201a0] ;  /* 0x0201a000f8047984 */ /* 0x002e620000004800 */
[--C-:B------:R-:W-:Y:S01]  /*3600*/  FADD.FTZ R25, R25, -R5.reuse ;  /* 0x8000000519197221 */ /* 0x100fe20000010000 */
[----:B------:R-:W-:Y:S03]  /*3610*/  F2FP.BF16.PACK_AB R11, R176, R177 ;  /* 0x000000b1b00b723e */ /* 0x000fe600000010ff */
[--C-:B------:R-:W-:Y:S01]  /*3620*/  FADD.FTZ R24, R24, -R5.reuse ;  /* 0x8000000518187221 */ /* 0x100fe20000010000 */
[----:B------:R-:W-:Y:S01]  /*3630*/  STS [R244], R14 ;  /* 0x0000000ef4007388 */ /* 0x000fe20000000800 */
[----:B---3--:R-:W-:Y:S01]  /*3640*/  F2FP.BF16.PACK_AB R8, R192, R16 ;  /* 0x00000010c008723e */ /* 0x008fe200000010ff */
[----:B------:R-:W-:Y:S02]  /*3650*/  FMUL.FTZ R20, R186, R20 ;  /* 0x00000014ba147220 */ /* 0x000fe40000410000 */
[--C-:B------:R-:W-:Y:S02]  /*3660*/  FADD.FTZ R28, R28, -R5.reuse ;  /* 0x800000051c1c7221 */ /* 0x100fe40000010000 */
[--C-:B------:R-:W-:Y:S02]  /*3670*/  FADD.FTZ R29, R29, -R5.reuse ;  /* 0x800000051d1d7221 */ /* 0x100fe40000010000 */
[----:B------:R-:W-:Y:S02]  /*3680*/  FMUL.FTZ R9, R185, R21 ;  /* 0x00000015b9097220 */ /* 0x000fe40000410000 */
[----:B------:R-:W-:Y:S02]  /*3690*/  FMUL.FTZ R24, R177, R24 ;  /* 0x00000018b1187220 */ /* 0x000fe40000410000 */
[--C-:B------:R-:W-:Y:S01]  /*36a0*/  FADD.FTZ R33, R33, -R5.reuse ;  /* 0x8000000521217221 */ /* 0x100fe20000010000 */
[----:B------:R-:W-:Y:S01]  /*36b0*/  F2FP.BF16.PACK_AB R9, R9, R20 ;  /* 0x000000140909723e */ /* 0x000fe200000010ff */
[----:B------:R-:W-:Y:S01]  /*36c0*/  FADD.FTZ R32, R32, -R5 ;  /* 0x8000000520207221 */ /* 0x000fe20000010000 */
[----:B------:R-:W-:Y:S01]  /*36d0*/  F2FP.BF16.PACK_AB R5, R184, R187 ;  /* 0x000000bbb805723e */ /* 0x000fe200000010ff */
[----:B------:R-:W-:Y:S02]  /*36e0*/  FMUL.FTZ R10, R176, R25 ;  /* 0x00000019b00a7220 */ /* 0x000fe40000410000 */
[----:B------:R-:W-:Y:S02]  /*36f0*/  FMUL.FTZ R13, R12, R28 ;  /* 0x0000001c0c0d7220 */ /* 0x000fe40000410000 */
[----:B------:R2:W-:Y:S01]  /*3700*/  STS [R244+0x400], R5 ;  /* 0x00040005f4007388 */ /* 0x0005e20000000800 */
[----:B------:R-:W-:Y:S01]  /*3710*/  FMUL.FTZ R29, R173, R29 ;  /* 0x0000001dad1d7220 */ /* 0x000fe20000410000 */
[----:B------:R-:W-:Y:S01]  /*3720*/  F2FP.BF16.PACK_AB R10, R10, R24 ;  /* 0x000000180a0a723e */ /* 0x000fe200000010ff */
[----:B------:R-:W-:Y:S02]  /*3730*/  FMUL.FTZ R32, R16, R32 ;  /* 0x0000002010207220 */ /* 0x000fe40000410000 */
[----:B------:R-:W-:Y:S01]  /*3740*/  STS [R247], R11 ;  /* 0x0000000bf7007388 */ /* 0x000fe20000000800 */
[----:B------:R-:W-:Y:S01]  /*3750*/  FMUL.FTZ R12, R192, R33 ;  /* 0x00000021c00c7220 */ /* 0x000fe20000410000 */
[----:B------:R-:W-:Y:S03]  /*3760*/  F2FP.BF16.PACK_AB R13, R29, R13 ;  /* 0x0000000d1d0d723e */ /* 0x000fe600000010ff */
[----:B------:R-:W-:Y:S01]  /*3770*/  STS [R247+0x400], R7 ;  /* 0x00040007f7007388 */ /* 0x000fe20000000800 */
[----:B------:R-:W-:Y:S01]  /*3780*/  F2FP.BF16.PACK_AB R12, R12, R32 ;  /* 0x000000200c0c723e */ /* 0x000fe200000010ff */
[--C-:B-1----:R-:W-:Y:S03]  /*3790*/  FADD.FTZ R22, R22, -R4.reuse ;  /* 0x8000000416167221 */ /* 0x102fe60000010000 */
[----:B------:R1:W-:Y:S01]  /*37a0*/  STS [R245], R6 ;  /* 0x00000006f5007388 */ /* 0x0003e20000000800 */
[--C-:B------:R-:W-:Y:S02]  /*37b0*/  FADD.FTZ R23, R23, -R4.reuse ;  /* 0x8000000417177221 */ /* 0x100fe40000010000 */
[----:B------:R-:W-:Y:S02]  /*37c0*/  FMUL.FTZ R22, R187, R22 ;  /* 0x00000016bb167220 */ /* 0x000fe40000410000 */
[----:B------:R-:W-:Y:S02]  /*37d0*/  FMUL.FTZ R23, R184, R23 ;  /* 0x00000017b8177220 */ /* 0x000fe40000410000 */
[--C-:B------:R-:W-:Y:S02]  /*37e0*/  FADD.FTZ R27, R27, -R4.reuse ;  /* 0x800000041b1b7221 */ /* 0x100fe40000010000 */
[--C-:B------:R-:W-:Y:S01]  /*37f0*/  FADD.FTZ R26, R26, -R4.reuse ;  /* 0x800000041a1a7221 */ /* 0x100fe20000010000 */
[----:B--2---:R-:W-:Y:S01]  /*3800*/  F2FP.BF16.PACK_AB R5, R168, R172 ;  /* 0x000000aca805723e */ /* 0x004fe200000010ff */
[--C-:B------:R-:W-:Y:S02]  /*3810*/  FADD.FTZ R30, R30, -R4.reuse ;  /* 0x800000041e1e7221 */ /* 0x100fe40000010000 */
[----:B------:R-:W-:Y:S02]  /*3820*/  FMUL.FTZ R26, R179, R26 ;  /* 0x0000001ab31a7220 */ /* 0x000fe40000410000 */
[----:B------:R2:W-:Y:S01]  /*3830*/  STS [R245+0x400], R5 ;  /* 0x00040005f5007388 */ /* 0x0005e20000000800 */
[--C-:B------:R-:W-:Y:S02]  /*3840*/  FADD.FTZ R31, R31, -R4.reuse ;  /* 0x800000041f1f7221 */ /* 0x100fe40000010000 */
[----:B------:R-:W-:Y:S02]  /*3850*/  FMUL.FTZ R172, R172, R30 ;  /* 0x0000001eacac7220 */ /* 0x000fe40000410000 */
[----:B------:R-:W-:Y:S01]  /*3860*/  STS [R246], R8 ;  /* 0x00000008f6007388 */ /* 0x000fe20000000800 */
[----:B------:R-:W-:Y:S02]  /*3870*/  FMUL.FTZ R31, R168, R31 ;  /* 0x0000001fa81f7220 */ /* 0x000fe40000410000 */
[--C-:B------:R-:W-:Y:S02]  /*3880*/  FADD.FTZ R35, R35, -R4.reuse ;  /* 0x8000000423237221 */ /* 0x100fe40000010000 */
[----:B-1----:R-:W-:Y:S02]  /*3890*/  FMUL.FTZ R6, R178, R27 ;  /* 0x0000001bb2067220 */ /* 0x002fe40000410000 */
[----:B------:R-:W-:Y:S02]  /*38a0*/  FADD.FTZ R34, R34, -R4 ;  /* 0x8000000422227221 */ /* 0x000fe40000010000 */
[----:B------:R-:W-:Y:S01]  /*38b0*/  FMUL.FTZ R4, R193, R35 ;  /* 0x00000023c1047220 */ /* 0x000fe20000410000 */
[----:B------:R-:W-:Y:S01]  /*38c0*/  F2FP.BF16.PACK_AB R6, R6, R26 ;  /* 0x0000001a0606723e */ /* 0x000fe200000010ff */
[----:B------:R-:W-:Y:S05]  /*38d0*/  FMUL.FTZ R34, R15, R34 ;  /* 0x000000220f227220 */ /* 0x000fea0000410000 */
[----:B------:R-:W-:Y:S02]  /*38e0*/  F2FP.BF16.PACK_AB R4, R4, R34 ;  /* 0x000000220404723e */ /* 0x000fe400000010ff */
[----:B--2---:R-:W-:Y:S05]  /*38f0*/  F2FP.BF16.PACK_AB R5, R193, R15 ;  /* 0x0000000fc105723e */ /* 0x004fea00000010ff */
[----:B------:R1:W-:Y:S05]  /*3900*/  STS [R246+0x400], R5 ;  /* 0x00040005f6007388 */ /* 0x0003ea0000000800 */
[----:B------:R-:W-:Y:S01]  /*3910*/  BAR.SYNC.DEFER_BLOCKING 0x0 ;  /* 0x0000000000007b1d */ /* 0x000fe20000010000 */
[----:B-1----:R-:W-:Y:S05]  /*3920*/  F2FP.BF16.PACK_AB R5, R23, R22 ;  /* 0x000000161705723e */ /* 0x002fea00000010ff */
[----:B------:R-:W-:Y:S05]  /*3930*/  STS [R244+0x2000], R9 ;  /* 0x00200009f4007388 */ /* 0x000fea0000000800 */
[----:B------:R1:W-:Y:S05]  /*3940*/  STS [R244+0x2400], R5 ;  /* 0x00240005f4007388 */ /* 0x0003ea0000000800 */
        /* <DEDUP_REMOVED lines=109> */
[----:B-123--:R-:W-:Y:S01]  /*4020*/  LOP3.LUT P5, RZ, R252, 0x1, RZ, 0xc0, !PT ;  /* 0x00000001fcff7812 */ /* 0x00efe200078ac0ff */
[----:B------:R-:W2:Y:S01]  /*4030*/  LDL.64 R202, [R1+0x10] ;  /* 0x0000100001ca7983 */ /* 0x000ea20000100a00 */
[C---:B------:R-:W-:Y:S01]  /*4040*/  LOP3.LUT P4, RZ, R250.reuse, 0x2, RZ, 0xc0, !PT ;  /* 0x00000002faff7812 */ /* 0x040fe2000788c0ff */
[----:B------:R-:W-:Y:S01]  /*4050*/  USHF.R.S32.HI UR22, URZ, 0x1f, UR21 ;  /* 0x0000001f3f167899 */ /* 0x000fe20008011415 */
[----:B------:R-:W-:Y:S01]  /*4060*/  LOP3.LUT P6, RZ, R250, 0x8, RZ, 0xc0, !PT ;  /* 0x00000008faff7812 */ /* 0x000fe200078cc0ff */
[----:B------:R-:W3:Y:S01]  /*4070*/  LDL.64 R200, [R1+0x8] ;  /* 0x0000080001c87983 */ /* 0x000ee20000100a00 */
[----:B------:R-:W-:Y:S01]  /*4080*/  ULDC.64 UR4, c[0x0][0x208] ;  /* 0x0000820000047ab9 */ /* 0x000fe20000000a00 */
[----:B------:R-:W-:Y:S01]  /*4090*/  IMAD.U32 R18, RZ, RZ, UR17 ;  /* 0x00000011ff127e24 */ /* 0x000fe2000f8e00ff */
[----:B------:R-:W-:Y:S01]  /*40a0*/  UIMAD UR22, UR22, UR4, URZ ;  /* 0x00000004161672a4 */ /* 0x000fe2000f8e023f */
[----:B------:R-:W4:Y:S01]  /*40b0*/  LDL.64 R164, [R1] ;  /* 0x0000000001a47983 */ /* 0x000f220000100a00 */
[----:B------:R-:W-:Y:S01]  /*40c0*/  UIMAD.WIDE.U32 UR24, UR21, UR4, URZ ;  /* 0x00000004151872a5 */ /* 0x000fe2000f8e003f */
[----:B------:R-:W-:Y:S01]  /*40d0*/  IMAD.U32 R16, RZ, RZ, UR17 ;  /* 0x00000011ff107e24 */ /* 0x000fe2000f8e00ff */
[----:B------:R-:W-:Y:S01]  /*40e0*/  UIMAD UR22, UR21, UR5, UR22 ;  /* 0x00000005151672a4 */ /* 0x000fe2000f8e0216 */
[----:B------:R-:W1:Y:S01]  /*40f0*/  S2R R12, SR_CTAID.Y ;  /* 0x00000000000c7919 */ /* 0x000e620000002600 */
[----:B------:R-:W-:Y:S01]  /*4100*/  IMAD.U32 R14, RZ, RZ, UR17 ;  /* 0x00000011ff0e7e24 */ /* 0x000fe2000f8e00ff */
[----:B------:R-:W-:Y:S01]  /*4110*/  USHF.L.U32 UR4, UR21, 0x6, URZ ;  /* 0x0000000615047899 */ /* 0x000fe2000800063f */
[----:B------:R-:W-:Y:S01]  /*4120*/  IMAD.U32 R8, RZ, RZ, UR24 ;  /* 0x00000018ff087e24 */ /* 0x000fe2000f8e00ff */
[----:B------:R-:W-:Y:S01]  /*4130*/  UIADD3 UR22, UR25, UR22, URZ ;  /* 0x0000001619167290 */ /* 0x000fe2000fffe03f */
[----:B------:R-:W-:Y:S02]  /*4140*/  IMAD.U32 R10, RZ, RZ, UR24 ;  /* 0x00000018ff0a7e24 */ /* 0x000fe4000f8e00ff */
[----:B-----5:R-:W-:Y:S03]  /*4150*/  IMAD.MOV.U32 R11, RZ, RZ, R241 ;  /* 0x000000ffff0b7224 */ /* 0x020fe600078e00f1 */
[----:B------:R-:W-:Y:S01]  /*4160*/  IMAD.U32 R9, RZ, RZ, UR22 ;  /* 0x00000016ff097e24 */ /* 0x000fe2000f8e00ff */
[----:B-1----:R-:W-:Y:S05]  /*4170*/  SHF.R.S32.HI R13, RZ, 0x1f, R12 ;  /* 0x0000001fff0d7819 */ /* 0x002fea000001140c */
[----:B------:R-:W-:Y:S04]  /*4180*/  IMAD R13, R13, c[0x0][0x288], RZ ;  /* 0x0000a2000d0d7a24 */ /* 0x000fe800078e02ff */
[----:B------:R-:W-:Y:S01]  /*4190*/  IMAD R13, R12, c[0x0][0x28c], R13 ;  /* 0x0000a3000c0d7a24 */ /* 0x000fe200078e020d */
[----:B--2---:R-:W-:Y:S04]  /*41a0*/  LEA R8, P2, R8, R202, 0x7 ;  /* 0x000000ca08087211 */ /* 0x004fe800078438ff */
[----:B------:R-:W-:Y:S01]  /*41b0*/  LEA.HI.X R9, R10, R203, R9, 0x7, P2 ;  /* 0x000000cb0a097211 */ /* 0x000fe200010f3c09 */
[----:B------:R-:W-:Y:S01]  /*41c0*/  IMAD.MOV.U32 R10, RZ, RZ, R240 ;  /* 0x000000ffff0a7224 */ /* 0x000fe200078e00f0 */
[----:B------:R-:W-:Y:S03]  /*41d0*/  IADD3 R18, P3, P2, R18, 0x80, R8 ;  /* 0x0000008012127810 */ /* 0x000fe60007a7e008 */
[----:B------:R-:W-:Y:S01]  /*41e0*/  IMAD.WIDE.U32 R10, R12, c[0x0][0x288], R10 ;  /* 0x0000a2000c0a7a25 */ /* 0x000fe200078e000a */
[--C-:B------:R-:W-:Y:S02]  /*41f0*/  IADD3.X R19, RZ, UR16, R9.reuse, P3, P2 ;  /* 0x00000010ff137c10 */ /* 0x100fe40009fe4409 */
[--C-:B------:R-:W-:Y:S04]  /*4200*/  IADD3 R16, P3, P2, R16, 0x100, R8.reuse ;  /* 0x0000010010107810 */ /* 0x100fe80007a7e008 */
[--C-:B------:R-:W-:Y:S02]  /*4210*/  IADD3.X R17, RZ, UR16, R9.reuse, P3, P2 ;  /* 0x00000010ff117c10 */ /* 0x100fe40009fe4409 */
        /* <DEDUP_REMOVED lines=12> */
[----:B---3--:R-:W-:Y:S04]  /*42e0*/  IADD3 R10, -R200, c[0x0][0x168], -R10 ;  /* 0x00005a00c80a7a10 */ /* 0x008fe80007ffe90a */
[C---:B------:R-:W-:Y:S02]  /*42f0*/  ISETP.LT.OR P2, PT, R10.reuse, 0x1, !P5 ;  /* 0x000000010a00780c */ /* 0x040fe40006f41670 */
[C---:B------:R-:W-:Y:S11]  /*4300*/  ISETP.LT.OR P5, PT, R10.reuse, 0x21, !P5 ;  /* 0x000000210a00780c */ /* 0x040ff60006fa1670 */
[----:B------:R-:W-:Y:S01]  /*4310*/  @!PT LDS RZ, [RZ] ;  /* 0x00000000fffff984 */ /* 0x000fe20000000800 */
[----:B------:R-:W-:Y:S01]  /*4320*/  @!PT LDS RZ, [RZ] ;  /* 0x00000000fffff984 */ /* 0x000fe20000000800 */
[----:B------:R-:W-:Y:S01]  /*4330*/  @!PT LDS RZ, [RZ] ;  /* 0x00000000fffff984 */ /* 0x000fe20000000800 */
[----:B------:R1:W-:Y:S01]  /*4340*/  LDGSTS.E.BYPASS.LTC128B.128 [R242+0x18080], [R8.64], !P2 ;  /* 0x1808000008f27fae */ /* 0x0003e2000d101d4e */
[C---:B------:R-:W-:Y:S02]  /*4350*/  ISETP.LT.OR P2, PT, R10.reuse, 0x1, !P4 ;  /* 0x000000010a00780c */ /* 0x040fe40006741670 */
[C---:B------:R-:W-:Y:S11]  /*4360*/  ISETP.LT.OR P4, PT, R10.reuse, 0x21, !P4 ;  /* 0x000000210a00780c */ /* 0x040ff60006781670 */
[----:B------:R1:W-:Y:S01]  /*4370*/  LDGSTS.E.BYPASS.LTC128B.128 [R242+0x1a080], [R8.64+0x80], !P2 ;  /* 0x1a08008008f27fae */ /* 0x0003e2000d101d4e */
[C---:B------:R-:W-:Y:S02]  /*4380*/  ISETP.LT.OR P2, PT, R10.reuse, 0x1, !P3 ;  /* 0x000000010a00780c */ /* 0x040fe40005f41670 */
[C---:B------:R-:W-:Y:S11]  /*4390*/  ISETP.LT.OR P3, PT, R10.reuse, 0x21, !P3 ;  /* 0x000000210a00780c */ /* 0x040ff60005f61670 */
[----:B------:R1:W-:Y:S01]  /*43a0*/  LDGSTS.E.BYPASS.LTC128B.128 [R242+0x1c080], [R8.64+0x100], !P2 ;  /* 0x1c08010008f27fae */ /* 0x0003e2000d101d4e */
[C---:B------:R-:W-:Y:S02]  /*43b0*/  ISETP.LT.OR P2, PT, R10.reuse, 0x1, !P6 ;  /* 0x000000010a00780c */ /* 0x040fe40007741670 */
[----:B------:R-:W-:Y:S11]  /*43c0*/  ISETP.LT.OR P6, PT, R10, 0x21, !P6 ;  /* 0x000000210a00780c */ /* 0x000ff600077c1670 */
[----:B------:R1:W-:Y:S02]  /*43d0*/  LDGSTS.E.BYPASS.LTC128B.128 [R242+0x1e080], [R8.64+0x180], !P2 ;  /* 0x1e08018008f27fae */ /* 0x0003e4000d101d4e */
[----:B-1----:R-:W-:Y:S04]  /*43e0*/  IADD3 R8, P2, R8, UR17, RZ ;  /* 0x0000001108087c10 */ /* 0x002fe8000ff5e0ff */
[----:B------:R-:W-:Y:S05]  /*43f0*/  IADD3.X R9, R9, UR16, RZ, P2, !PT ;  /* 0x0000001009097c10 */ /* 0x000fea00097fe4ff */
[----:B------:R4:W-:Y:S04]  /*4400*/  LDGSTS.E.BYPASS.LTC128B.128 [R242+0x19080], [R8.64], !P5 ;  /* 0x1908000008f27fae */ /* 0x0009e8000e901d4e */
[----:B------:R1:W-:Y:S04]  /*4410*/  LDGSTS.E.BYPASS.LTC128B.128 [R242+0x1b080], [R18.64], !P4 ;  /* 0x1b08000012f27fae */ /* 0x0003e8000e101d4e */
[----:B------:R1:W-:Y:S04]  /*4420*/  LDGSTS.E.BYPASS.LTC128B.128 [R242+0x1d080], [R16.64], !P3 ;  /* 0x1d08000010f27fae */ /* 0x0003e8000d901d4e */
[----:B------:R1:W-:Y:S01]  /*4430*/  LDGSTS.E.BYPASS.LTC128B.128 [R242+0x1f080], [R14.64], !P6 ;  /* 0x1f0800000ef27fae */ /* 0x0003e2000f101d4e */
[----:B----4-:R-:W-:Y:S05]  /*4440*/  @!P0 IMAD.SHL.U32 R8, R164, 0x10, RZ ;  /* 0x00000010a4088824 */ /* 0x010fea00078e00ff */
[----:B------:R1:W-:Y:S02]  /*4450*/  @!P0 LDGSTS.E.BYPASS.LTC128B.128 [R8+0x20180], [R12.64] ;  /* 0x201800000c088fae */ /* 0x0003e4000b901d4e */
.L_x_596:
        /* <DEDUP_REMOVED lines=91> */
[----:B--2---:R-:W-:Y:S01]  /*4a10*/  LOP3.LUT P4, RZ, R251, 0x1, RZ, 0xc0, !PT ;  /* 0x00000001fbff7812 */ /* 0x004fe2000788c0ff */
[----:B------:R-:W2:Y:S01]  /*4a20*/  LDL.64 R180, [R1+0x18] ;  /* 0x0000180001b47983 */ /* 0x000ea20000100a00 */
[C---:B------:R-:W-:Y:S01]  /*4a30*/  LOP3.LUT P3, RZ, R249.reuse, 0x2, RZ, 0xc0, !PT ;  /* 0x00000002f9ff7812 */ /* 0x040fe2000786c0ff */
[----:B------:R-:W-:Y:S01]  /*4a40*/  USHF.R.S32.HI UR22, URZ, 0x1f, UR21 ;  /* 0x0000001f3f167899 */ /* 0x000fe20008011415 */
[----:B------:R-:W-:Y:S01]  /*4a50*/  LOP3.LUT P5, RZ, R249, 0x8, RZ, 0xc0, !PT ;  /* 0x00000008f9ff7812 */ /* 0x000fe200078ac0ff */
[----:B----4-:R-:W4:Y:S01]  /*4a60*/  LDL.64 R226, [R1+0x8] ;  /* 0x0000080001e27983 */ /* 0x010f220000100a00 */
[----:B------:R-:W-:Y:S01]  /*4a70*/  ULDC.64 UR4, c[0x0][0x178] ;  /* 0x00005e0000047ab9 */ /* 0x000fe20000000a00 */
[----:B------:R-:W-:Y:S01]  /*4a80*/  IMAD.U32 R14, RZ, RZ, UR9 ;  /* 0x00000009ff0e7e24 */ /* 0x000fe2000f8e00ff */
[----:B------:R-:W-:Y:S01]  /*4a90*/  UIMAD UR22, UR22, UR4, URZ ;  /* 0x00000004161672a4 */ /* 0x000fe2000f8e023f */
[----:B---3--:R-:W3:Y:S01]  /*4aa0*/  LDL.64 R224, [R1] ;  /* 0x0000000001e07983 */ /* 0x008ee20000100a00 */
        /* <DEDUP_REMOVED lines=34> */
[----:B----4-:R-:W-:Y:S04]  /*4cd0*/  IADD3 R6, -R226, c[0x0][0x168], -R6 ;  /* 0x00005a00e2067a10 */ /* 0x010fe80007ffe906 */
        /* <DEDUP_REMOVED lines=21> */
[----:B---3--:R-:W-:Y:S05]  /*4e30*/  @!P0 IMAD.SHL.U32 R4, R224, 0x10, RZ ;  /* 0x00000010e0048824 */ /* 0x008fea00078e00ff */
[----:B------:R1:W-:Y:S02]  /*4e40*/  @!P0 LDGSTS.E.BYPASS.LTC128B.128 [R4+0x20080], [R8.64] ;  /* 0x2008000008048fae */ /* 0x0003e4000b901d4e */
.L_x_597:
[----:B-12---:R-:W2:Y:S01]  /*4e50*/  LDL.64 R8, [R1+0x28] ;  /* 0x0000280001087983 */ /* 0x006ea20000100a00 */
[----:B------:R-:W-:Y:S02]  /*4e60*/  USHF.L.U32 UR11, UR11, 0xe, URZ ;  /* 0x0000000e0b0b7899 */ /* 0x000fe4000800063f */
[----:B------:R-:W-:Y:S01]  /*4e70*/  UISETP.GE.AND UP0, UPT, UR21, UR20, UPT ;  /* 0x000000141500728c */ /* 0x000fe2000bf06270 */
[----:B----4-:R-:W4:Y:S03]  /*4e80*/  LDL R6, [R1+0x30] ;  /* 0x0000300001067983 */ /* 0x010f260000100800 */
[----:B------:R-:W-:Y:S01]  /*4e90*/  IMAD.U32 R5, RZ, RZ, UR11 ;  /* 0x0000000bff057e24 */ /* 0x000fe2000f8e00ff */
[----:B------:R-:W-:Y:S04]  /*4ea0*/  LDSM.16.MT88.4 R224, [R0+0x5080] ;  /* 0x0050800000e0783b */ /* 0x000fe80000004200 */
[----:B------:R-:W0:Y:S01]  /*4eb0*/  LDGDEPBAR ;  /* 0x00000000000079af */ /* 0x000e220000000000 */
[----:B--2---:R-:W-:Y:S01]  /*4ec0*/  IADD3 R4, P1, R8, UR11, RZ ;  /* 0x0000000b08047c10 */ /* 0x004fe2000ff3e0ff */
[----:B------:R-:W-:Y:S03]  /*4ed0*/  UMOV UR11, UR21 ;  /* 0x00000015000b7c82 */ /* 0x000fe60008000000 */
[----:B----4-:R-:W-:Y:S02]  /*4ee0*/  LEA.HI.X.SX32 R5, R5, R6, 0x1, P1 ;  /* 0x0000000605057211 */ /* 0x010fe400008f0eff */
[C---:B-----5:R-:W-:Y:S04]  /*4ef0*/  LEA R240, P1, R4.reuse, c[0x0][0x220], 0x2 ;  /* 0x0000880004f07a11 */ /* 0x060fe800078210ff */
[----:B------:R-:W-:Y:S02]  /*4f00*/  LEA.HI.X R241, R4, c[0x0][0x224], R5, 0x2, P1 ;  /* 0x0000890004f17a11 */ /* 0x000fe400008f1405 */
[-C--:B------:R-:W-:Y:S01]  /*4f10*/  HMMA.16816.F32.BF16 R4, R192, R16.reuse, RZ ;  /* 0x00000010c004723c */ /* 0x080fe200000418ff */
[----:B------:R-:W-:Y:S07]  /*4f20*/  PLOP3.LUT P1, PT, PT, PT, UP0, 0x80, 0x0 ;  /* 0x000000000000781c */ /* 0x000fee0003f2f008 */
        /* <DEDUP_REMOVED lines=14> */
[----:B------:R-:W-:Y:S01]  /*5010*/  HMMA.16816.F32.BF16 R192, R192, R198, RZ ;  /* 0x000000c6c0c0723c */ /* 0x000fe200000418ff */
[----:B------:R-:W-:Y:S07]  /*5020*/  LDSM.16.M88.4 R196, [R239] ;  /* 0x00000000efc4783b */ /* 0x000fee0000000200 */
[-C--:B------:R-:W-:Y:S08]  /*5030*/  HMMA.16816.F32.BF16 R4, R200, R204.reuse, R4 ;  /* 0x000000ccc804723c */ /* 0x080ff00000041804 */
[C---:B------:R-:W-:Y:S08]  /*5040*/  HMMA.16816.F32.BF16 R8, R208.reuse, R204, R8 ;  /* 0x000000ccd008723c */ /* 0x040ff00000041808 */
[-C--:B------:R-:W-:Y:S08]  /*5050*/  HMMA.16816.F32.BF16 R12, R208, R206.reuse, R12 ;  /* 0x000000ced00c723c */ /* 0x080ff0000004180c */
[C---:B------:R-:W-:Y:S01]  /*5060*/  HMMA.16816.F32.BF16 R16, R200.reuse, R206, R16 ;  /* 0x000000cec810723c */ /* 0x040fe20000041810 */
[----:B------:R-:W1:Y:S07]  /*5070*/  LDSM.16.MT88.4 R204, [R0+0x1080] ;  /* 0x0010800000cc783b */ /* 0x000e6e0000004200 */
[-C--:B---3--:R-:W-:Y:S08]  /*5080*/  HMMA.16816.F32.BF16 R20, R200, R212.reuse, R20 ;  /* 0x000000d4c814723c */ /* 0x088ff00000041814 */
[C---:B------:R-:W-:Y:S08]  /*5090*/  HMMA.16816.F32.BF16 R24, R208.reuse, R212, R24 ;  /* 0x000000d4d018723c */ /* 0x040ff00000041818 */
[-C--:B------:R-:W-:Y:S08]  /*50a0*/  HMMA.16816.F32.BF16 R28, R208, R214.reuse, R28 ;  /* 0x000000d6d01c723c */ /* 0x080ff0000004181c */
[C---:B------:R-:W-:Y:S01]  /*50b0*/  HMMA.16816.F32.BF16 R32, R200.reuse, R214, R32 ;  /* 0x000000d6c820723c */ /* 0x040fe20000041820 */
[----:B------:R-:W2:Y:S07]  /*50c0*/  LDSM.16.M88.4 R212, [R239+0x1000] ;  /* 0x00100000efd4783b */ /* 0x000eae0000000200 */
[-C--:B------:R-:W-:Y:S08]  /*50d0*/  HMMA.16816.F32.BF16 R164, R200, R216.reuse, R164 ;  /* 0x000000d8c8a4723c */ /* 0x080ff000000418a4 */
[C---:B------:R-:W-:Y:S08]  /*50e0*/  HMMA.16816.F32.BF16 R168, R208.reuse, R216, R168 ;  /* 0x000000d8d0a8723c */ /* 0x040ff000000418a8 */
[-C--:B------:R-:W-:Y:S08]  /*50f0*/  HMMA.16816.F32.BF16 R172, R208, R218.reuse, R172 ;  /* 0x000000dad0ac723c */ /* 0x080ff000000418ac */
[C---:B------:R-:W-:Y:S01]  /*5100*/  HMMA.16816.F32.BF16 R176, R200.reuse, R218, R176 ;  /* 0x000000dac8b0723c */ /* 0x040fe200000418b0 */
[----:B------:R-:W3:Y:S07]  /*5110*/  LDSM.16.MT88.4 R216, [R0+0x3080] ;  /* 0x0030800000d8783b */ /* 0x000eee0000004200 */
[-C--:B------:R-:W-:Y:S08]  /*5120*/  HMMA.16816.F32.BF16 R180, R200, R220.reuse, R180 ;  /* 0x000000dcc8b4723c */ /* 0x080ff000000418b4 */
[C---:B------:R-:W-:Y:S08]  /*5130*/  HMMA.16816.F32.BF16 R184, R208.reuse, R220, R184 ;  /* 0x000000dcd0b8723c */ /* 0x040ff000000418b8 */
[-C--:B------:R-:W-:Y:S01]  /*5140*/  HMMA.16816.F32.BF16 R188, R208, R222.reuse, R188 ;  /* 0x000000ded0bc723c */ /* 0x080fe200000418bc */
[----:B------:R-:W4:Y:S07]  /*5150*/  LDSM.16.MT88.4 R208, [R0+0x7080] ;  /* 0x0070800000d0783b */ /* 0x000f2e0000004200 */
[----:B------:R-:W-:Y:S01]  /*5160*/  HMMA.16816.F32.BF16 R192, R200, R222, R192 ;  /* 0x000000dec8c0723c */ /* 0x000fe200000418c0 */
[----:B------:R-:W-:Y:S04]  /*5170*/  LDSM.16.M88.4 R200, [R238] ;  /* 0x00000000eec8783b */ /* 0x000fe80000000200 */
[----:B------:R-:W-:Y:S03]  /*5180*/  LDSM.16.MT88.4 R220, [R0+0x3880] ;  /* 0x0038800000dc783b */ /* 0x000fe60000004200 */
[-C--:B-1----:R-:W-:Y:S08]  /*5190*/  HMMA.16816.F32.BF16 R4, R196, R204.reuse, R4 ;  /* 0x000000ccc404723c */ /* 0x082ff00000041804 */
[C---:B--2---:R-:W-:Y:S08]  /*51a0*/  HMMA.16816.F32.BF16 R8, R212.reuse, R204, R8 ;  /* 0x000000ccd408723c */ /* 0x044ff00000041808 */
        /* <DEDUP_REMOVED lines=13> */
[-C--:B----4-:R-:W-:Y:S08]  /*5280*/  HMMA.16816.F32.BF16 R180, R196, R208.reuse, R180 ;  /* 0x000000d0c4b4723c */ /* 0x090ff000000418b4 */
[C---:B------:R-:W-:Y:S08]  /*5290*/  HMMA.16816.F32.BF16 R184, R212.reuse, R208, R184 ;  /* 0x000000d0d4b8723c */ /* 0x040ff000000418b8 */
[-C--:B------:R-:W-:Y:S01]  /*52a0*/  HMMA.16816.F32.BF16 R188, R212, R210.reuse, R188 ;  /* 0x000000d2d4bc723c */ /* 0x080fe200000418bc */
[----:B------:R-:W4:Y:S07]  /*52b0*/  LDSM.16.MT88.4 R212, [R0+0x7880] ;  /* 0x0078800000d4783b */ /* 0x000f2e0000004200 */
[----:B------:R-:W-:Y:S08]  /*52c0*/  HMMA.16816.F32.BF16 R192, R196, R210, R192 ;  /* 0x000000d2c4c0723c */ /* 0x000ff000000418c0 */
[-C--:B-1----:R-:W-:Y:S08]  /*52d0*/  HMMA.16816.F32.BF16 R4, R200, R204.reuse, R4 ;  /* 0x000000ccc804723c */ /* 0x082ff00000041804 */
[C---:B--2---:R-:W-:Y:S08]  /*52e0*/  HMMA.16816.F32.BF16 R8, R216.reuse, R204, R8 ;  /* 0x000000ccd808723c */ /* 0x044ff00000041808 */
[-C--:B------:R-:W-:Y:S07]  /*52f0*/  HMMA.16816.F32.BF16 R12, R216, R206.reuse, R12 ;  /* 0x000000ced80c723c */ /* 0x080fee000004180c */
[----:B------:R1:W-:Y:S01]  /*5300*/  RED.E.ADD.F32.FTZ.RN.STRONG.GPU [R240.64], R4 ;  /* 0x00000004f000798e */ /* 0x0003e2000c10e78e */
        /* <DEDUP_REMOVED lines=27> */
[-C--:B----4-:R-:W-:Y:S03]  /*54c0*/  HMMA.16816.F32.BF16 R180, R200, R212.reuse, R180 ;  /* 0x000000d4c8b4723c */ /* 0x090fe600000418b4 */
        /* <DEDUP_REMOVED lines=49> */
.L_x_595:
[----:B-1----:R-:W2:Y:S01]  /*57e0*/  LDL.LU.64 R8, [R1] ;  /* 0x0000000001087983 */ /* 0x002ea20000300a00 */
[----:B------:R-:W1:Y:S01]  /*57f0*/  S2UR UR4, SR_CTAID.X ;  /* 0x00000000000479c3 */ /* 0x000e620000002500 */
[----:B------:R-:W-:Y:S01]  /*5800*/  MOV R0, c[0x0][0x338] ;  /* 0x0000ce0000007a02 */ /* 0x000fe20000000f00 */
        /* <DEDUP_REMOVED lines=233> */
.L_x_599:
        /* <DEDUP_REMOVED lines=14> */
.L_x_1162:


//--------------------- .text._ZN7cutlass13device_kernelIN5flash19enable_sm80_to_sm89INS1_16FlashAttnBwdSm80INS1_25CollectiveMainloopBwdSm80ILi1ELi1EN4cute5tupleIJNS5_1CILi64EEES8_NS7_ILi256EEEEEENS_10bfloat16_tEfNS_4arch4Sm80ELb0ELb0ELb0ELb1ELb0ELb0ELb0ELb0ELi2ELi4ELi2ELi2ELb0EEENS1_21CollectiveEpilogueBwdISA_SB_SD_Li256ELb1ELb0ELi4EEENS1_19SingleTileSchedulerILb1ELb0ELb0ELi64EEEEEEEEEvNT_6ParamsE --------------------------
	.section	.text._ZN7cutlass13device_kernelIN5flash19enable_sm80_to_sm89INS1_16FlashAttnBwdSm80INS1_25CollectiveMainloopBwdSm80ILi1ELi1EN4cute5tupleIJNS5_1CILi64EEES8_NS7_ILi256EEEEEENS_10bfloat16_tEfNS_4arch4Sm80ELb0ELb0ELb0ELb1ELb0ELb0ELb0ELb0ELi2ELi4ELi2ELi2ELb0EEENS1_21CollectiveEpilogueBwdISA_SB_SD_Li256ELb1ELb0ELi4EEENS1_19SingleTileSchedulerILb1ELb0ELb0ELi64EEEEEEEEEvNT_6ParamsE,"ax",@progbits
	.sectioninfo	@"SHI_REGISTERS=255"
	.align	128
.text._ZN7cutlass13device_kernelIN5flash19enable_sm80_to_sm89INS1_16FlashAttnBwdSm80INS1_25CollectiveMainloopBwdSm80ILi1ELi1EN4cute5tupleIJNS5_1CILi64EEES8_NS7_ILi256EEEEEENS_10bfloat16_tEfNS_4arch4Sm80ELb0ELb0ELb0ELb1ELb0ELb0ELb0ELb0ELi2ELi4ELi2ELi2ELb0EEENS1_21CollectiveEpilogueBwdISA_SB_SD_Li256ELb1ELb0ELi4EEENS1_19SingleTileSchedulerILb1ELb0ELb0ELi64EEEEEEEEEvNT_6ParamsE:
        .type           _ZN7cutlass13device_kernelIN5flash19enable_sm80_to_sm89INS1_16FlashAttnBwdSm80INS1_25CollectiveMainloopBwdSm80ILi1ELi1EN4cute5tupleIJNS5_1CILi64EEES8_NS7_ILi256EEEEEENS_10bfloat16_tEfNS_4arch4Sm80ELb0ELb0ELb0ELb1ELb0ELb0ELb0ELb0ELi2ELi4ELi2ELi2ELb0EEENS1_21CollectiveEpilogueBwdISA_SB_SD_Li256ELb1ELb0ELi4EEENS1_19SingleTileSchedulerILb1ELb0ELb0ELi64EEEEEEEEEvNT_6ParamsE,@function
        .size           _ZN7cutlass13device_kernelIN5flash19enable_sm80_to_sm89INS1_16FlashAttnBwdSm80INS1_25CollectiveMainloopBwdSm80ILi1ELi1EN4cute5tupleIJNS5_1CILi64EEES8_NS7_ILi256EEEEEENS_10bfloat16_tEfNS_4arch4Sm80ELb0ELb0ELb0ELb1ELb0ELb0ELb0ELb0ELi2ELi4ELi2ELi2ELb0EEENS1_21CollectiveEpilogueBwdISA_SB_SD_Li256ELb1ELb0ELi4EEENS1_19SingleTileSchedulerILb1ELb0ELb0ELi64EEEEEEEEEvNT_6ParamsE,(.L_x_1163 - _ZN7cutlass13device_kernelIN5flash19enable_sm80_to_sm89INS1_16FlashAttnBwdSm80INS1_25CollectiveMainloopBwdSm80ILi1ELi1EN4cute5tupleIJNS5_1CILi64EEES8_NS7_ILi256EEEEEENS_10bfloat16_tEfNS_4arch4Sm80ELb0ELb0ELb0ELb1ELb0ELb0ELb0ELb0ELi2ELi4ELi2ELi2ELb0EEENS1_21CollectiveEpilogueBwdISA_SB_SD_Li256ELb1ELb0ELi4EEENS1_19SingleTileSchedulerILb1ELb0ELb0ELi64EEEEEEEEEvNT_6ParamsE)
        .other          _ZN7cutlass13device_kernelIN5flash19enable_sm80_to_sm89INS1_16FlashAttnBwdSm80INS1_25CollectiveMainloopBwdSm80ILi1ELi1EN4cute5tupleIJNS5_1CILi64EEES8_NS7_ILi256EEEEEENS_10bfloat16_tEfNS_4arch4Sm80ELb0ELb0ELb0ELb1ELb0ELb0ELb0ELb0ELi2ELi4ELi2ELi2ELb0EEENS1_21CollectiveEpilogueBwdISA_SB_SD_Li256ELb1ELb0ELi4EEENS1_19SingleTileSchedulerILb1ELb0ELb0ELi64EEEEEEEEEvNT_6ParamsE,@"STO_CUDA_ENTRY STV_DEFAULT"
_ZN7cutlass13device_kernelIN5flash19enable_sm80_to_sm89INS1_16FlashAttnBwdSm80INS1_25CollectiveMainloopBwdSm80ILi1ELi1EN4cute5tupleIJNS5_1CILi64EEES8_NS7_ILi256EEEEEENS_10bfloat16_tEfNS_4arch4Sm80ELb0ELb0ELb0ELb1ELb0ELb0ELb0ELb0ELi2ELi4ELi2ELi2ELb0EEENS1_21CollectiveEpilogueBwdISA_SB_SD_Li256ELb1ELb0ELi4EEENS1_19SingleTileSchedulerILb1ELb0ELb0ELi64EEEEEEEEEvNT_6ParamsE:
        /* <DEDUP_REMOVED lines=18> */
.L_x_601:
        /* <DEDUP_REMOVED lines=8> */
.L_x_603:
[----:B------:R-:W-:Y:S02]  /*01a0*/  MOV R0, c[0x0][0x3a4] ;  /* 0x0000e90000007a02 */ /* 0x000fe40000000f00 */
.L_x_602:
[----:B-1----:R-:W-:-:S05]  /*01b0*/  IMAD.SHL.U32 R2, R103, 0x40, RZ ;  /* 0x0000004067027824 */ /* 0x002fca00078e00ff */
[----:B-----5:R-:W-:-:S04]  /*01c0*/  ISETP.GE.AND P0, PT, R2, R0, PT ;  /* 0x000000000200720c */ /* 0x020fc80003f06270 */
[----:B------:R-:W-:-:S05]  /*01d0*/  SEL R0, R5, 0xffffffff, !P0 ;  /* 0xffffffff05007807 */ /* 0x000fca0004000000 */
[----:B------:R1:W-:Y:S01]  /*01e0*/  STL [R1+0x30], R0 ;  /* 0x0000300001007387 */ /* 0x0003e20000100800 */
[----:B------:R-:W-:Y:S05]  /*01f0*/  BRA `(.L_x_604) ;  /* 0x0000012000007947 */ /* 0x000fea0003800000 */
.L_x_600:
[----:B---34-:R-:W-:-:S04]  /*0200*/  ISETP.NE.U32.AND P0, PT, RZ, c[0x0][0x3c0], PT ;  /* 0x0000f000ff007a0c */ /* 0x018fc80003f05070 */
[----:B------:R-:W-:-:S13]  /*0210*/  ISETP.NE.AND.EX P0, PT, RZ, c[0x0][0x3c4], PT, P0 ;  /* 0x0000f100ff007a0c */ /* 0x000fda0003f05300 */
[----:B------:R-:W-:Y:S05]  /*0220*/  @!P0 BRA `(.L_x_605) ;  /* 0x0000002000008947 */ /* 0x000fea0003800000 */
[----:B------:R1:W5:Y:S01]  /*0230*/  LDG.E R0, [R2.64] ;  /* 0x0000000a02007981 */ /* 0x000362000c1e1900 */
[----:B------:R-:W-:Y:S05]  /*0240*/  BRA `(.L_x_606) ;  /* 0x0000009000007947 */ /* 0x000fea0003800000 */
.L_x_605:
        /* <DEDUP_REMOVED lines=8> */
.L_x_607:
[----:B------:R-:W-:Y:S02]  /*02d0*/  MOV R0, c[0x0][0x3a4] ;  /* 0x0000e90000007a02 */ /* 0x000fe40000000f00 */
.L_x_606:
[----:B-1----:R-:W-:-:S05]  /*02e0*/  IMAD.SHL.U32 R2, R103, 0x40, RZ ;  /* 0x0000004067027824 */ /* 0x002fca00078e00ff */
[----:B-----5:R-:W-:-:S04]  /*02f0*/  ISETP.GE.AND P0, PT, R2, R0, PT ;  /* 0x000000000200720c */ /* 0x020fc80003f06270 */
[----:B------:R-:W-:-:S05]  /*0300*/  SEL R0, R5, 0xffffffff, !P0 ;  /* 0xffffffff05007807 */ /* 0x000fca0004000000 */
[----:B------:R1:W-:Y:S04]  /*0310*/  STL [R1+0x30], R0 ;  /* 0x0000300001007387 */ /* 0x0003e80000100800 */
.L_x_604:
        /* <DEDUP_REMOVED lines=13> */
[----:B------:R-:W-:Y:S02]  /*03f0*/  IMAD.MOV.U32 R19, RZ, RZ, RZ ;  /* 0x000000ffff137224 */ /* 0x000fe400078e00ff */
[----:B------:R-:W-:Y:S02]  /*0400*/  IMAD.MOV.U32 R14, RZ, RZ, RZ ;  /* 0x000000ffff0e7224 */ /* 0x000fe400078e00ff */
[----:B------:R-:W-:Y:S02]  /*0410*/  IMAD.WIDE R4, R107, R8, c[0x0][0x2d0] ;  /* 0x0000b4006b047625 */ /* 0x000fe400078e0208 */
[----:B------:R1:W5:Y:S04]  /*0420*/  @P2 LDG.E R19, [R6.64] ;  /* 0x0000000a06132981 */ /* 0x000368000c1e1900 */
[----:B------:R1:W5:Y:S01]  /*0430*/  @P3 LDG.E R14, [R4.64] ;  /* 0x0000000a040e3981 */ /* 0x000362000c1e1900 */
[----:B------:R-:W-:Y:S01]  /*0440*/  ULDC UR9, c[0x0][0x168] ;  /* 0x00005a0000097ab9 */ /* 0x000fe20000000800 */
[----:B------:R-:W-:-:S02]  /*0450*/  IMAD.MOV.U32 R24, RZ, RZ, RZ ;  /* 0x000000ffff187224 */ /* 0x000fc400078e00ff */
        /* <DEDUP_REMOVED lines=13> */
.L_x_608:
[----:B-1----:R-:W-:-:S04]  /*0530*/  ISETP.NE.U32.AND P0, PT, RZ, c[0x0][0x2e0], PT ;  /* 0x0000b800ff007a0c */ /* 0x002fc80003f05070 */
[----:B------:R-:W-:-:S13]  /*0540*/  ISETP.NE.AND.EX P0, PT, RZ, c[0x0][0x2e4], PT, P0 ;  /* 0x0000b900ff007a0c */ /* 0x000fda0003f05300 */
[----:B------:R-:W-:Y:S05]  /*0550*/  @!P0 BRA `(.L_x_609) ;  /* 0x0000003000008947 */ /* 0x000fea0003800000 */
[----:B------:R-:W-:-:S05]  /*0560*/  IMAD.WIDE R2, R107, R8, c[0x0][0x2e0] ;  /* 0x0000b8006b027625 */ /* 0x000fca00078e0208 */
[----:B------:R1:W5:Y:S01]  /*0570*/  LDG.E R13, [R2.64] ;  /* 0x0000000a020d7981 */ /* 0x000362000c1e1900 */
[----:B------:R-:W-:Y:S05]  /*0580*/  BRA `(.L_x_610) ;  /* 0x0000004000007947 */ /* 0x000fea0003800000 */
.L_x_609:
[----:B------:R-:W-:Y:S05]  /*0590*/  @!P3 BRA `(.L_x_610) ;  /* 0x000000300000b947 */ /* 0x000fea0003800000 */
[----:B------:R-:W2:Y:S04]  /*05a0*/  LDG.E R0, [R4.64] ;  /* 0x0000000a04007981 */ /* 0x000ea8000c1e1900 */
[----:B------:R-:W2:Y:S02]  /*05b0*/  LDG.E R2, [R4.64+0x4] ;  /* 0x0000040a04027981 */ /* 0x000ea4000c1e1900 */
[----:B--2---:R-:W-:Y:S02]  /*05c0*/  IADD3 R13, -R0, R2, RZ ;  /* 0x00000002000d7210 */ /* 0x004fe40007ffe1ff */
.L_x_610:
        /* <DEDUP_REMOVED lines=8> */
[----:B------:R-:W-:Y:S01]  /*0650*/  MOV R12, RZ ;  /* 0x000000ff000c7202 */ /* 0x000fe20000000f00 */
[----:B------:R-:W-:Y:S01]  /*0660*/  IMAD.MOV.U32 R154, RZ, RZ, RZ ;  /* 0x000000ffff9a7224 */ /* 0x000fe200078e00ff */
[----:B------:R-:W-:Y:S01]  /*0670*/  CS2R R152, SRZ ;  /* 0x0000000000987805 */ /* 0x000fe2000001ff00 */
[----:B------:R-:W-:Y:S01]  /*0680*/  CS2R R150, SRZ ;  /* 0x0000000000967805 */ /* 0x000fe2000001ff00 */
[----:B------:R-:W-:Y:S01]  /*0690*/  MOV R7, RZ ;  /* 0x000000ff00077202 */ /* 0x000fe20000000f00 */
[----:B------:R-:W-:Y:S01]  /*06a0*/  IMAD.MOV.U32 R148, RZ, RZ, RZ ;  /* 0x000000ffff947224 */ /* 0x000fe200078e00ff */
        /* <DEDUP_REMOVED lines=10> */
[----:B------:R-:W-:Y:S01]  /*0750*/  MOV R18, RZ ;  /* 0x000000ff00127202 */ /* 0x000fe20000000f00 */
[----:B------:R-:W-:Y:S01]  /*0760*/  IMAD.MOV.U32 R132, RZ, RZ, RZ ;  /* 0x000000ffff847224 */ /* 0x000fe200078e00ff */
[----:B------:R-:W-:Y:S01]  /*0770*/  CS2R R126, SRZ ;  /* 0x00000000007e7805 */ /* 0x000fe2000001ff00 */
[----:B------:R-:W-:Y:S01]  /*0780*/  CS2R R20, SRZ ;  /* 0x0000000000147805 */ /* 0x000fe2000001ff00 */
[----:B------:R-:W-:Y:S01]  /*0790*/  MOV R124, RZ ;  /* 0x000000ff007c7202 */ /* 0x000fe20000000f00 */
[----:B------:R-:W-:Y:S01]  /*07a0*/  IMAD.MOV.U32 R130, RZ, RZ, RZ ;  /* 0x000000ffff827224 */ /* 0x000fe200078e00ff */
[----:B------:R-:W-:Y:S01]  /*07b0*/  MOV R22, RZ ;  /* 0x000000ff00167202 */ /* 0x000fe20000000f00 */
[----:B------:R-:W-:Y:S01]  /*07c0*/  IMAD.MOV.U32 R128, RZ, RZ, RZ ;  /* 0x000000ffff807224 */ /* 0x000fe200078e00ff */
[----:B------:R-:W-:Y:S01]  /*07d0*/  CS2R R122, SRZ ;  /* 0x00000000007a7805 */ /* 0x000fe2000001ff00 */
        /* <DEDUP_REMOVED lines=52> */
[----:B-1----:R-:W-:Y:S01]  /*0b20*/  IMAD.SHL.U32 R3, R105, 0x4, RZ ;  /* 0x0000000469037824 */ /* 0x002fe200078e00ff */
[----:B------:R-:W-:Y:S01]  /*0b30*/  SHF.R.S32.HI R30, RZ, 0x1f, R101 ;  /* 0x0000001fff1e7819 */ /* 0x000fe20000011465 */
[----:B-----5:R-:W-:Y:S01]  /*0b40*/  IMAD R27, R103, -0x40, R13 ;  /* 0xffffffc0671b7824 */ /* 0x020fe200078e020d */
[----:B------:R-:W-:Y:S01]  /*0b50*/  ISETP.NE.AND P1, PT, R0, 0x1, PT ;  /* 0x000000010000780c */ /* 0x000fe20003f25270 */
[----:B------:R-:W-:Y:S01]  /*0b60*/  ULDC.64 UR4, c[0x0][0x178] ;  /* 0x00005e0000047ab9 */ /* 0x000fe20000000a00 */
[----:B------:R-:W-:Y:S01]  /*0b70*/  SHF.R.S32.HI R0, RZ, 0x1f, R24 ;  /* 0x0000001fff007819 */ /* 0x000fe20000011418 */
[C---:B------:R-:W-:Y:S01]  /*0b80*/  IMAD R10, R30.reuse, c[0x0][0x288], RZ ;  /* 0x0000a2001e0a7a24 */ /* 0x040fe200078e02ff */
[----:B------:R-:W-:Y:S01]  /*0b90*/  IADD3 R2, P0, R3, R24, RZ ;  /* 0x0000001803027210 */ /* 0x000fe20007f1e0ff */
[----:B------:R-:W-:Y:S01]  /*0ba0*/  IMAD R9, R30, c[0x0][0x270], RZ ;  /* 0x00009c001e097a24 */ /* 0x000fe200078e02ff */
[----:B------:R-:W-:Y:S01]  /*0bb0*/  LEA.HI R4, R28, R105, RZ, 0x3 ;  /* 0x000000691c047211 */ /* 0x000fe200078f18ff */
[----:B------:R-:W-:Y:S01]  /*0bc0*/  IMAD R10, R101, c[0x0][0x28c], R10 ;  /* 0x0000a300650a7a24 */ /* 0x000fe200078e020a */
[----:B------:R-:W-:Y:S01]  /*0bd0*/  LEA.HI.X.SX32 R3, R3, R0, 0x1, P0 ;  /* 0x0000000003037211 */ /* 0x000fe200000f0eff */
[----:B------:R-:W-:Y:S01]  /*0be0*/  IMAD.MOV.U32 R0, RZ, RZ, R101 ;  /* 0x000000ffff007224 */ /* 0x000fe200078e0065 */
[----:B------:R-:W-:Y:S01]  /*0bf0*/  SHF.R.S32.HI R251, RZ, 0x3, R4 ;  /* 0x00000003fffb7819 */ /* 0x000fe20000011404 */
[C---:B------:R-:W-:Y:S01]  /*0c00*/  IMAD R9, R101.reuse, c[0x0][0x274], R9 ;  /* 0x00009d0065097a24 */ /* 0x040fe200078e0209 */
[----:B------:R-:W-:Y:S01]  /*0c10*/  LOP3.LUT R8, R4, 0xfffffff8, RZ, 0xc0, !PT ;  /* 0xfffffff804087812 */ /* 0x000fe200078ec0ff */
[----:B------:R-:W-:Y:S01]  /*0c20*/  @P1 IMAD.HI.U32 R5, R101, c[0x0][0x24c], RZ ;  /* 0x0000930065051a27 */ /* 0x000fe200078e00ff */
[----:B------:R-:W-:Y:S01]  /*0c30*/  SHF.R.S32.HI R12, RZ, 0x1f, R251 ;  /* 0x0000001fff0c7819 */ /* 0x000fe200000114fb */
[----:B------:R-:W-:Y:S01]  /*0c40*/  USHF.L.U32 UR7, UR4, 0x6, URZ ;  /* 0x0000000604077899 */ /* 0x000fe2000800063f */
[----:B------:R-:W-:Y:S01]  /*0c50*/  SEL R26, R107, RZ, !P2 ;  /* 0x000000ff6b1a7207 */ /* 0x000fe20005000000 */
[----:B------:R-:W-:Y:S01]  /*0c60*/  IMAD.WIDE.U32 R6, R101, c[0x0][0x270], R2 ;  /* 0x00009c0065067a25 */ /* 0x000fe200078e0002 */
[----:B------:R-:W-:Y:S01]  /*0c70*/  @P1 SHF.R.U32.HI R0, RZ, c[0x0][0x250], R5 ;  /* 0x00009400ff001a19 */ /* 0x000fe20000011605 */
[----:B------:R-:W-:Y:S01]  /*0c80*/  UMOV UR14, 0x6 ;  /* 0x00000006000e7882 */ /* 0x000fe20000000000 */
[----:B------:R-:W-:Y:S01]  /*0c90*/  IADD3 R18, P1, R251, R19, RZ ;  /* 0x00000013fb127210 */ /* 0x000fe20007f3e0ff */
[----:B------:R-:W-:Y:S01]  /*0ca0*/  IMAD.WIDE.U32 R4, R101, c[0x0][0x288], R2 ;  /* 0x0000a20065047a25 */ /* 0x000fe200078e0002 */
[----:B------:R-:W-:Y:S01]  /*0cb0*/  IADD3 R2, P0, R251, R14, RZ ;  /* 0x0000000efb027210 */ /* 0x000fe20007f1e0ff */
[----:B------:R-:W-:Y:S01]  /*0cc0*/  USHF.L.U64.HI UR6, UR4, UR14, UR5 ;  /* 0x0000000e04067299 */ /* 0x000fe20008010205 */
[-C--:B------:R-:W-:Y:S01]  /*0cd0*/  LEA.HI.X.SX32 R19, R19, R12.reuse, 0x1, P1 ;  /* 0x0000000c13137211 */ /* 0x080fe200008f0eff */
[----:B------:R-:W-:Y:S01]  /*0ce0*/  IMAD.IADD R23, R105, 0x1, -R8 ;  /* 0x0000000169177824 */ /* 0x000fe200078e0a08 */
[----:B------:R-:W-:Y:S01]  /*0cf0*/  LEA.HI.X.SX32 R3, R14, R12, 0x1, P0 ;  /* 0x0000000c0e037211 */ /* 0x000fe200000f0eff */
[----:B------:R-:W-:Y:S01]  /*0d00*/  IMAD.MOV.U32 R8, RZ, RZ, R6 ;  /* 0x000000ffff087224 */ /* 0x000fe200078e0006 */
[----:B------:R-:W-:Y:S01]  /*0d10*/  SHF.R.S32.HI R12, RZ, 0x1f, R0 ;  /* 0x0000001fff0c7819 */ /* 0x000fe20000011400 */
[----:B------:R-:W-:Y:S01]  /*0d20*/  IMAD.SHL.U32 R14, R23, 0x8, RZ ;  /* 0x00000008170e7824 */ /* 0x000fe200078e00ff */
[----:B------:R-:W-:Y:S01]  /*0d30*/  LOP3.LUT R243, R243, 0xffffff7f, RZ, 0xc0, !PT ;  /* 0xffffff7ff3f37812 */ /* 0x000fe200078ec0ff */
[----:B------:R-:W-:Y:S01]  /*0d40*/  IMAD.SHL.U32 R6, R251, 0x40, RZ ;  /* 0x00000040fb067824 */ /* 0x000fe200078e00ff */
[----:B------:R-:W-:Y:S01]  /*0d50*/  ULDC.64 UR4, c[0x0][0x208] ;  /* 0x0000820000047ab9 */ /* 0x000fe20000000a00 */
[----:B------:R-:W-:Y:S01]  /*0d60*/  IMAD.IADD R11, R5, 0x1, R10 ;  /* 0x00000001050b7824 */ /* 0x000fe200078e020a */
[----:B------:R-:W-:Y:S01]  /*0d70*/  SHF.R.S32.HI R15, RZ, 0x1f, R14 ;  /* 0x0000001fff0f7819 */ /* 0x000fe2000001140e */
[----:B------:R-:W-:Y:S01]  /*0d80*/  IMAD.MOV.U32 R10, RZ, RZ, R4 ;  /* 0x000000ffff0a7224 */ /* 0x000fe200078e0004 */
[----:B------:R-:W-:Y:S01]  /*0d90*/  LOP3.LUT R6, R6, 0x1c0, RZ, 0xc0, !PT ;  /* 0x000001c006067812 */ /* 0x000fe200078ec0ff */
[----:B------:R-:W-:Y:S01]  /*0da0*/  IMAD R4, R12, c[0x0][0x1e0], RZ ;  /* 0x000078000c047a24 */ /* 0x000fe200078e02ff */
[----:B------:R-:W-:Y:S01]  /*0db0*/  IADD3 R29, R14, 0xc0, RZ ;  /* 0x000000c00e1d7810 */ /* 0x000fe20007ffe0ff */
[----:B------:R-:W-:Y:S01]  /*0dc0*/  IMAD.IADD R9, R7, 0x1, R9 ;  /* 0x0000000107097824 */ /* 0x000fe200078e0209 */
[----:B------:R-:W-:Y:S01]  /*0dd0*/  LOP3.LUT R17, R6, 0x38, R14, 0xf8, !PT ;  /* 0x0000003806117812 */ /* 0x000fe200078ef80e */
[C---:B------:R-:W-:Y:S01]  /*0de0*/  IMAD R13, R0.reuse, c[0x0][0x1e4], R4 ;  /* 0x00007900000d7a24 */ /* 0x040fe200078e0204 */
[----:B------:R-:W-:Y:S01]  /*0df0*/  SHF.R.U32.HI R16, RZ, 0x3, R6 ;  /* 0x00000003ff107819 */ /* 0x000fe20000011606 */
[----:B------:R-:W-:Y:S01]  /*0e00*/  IMAD.WIDE.U32 R4, R0, c[0x0][0x1e0], R14 ;  /* 0x0000780000047a25 */ /* 0x000fe200078e000e */
[----:B------:R-:W-:Y:S01]  /*0e10*/  USHF.L.U32 UR8, UR4, 0x6, URZ ;  /* 0x0000000604087899 */ /* 0x000fe2000800063f */
[----:B------:R-:W-:Y:S01]  /*0e20*/  CS2R R162, SRZ ;  /* 0x0000000000a27805 */ /* 0x000fe2000001ff00 */
[----:B------:R-:W-:Y:S01]  /*0e30*/  LOP3.LUT R25, R17, R16, RZ, 0x3c, !PT ;  /* 0x0000001011197212 */ /* 0x000fe200078e3cff */
[----:B------:R-:W-:Y:S01]  /*0e40*/  IMAD.WIDE R6, R103, 0x40, R2 ;  /* 0x0000004067067825 */ /* 0x000fe200078e0202 */
[----:B------:R-:W-:Y:S01]  /*0e50*/  USHF.L.U64.HI UR14, UR4, UR14, UR5 ;  /* 0x0000000e040e7299 */ /* 0x000fe20008010205 */
[----:B------:R-:W-:Y:S01]  /*0e60*/  CS2R R160, SRZ ;  /* 0x0000000000a07805 */ /* 0x000fe2000001ff00 */
[----:B------:R-:W-:Y:S01]  /*0e70*/  UIADD3 UR5, UR9, 0x3f, URZ ;  /* 0x0000003f09057890 */ /* 0x000fe2000fffe03f */
[----:B------:R-:W-:Y:S01]  /*0e80*/  IMAD R2, R12, c[0x0][0x1b0], RZ ;  /* 0x00006c000c027a24 */ /* 0x000fe200078e02ff */
[----:B------:R-:W-:Y:S01]  /*0e90*/  SHF.R.S32.HI R12, RZ, 0x1f, R107 ;  /* 0x0000001fff0c7819 */ /* 0x000fe2000001146b */
[----:B------:R-:W-:Y:S01]  /*0ea0*/  IMAD.IADD R5, R5, 0x1, R13 ;  /* 0x0000000105057824 */ /* 0x000fe200078e020d */
[----:B------:R-:W-:Y:S01]  /*0eb0*/  USHF.R.S32.HI UR4, URZ, 0x1f, UR5 ;  /* 0x0000001f3f047899 */ /* 0x000fe20008011405 */
[----:B------:R-:W-:Y:S01]  /*0ec0*/  IMAD R13, R0, c[0x0][0x1b4], R2 ;  /* 0x00006d00000d7a24 */ /* 0x000fe200078e0202 */
[----:B------:R-:W-:Y:S01]  /*0ed0*/  SEL R21, R12, RZ, !P2 ;  /* 0x000000ff0c157207 */ /* 0x000fe20005000000 */
[----:B------:R-:W-:Y:S01]  /*0ee0*/  IMAD.WIDE.U32 R2, R0, c[0x0][0x1b0], R14 ;  /* 0x00006c0000027a25 */ /* 0x000fe200078e000e */
[----:B------:R-:W-:Y:S01]  /*0ef0*/  SEL R0, R12, RZ, !P3 ;  /* 0x000000ff0c007207 */ /* 0x000fe20005800000 */
[----:B------:R-:W-:Y:S01]  /*0f00*/  ULEA.HI UR4, UR4, UR5, URZ, 0x6 ;  /* 0x0000000504047291 */ /* 0x000fe2000f8f303f */
[----:B------:R-:W-:Y:S01]  /*0f10*/  SEL R12, R107, RZ, !P3 ;  /* 0x000000ff6b0c7207 */ /* 0x000fe20005800000 */
[----:B------:R-:W-:Y:S01]  /*0f20*/  IMAD.IADD R3, R3, 0x1, R13 ;  /* 0x0000000103037824 */ /* 0x000fe200078e020d */
[----:B------:R-:W-:Y:S01]  /*0f30*/  ISETP.GE.AND P3, PT, R14, c[0x0][0x1cc], PT ;  /* 0x000073000e007a0c */ /* 0x000fe20003f66270 */
[C---:B------:R-:W-:Y:S01]  /*0f40*/  IMAD R13, R0.reuse, c[0x0][0x1e8], RZ ;  /* 0x00007a00000d7a24 */ /* 0x040fe200078e02ff */
[----:B------:R-:W-:Y:S01]  /*0f50*/  CS2R R158, SRZ ;  /* 0x00000000009e7805 */ /* 0x000fe2000001ff00 */
[----:B------:R-:W-:Y:S01]  /*0f60*/  IMAD R0, R0, c[0x0][0x1b8], RZ ;  /* 0x00006e0000007a24 */ /* 0x000fe200078e02ff */
[----:B------:R-:W-:Y:S01]  /*0f70*/  CS2R R156, SRZ ;  /* 0x00000000009c7805 */ /* 0x000fe2000001ff00 */
[----:B------:R-:W-:Y:S01]  /*0f80*/  IMAD R16, R21, c[0x0][0x278], RZ ;  /* 0x00009e0015107a24 */ /* 0x000fe200078e02ff */
[----:B------:R-:W-:Y:S01]  /*0f90*/  CS2R R154, SRZ ;  /* 0x00000000009a7805 */ /* 0x000fe2000001ff00 */
[----:B------:R-:W-:Y:S01]  /*0fa0*/  IMAD R20, R12, c[0x0][0x1bc], R0 ;  /* 0x00006f000c147a24 */ /* 0x000fe200078e0200 */
[----:B------:R-:W-:Y:S01]  /*0fb0*/  CS2R R152, SRZ ;  /* 0x0000000000987805 */ /* 0x000fe2000001ff00 */
[C---:B------:R-:W-:Y:S01]  /*0fc0*/  IMAD R0, R19.reuse, c[0x0][0x208], RZ ;  /* 0x0000820013007a24 */ /* 0x040fe200078e02ff */
[----:B------:R-:W-:Y:S01]  /*0fd0*/  CS2R R150, SRZ ;  /* 0x0000000000967805 */ /* 0x000fe2000001ff00 */
[C---:B------:R-:W-:Y:S01]  /*0fe0*/  IMAD R17, R26.reuse, c[0x0][0x27c], R16 ;  /* 0x00009f001a117a24 */ /* 0x040fe200078e0210 */
[----:B------:R-:W-:Y:S01]  /*0ff0*/  CS2R R148, SRZ ;  /* 0x0000000000947805 */ /* 0x000fe2000001ff00 */
[----:B------:R-:W-:Y:S01]  /*1000*/  IMAD.WIDE.U32 R8, R26, c[0x0][0x278], R8 ;  /* 0x00009e001a087a25 */ /* 0x000fe200078e0008 */
[----:B------:R-:W-:Y:S01]  /*1010*/  CS2R R146, SRZ ;  /* 0x0000000000927805 */ /* 0x000fe2000001ff00 */
[----:B------:R-:W-:Y:S01]  /*1020*/  CS2R R144, SRZ ;  /* 0x0000000000907805 */ /* 0x000fe2000001ff00 */
[----:B------:R-:W-:Y:S01]  /*1030*/  CS2R R142, SRZ ;  /* 0x00000000008e7805 */ /* 0x000fe2000001ff00 */
[----:B------:R-:W-:Y:S01]  /*1040*/  IMAD R16, R12, c[0x0][0x1ec], R13 ;  /* 0x00007b000c107a24 */ /* 0x000fe200078e020d */
[----:B------:R-:W-:Y:S01]  /*1050*/  LEA R36, P0, R8, c[0x0][0x258], 0x2 ;  /* 0x0000960008247a11 */ /* 0x000fe200078010ff */
[----:B------:R-:W-:Y:S01]  /*1060*/  IMAD R13, R19, c[0x0][0x178], RZ ;  /* 0x00005e00130d7a24 */ /* 0x000fe200078e02ff */
[----:B------:R-:W-:Y:S01]  /*1070*/  CS2R R140, SRZ ;  /* 0x00000000008c7805 */ /* 0x000fe2000001ff00 */
[----:B------:R-:W-:Y:S01]  /*1080*/  IMAD.WIDE.U32 R4, R12, c[0x0][0x1e8], R4 ;  /* 0x00007a000c047a25 */ /* 0x000fe200078e0004 */
[----:B------:R-:W-:Y:S01]  /*1090*/  CS2R R138, SRZ ;  /* 0x00000000008a7805 */ /* 0x000fe2000001ff00 */
[----:B------:R-:W-:Y:S01]  /*10a0*/  CS2R R136, SRZ ;  /* 0x0000000000887805 */ /* 0x000fe2000001ff00 */
[----:B------:R-:W-:Y:S01]  /*10b0*/  CS2R R134, SRZ ;  /* 0x0000000000867805 */ /* 0x000fe2000001ff00 */
[----:B------:R-:W-:Y:S01]  /*10c0*/  IMAD R22, R18, c[0x0][0x20c], R0 ;  /* 0x0000830012167a24 */ /* 0x000fe200078e0200 */
[----:B------:R-:W-:Y:S01]  /*10d0*/  CS2R R132, SRZ ;  /* 0x0000000000847805 */ /* 0x000fe2000001ff00 */
[----:B------:R-:W-:Y:S01]  /*10e0*/  IMAD.IADD R0, R9, 0x1, R17 ;  /* 0x0000000109007824 */ /* 0x000fe200078e0211 */
[----:B------:R-:W-:Y:S01]  /*10f0*/  CS2R R130, SRZ ;  /* 0x0000000000827805 */ /* 0x000fe2000001ff00 */
[----:B------:R-:W-:Y:S01]  /*1100*/  IMAD.WIDE.U32 R2, R12, c[0x0][0x1b8], R2 ;  /* 0x00006e000c027a25 */ /* 0x000fe200078e0002 */
[----:B------:R-:W-:Y:S01]  /*1110*/  CS2R R128, SRZ ;  /* 0x0000000000807805 */ /* 0x000fe2000001ff00 */
[----:B------:R-:W-:Y:S01]  /*1120*/  CS2R R126, SRZ ;  /* 0x00000000007e7805 */ /* 0x000fe2000001ff00 */
[----:B------:R-:W-:Y:S01]  /*1130*/  LEA.HI.X R37, R8, c[0x0][0x25c], R0, 0x2, P0 ;  /* 0x0000970008257a11 */ /* 0x000fe200000f1400 */
[C---:B------:R-:W-:Y:S01]  /*1140*/  IMAD R19, R18.reuse, c[0x0][0x17c], R13 ;  /* 0x00005f0012137a24 */ /* 0x040fe200078e020d */
[----:B------:R-:W-:Y:S01]  /*1150*/  CS2R R124, SRZ ;  /* 0x00000000007c7805 */ /* 0x000fe2000001ff00 */
[----:B------:R-:W-:Y:S01]  /*1160*/  IMAD.IADD R5, R5, 0x1, R16 ;  /* 0x0000000105057824 */ /* 0x000fe200078e0210 */
[----:B------:R-:W-:Y:S01]  /*1170*/  CS2R R122, SRZ ;  /* 0x00000000007a7805 */ /* 0x000fe2000001ff00 */
[C-C-:B------:R-:W-:Y:S01]  /*1180*/  IMAD.WIDE.U32 R12, R18.reuse, c[0x0][0x178], R14.reuse ;  /* 0x00005e00120c7a25 */ /* 0x140fe200078e000e */
[----:B------:R-:W-:Y:S01]  /*1190*/  STL.64 [R1+0x20], R36 ;  /* 0x0000202401007387 */ /* 0x000fe20000100a00 */
[----:B------:R-:W-:Y:S01]  /*11a0*/  CS2R R120, SRZ ;  /* 0x0000000000787805 */ /* 0x000fe2000001ff00 */
[----:B------:R-:W-:Y:S01]  /*11b0*/  CS2R R118, SRZ ;  /* 0x0000000000767805 */ /* 0x000fe2000001ff00 */
[----:B------:R-:W-:Y:S01]  /*11c0*/  IMAD.WIDE.U32 R16, R18, c[0x0][0x208], R14 ;  /* 0x0000820012107a25 */ /* 0x000fe200078e000e */
[----:B------:R-:W-:Y:S01]  /*11d0*/  CS2R R116, SRZ ;  /* 0x0000000000747805 */ /* 0x000fe2000001ff00 */
[----:B------:R-:W-:Y:S01]  /*11e0*/  CS2R R114, SRZ ;  /* 0x0000000000727805 */ /* 0x000fe2000001ff00 */
[----:B------:R-:W-:Y:S01]  /*11f0*/  CS2R R112, SRZ ;  /* 0x0000000000707805 */ /* 0x000fe2000001ff00 */
[C---:B------:R-:W-:Y:S01]  /*1200*/  IMAD R15, R7.reuse, c[0x0][0x1d8], RZ ;  /* 0x00007600070f7a24 */ /* 0x040fe200078e02ff */
[----:B------:R-:W-:Y:S01]  /*1210*/  CS2R R110, SRZ ;  /* 0x00000000006e7805 */ /* 0x000fe2000001ff00 */
[----:B------:R-:W-:Y:S01]  /*1220*/  IMAD R7, R7, c[0x0][0x1a8], RZ ;  /* 0x00006a0007077a24 */ /* 0x000fe200078e02ff */
[----:B------:R-:W-:Y:S01]  /*1230*/  CS2R R108, SRZ ;  /* 0x00000000006c7805 */ /* 0x000fe2000001ff00 */
[----:B------:R-:W-:Y:S01]  /*1240*/  IMAD.IADD R3, R3, 0x1, R20 ;  /* 0x0000000103037824 */ /* 0x000fe200078e0214 */
[----:B------:R-:W-:Y:S01]  /*1250*/  CS2R R106, SRZ ;  /* 0x00000000006a7805 */ /* 0x000fe2000001ff00 */
[----:B------:R-:W-:Y:S01]  /*1260*/  IMAD R0, R21, c[0x0][0x290], RZ ;  /* 0x0000a40015007a24 */ /* 0x000fe200078e02ff */
[----:B------:R-:W-:Y:S01]  /*1270*/  CS2R R102, SRZ ;  /* 0x0000000000667805 */ /* 0x000fe2000001ff00 */
[----:B------:R-:W-:Y:S01]  /*1280*/  IMAD.WIDE.U32 R8, R26, c[0x0][0x290], R10 ;  /* 0x0000a4001a087a25 */ /* 0x000fe200078e000a */
[----:B------:R-:W-:Y:S01]  /*1290*/  CS2R R98, SRZ ;  /* 0x0000000000627805 */ /* 0x000fe2000001ff00 */
[----:B------:R-:W-:Y:S01]  /*12a0*/  CS2R R96, SRZ ;  /* 0x0000000000607805 */ /* 0x000fe2000001ff00 */
[----:B------:R-:W-:Y:S01]  /*12b0*/  CS2R R94, SRZ ;  /* 0x00000000005e7805 */ /* 0x000fe2000001ff00 */
[----:B------:R-:W-:Y:S01]  /*12c0*/  IMAD R18, R6, c[0x0][0x1dc], R15 ;  /* 0x0000770006127a24 */ /* 0x000fe200078e020f */
[----:B------:R-:W-:Y:S01]  /*12d0*/  LEA R32, P2, R8, c[0x0][0x280], 0x2 ;  /* 0x0000a00008207a11 */ /* 0x000fe200078410ff */
        /* <DEDUP_REMOVED lines=8> */
[----:B------:R-:W-:Y:S01]  /*1360*/  IMAD.WIDE.U32 R6, R6, c[0x0][0x1a8], R2 ;  /* 0x00006a0006067a25 */ /* 0x000fe200078e0002 */
[----:B------:R-:W-:Y:S01]  /*1370*/  CS2R R84, SRZ ;  /* 0x0000000000547805 */ /* 0x000fe2000001ff00 */
[----:B------:R-:W-:Y:S01]  /*1380*/  CS2R R82, SRZ ;  /* 0x0000000000527805 */ /* 0x000fe2000001ff00 */
[----:B------:R-:W-:Y:S01]  /*1390*/  CS2R R80, SRZ ;  /* 0x0000000000507805 */ /* 0x000fe2000001ff00 */
[----:B------:R-:W-:Y:S01]  /*13a0*/  IMAD.IADD R3, R11, 0x1, R18 ;  /* 0x000000010b037824 */ /* 0x000fe200078e0212 */
[----:B------:R-:W-:Y:S01]  /*13b0*/  LEA R2, P0, R6, c[0x0][0x190], 0x1 ;  /* 0x0000640006027a11 */ /* 0x000fe200078008ff */
[----:B------:R-:W-:Y:S01]  /*13c0*/  IMAD.IADD R0, R9, 0x1, R0 ;  /* 0x0000000109007824 */ /* 0x000fe200078e0200 */
[----:B------:R-:W-:Y:S01]  /*13d0*/  IADD3 R18, R14, 0x40, RZ ;  /* 0x000000400e127810 */ /* 0x000fe20007ffe0ff */
[----:B------:R-:W-:Y:S01]  /*13e0*/  IMAD.IADD R7, R7, 0x1, R15 ;  /* 0x0000000107077824 */ /* 0x000fe200078e020f */
[----:B------:R-:W-:Y:S01]  /*13f0*/  LEA.HI.X R5, R10, c[0x0][0x1c4], R3, 0x1, P1 ;  /* 0x000071000a057a11 */ /* 0x000fe200008f0c03 */
[----:B------:R-:W-:Y:S01]  /*1400*/  IMAD.IADD R9, R13, 0x1, R19 ;  /* 0x000000010d097824 */ /* 0x000fe200078e0213 */
[----:B------:R-:W-:Y:S01]  /*1410*/  LEA.HI.X R33, R8, c[0x0][0x284], R0, 0x2, P2 ;  /* 0x0000a10008217a11 */ /* 0x000fe200010f1400 */
[----:B------:R-:W-:Y:S01]  /*1420*/  IMAD.IADD R0, R27, 0x1, -R251 ;  /* 0x000000011b007824 */ /* 0x000fe200078e0afb */
[----:B------:R-:W-:Y:S01]  /*1430*/  LEA.HI.X R3, R6, c[0x0][0x194], R7, 0x1, P0 ;  /* 0x0000650006037a11 */ /* 0x000fe200000f0c07 */
[----:B------:R-:W-:Y:S01]  /*1440*/  IMAD.MOV.U32 R7, RZ, RZ, c[0x0][0x1d8] ;  /* 0x00007600ff077624 */ /* 0x000fe200078e00ff */
[----:B------:R-:W-:Y:S01]  /*1450*/  LEA.HI R6, R28, R105, RZ, 0x6 ;  /* 0x000000691c067211 */ /* 0x000fe200078f30ff */
[----:B------:R-:W-:Y:S01]  /*1460*/  IMAD.MOV.U32 R11, RZ, RZ, c[0x0][0x1dc] ;  /* 0x00007700ff0b7624 */ /* 0x000fe200078e00ff */
[----:B------:R-:W-:Y:S01]  /*1470*/  ISETP.GE.AND P2, PT, R18, c[0x0][0x1cc], PT ;  /* 0x0000730012007a0c */ /* 0x000fe20003f46270 */
[----:B------:R-:W-:Y:S01]  /*1480*/  IMAD.MOV.U32 R8, RZ, RZ, R12 ;  /* 0x000000ffff087224 */ /* 0x000fe200078e000c */
[----:B------:R-:W-:Y:S01]  /*1490*/  IADD3 R19, R14, 0x80, RZ ;  /* 0x000000800e137810 */ /* 0x000fe20007ffe0ff */
[----:B------:R-:W-:Y:S01]  /*14a0*/  IMAD.MOV.U32 R15, RZ, RZ, c[0x0][0x1a8] ;  /* 0x00006a00ff0f7624 */ /* 0x000fe200078e00ff */
[----:B------:R-:W-:Y:S01]  /*14b0*/  SHF.R.S32.HI R20, RZ, 0x6, R6 ;  /* 0x00000006ff147819 */ /* 0x000fe20000011406 */
[----:B------:R-:W-:Y:S01]  /*14c0*/  IMAD.WIDE.U32 R12, R101, c[0x0][0x180], R8 ;  /* 0x00006000650c7a25 */ /* 0x000fe200078e0008 */
[----:B------:R-:W-:Y:S01]  /*14d0*/  ISETP.LT.OR P4, PT, R0, 0x1, P3 ;  /* 0x000000010000780c */ /* 0x000fe20001f81670 */
[----:B------:R-:W-:Y:S01]  /*14e0*/  STL.64 [R1+0x18], R32 ;  /* 0x0000182001007387 */ /* 0x000fe20000100a00 */
[----:B------:R-:W-:Y:S01]  /*14f0*/  LEA R6, P0, R7, R4, 0x6 ;  /* 0x0000000407067211 */ /* 0x000fe200078030ff */
[----:B------:R-:W-:Y:S01]  /*1500*/  IMAD R10, R20, 0x200, R25 ;  /* 0x00000200140a7824 */ /* 0x000fe200078e0219 */
[----:B------:R-:W-:Y:S01]  /*1510*/  ISETP.LT.OR P5, PT, R0, 0x1, P2 ;  /* 0x000000010000780c */ /* 0x000fe200017a1670 */
[----:B------:R-:W-:Y:S01]  /*1520*/  IMAD.MOV.U32 R25, RZ, RZ, c[0x0][0x1ac] ;  /* 0x00006b00ff197624 */ /* 0x000fe200078e00ff */
[----:B------:R-:W-:Y:S01]  /*1530*/  ISETP.GE.AND P1, PT, R19, c[0x0][0x1cc], PT ;  /* 0x0000730013007a0c */ /* 0x000fe20003f26270 */
[----:B------:R-:W-:Y:S01]  /*1540*/  IMAD.SHL.U32 R242, R10, 0x2, RZ ;  /* 0x000000020af27824 */ /* 0x000fe200078e00ff */
[----:B------:R-:W-:Y:S01]  /*1550*/  LEA.HI.X R7, R7, R5, R11, 0x6, P0 ;  /* 0x0000000507077211 */ /* 0x000fe200000f340b */
[----:B------:R-:W-:Y:S01]  /*1560*/  IMAD R11, R30, c[0x0][0x180], RZ ;  /* 0x000060001e0b7a24 */ /* 0x000fe200078e02ff */
[C---:B------:R-:W-:Y:S01]  /*1570*/  ISETP.LT.OR P0, PT, R0.reuse, 0x1, P1 ;  /* 0x000000010000780c */ /* 0x040fe20000f01670 */
[----:B------:R-:W-:Y:S01]  /*1580*/  CS2R R78, SRZ ;  /* 0x00000000004e7805 */ /* 0x000fe2000001ff00 */
[----:B------:R-:W-:Y:S01]  /*1590*/  ISETP.LT.OR P6, PT, R0, 0x21, P3 ;  /* 0x000000210000780c */ /* 0x000fe20001fc1670 */
[----:B------:R-:W-:Y:S01]  /*15a0*/  @!PT LDS RZ, [RZ] ;  /* 0x00000000fffff984 */ /* 0x000fe20000000800 */
[----:B------:R-:W-:Y:S01]  /*15b0*/  @!PT LDS RZ, [RZ] ;  /* 0x00000000fffff984 */ /* 0x000fe20000000800 */
[----:B------:R-:W-:Y:S01]  /*15c0*/  @!PT LDS RZ, [RZ] ;  /* 0x00000000fffff984 */ /* 0x000fe20000000800 */
[----:B------:R1:W-:Y:S01]  /*15d0*/  LDGSTS.E.BYPASS.LTC128B.128 [R242+0x8080], [R4.64], !P4 ;  /* 0x0808000004f27fae */ /* 0x0003e2000e101d4a */
[----:B------:R-:W-:Y:S01]  /*15e0*/  P2R R10, PR, RZ, 0x1 ;  /* 0x00000001ff0a7803 */ /* 0x000fe20000000000 */
[----:B------:R-:W-:Y:S01]  /*15f0*/  CS2R R76, SRZ ;  /* 0x00000000004c7805 */ /* 0x000fe2000001ff00 */
[----:B------:R-:W-:Y:S01]  /*1600*/  ISETP.GE.AND P0, PT, R29, c[0x0][0x1cc], PT ;  /* 0x000073001d007a0c */ /* 0x000fe20003f06270 */
[----:B------:R1:W-:Y:S01]  /*1610*/  LDGSTS.E.BYPASS.LTC128B.128 [R242+0xa080], [R4.64+0x80], !P5 ;  /* 0x0a08008004f27fae */ /* 0x0003e2000e901d4a */
[----:B------:R-:W-:Y:S01]  /*1620*/  ISETP.NE.AND P4, PT, R10, RZ, PT ;  /* 0x000000ff0a00720c */ /* 0x000fe20003f85270 */
[----:B------:R-:W-:Y:S01]  /*1630*/  IMAD R10, R101, c[0x0][0x184], R11 ;  /* 0x00006100650a7a24 */ /* 0x000fe200078e020b */
[C---:B------:R-:W-:Y:S01]  /*1640*/  ISETP.LT.OR P5, PT, R0.reuse, 0x1, P0 ;  /* 0x000000010000780c */ /* 0x040fe200007a1670 */
[----:B------:R-:W-:Y:S01]  /*1650*/  IMAD.IADD R11, R17, 0x1, R22 ;  /* 0x00000001110b7824 */ /* 0x000fe200078e0216 */
[C---:B------:R-:W-:Y:S01]  /*1660*/  ISETP.LT.OR P3, PT, R0.reuse, 0x21, P2 ;  /* 0x000000210000780c */ /* 0x040fe20001761670 */
[----:B------:R-:W-:Y:S01]  /*1670*/  IMAD.IADD R13, R13, 0x1, R10 ;  /* 0x000000010d0d7824 */ /* 0x000fe200078e020a */
[C---:B------:R-:W-:Y:S01]  /*1680*/  ISETP.LT.OR P2, PT, R0.reuse, 0x21, P1 ;  /* 0x000000210000780c */ /* 0x040fe20000f41670 */
[----:B------:R-:W-:Y:S01]  /*1690*/  IMAD.MOV.U32 R10, RZ, RZ, R16 ;  /* 0x000000ffff0a7224 */ /* 0x000fe200078e0010 */
[----:B------:R-:W-:Y:S01]  /*16a0*/  ISETP.LT.OR P1, PT, R0, 0x21, P0 ;  /* 0x000000210000780c */ /* 0x000fe20000721670 */
[----:B------:R-:W-:Y:S01]  /*16b0*/  CS2R R74, SRZ ;  /* 0x00000000004a7805 */ /* 0x000fe2000001ff00 */
[C---:B------:R-:W-:Y:S01]  /*16c0*/  LEA R8, P0, R15.reuse, R2, 0x6 ;  /* 0x000000020f087211 */ /* 0x040fe200078030ff */
[----:B------:R-:W-:Y:S01]  /*16d0*/  CS2R R72, SRZ ;  /* 0x0000000000487805 */ /* 0x000fe2000001ff00 */
[----:B------:R-:W-:Y:S01]  /*16e0*/  CS2R R70, SRZ ;  /* 0x0000000000467805 */ /* 0x000fe2000001ff00 */
[----:B------:R1:W-:Y:S01]  /*16f0*/  LDGSTS.E.BYPASS.LTC128B.128 [R242+0xc080], [R4.64+0x100], !P4 ;  /* 0x0c08010004f27fae */ /* 0x0003e2000e101d4a */
[----:B------:R-:W-:Y:S01]  /*1700*/  ISETP.GE.AND P4, PT, R14, c[0x0][0x19c], PT ;  /* 0x000067000e007a0c */ /* 0x000fe20003f86270 */
[----:B------:R-:W-:Y:S01]  /*1710*/  CS2R R68, SRZ ;  /* 0x0000000000447805 */ /* 0x000fe2000001ff00 */
[----:B------:R-:W-:Y:S01]  /*1720*/  LEA.HI.X R9, R15, R3, R25, 0x6, P0 ;  /* 0x000000030f097211 */ /* 0x000fe200000f3419 */
[----:B------:R1:W-:Y:S01]  /*1730*/  LDGSTS.E.BYPASS.LTC128B.128 [R242+0xe080], [R4.64+0x180], !P5 ;  /* 0x0e08018004f27fae */ /* 0x0003e2000e901d4a */
[----:B------:R-:W-:Y:S01]  /*1740*/  ISETP.LT.OR P5, PT, R0, 0x1, P4 ;  /* 0x000000010000780c */ /* 0x000fe200027a1670 */
[----:B------:R-:W-:Y:S01]  /*1750*/  IMAD R15, R30, c[0x0][0x210], RZ ;  /* 0x000084001e0f7a24 */ /* 0x000fe200078e02ff */
[----:B------:R-:W-:Y:S01]  /*1760*/  ISETP.GE.AND P0, PT, R29, c[0x0][0x19c], PT ;  /* 0x000067001d007a0c */ /* 0x000fe20003f06270 */
[----:B------:R2:W-:Y:S01]  /*1770*/  LDGSTS.E.BYPASS.LTC128B.128 [R242+0x9080], [R6.64], !P6 ;  /* 0x0908000006f27fae */ /* 0x0005e2000f101d4a */
[----:B------:R-:W-:Y:S01]  /*1780*/  ISETP.LT.OR P4, PT, R0, 0x21, P4 ;  /* 0x000000210000780c */ /* 0x000fe20002781670 */
[----:B------:R-:W-:Y:S01]  /*1790*/  IMAD R15, R101, c[0x0][0x214], R15 ;  /* 0x00008500650f7a24 */ /* 0x000fe200078e020f */
[----:B------:R-:W-:Y:S01]  /*17a0*/  CS2R R66, SRZ ;  /* 0x0000000000427805 */ /* 0x000fe2000001ff00 */
[----:B------:R2:W-:Y:S01]  /*17b0*/  LDGSTS.E.BYPASS.LTC128B.128 [R242+0xb080], [R6.64+0x80], !P3 ;  /* 0x0b08008006f27fae */ /* 0x0005e2000d901d4a */
[----:B------:R-:W-:Y:S01]  /*17c0*/  CS2R R64, SRZ ;  /* 0x0000000000407805 */ /* 0x000fe2000001ff00 */
[----:B------:R-:W-:Y:S01]  /*17d0*/  CS2R R62, SRZ ;  /* 0x00000000003e7805 */ /* 0x000fe2000001ff00 */
[----:B------:R-:W-:Y:S01]  /*17e0*/  CS2R R60, SRZ ;  /* 0x00000000003c7805 */ /* 0x000fe2000001ff00 */
[----:B------:R2:W-:Y:S01]  /*17f0*/  LDGSTS.E.BYPASS.LTC128B.128 [R242+0xd080], [R6.64+0x100], !P2 ;  /* 0x0d08010006f27fae */ /* 0x0005e2000d101d4a */
[----:B------:R-:W-:Y:S01]  /*1800*/  ISETP.GE.AND P2, PT, R18, c[0x0][0x19c], PT ;  /* 0x0000670012007a0c */ /* 0x000fe20003f46270 */
[----:B------:R-:W-:Y:S01]  /*1810*/  CS2R R58, SRZ ;  /* 0x00000000003a7805 */ /* 0x000fe2000001ff00 */
[----:B------:R-:W-:Y:S01]  /*1820*/  CS2R R56, SRZ ;  /* 0x0000000000387805 */ /* 0x000fe2000001ff00 */
[----:B------:R2:W-:Y:S01]  /*1830*/  LDGSTS.E.BYPASS.LTC128B.128 [R242+0xf080], [R6.64+0x180], !P1 ;  /* 0x0f08018006f27fae */ /* 0x0005e2000c901d4a */
[C---:B------:R-:W-:Y:S01]  /*1840*/  ISETP.LT.OR P3, PT, R0.reuse, 0x1, P2 ;  /* 0x000000010000780c */ /* 0x040fe20001761670 */
[----:B------:R-:W-:Y:S01]  /*1850*/  CS2R R54, SRZ ;  /* 0x0000000000367805 */ /* 0x000fe2000001ff00 */
[----:B------:R-:W-:Y:S01]  /*1860*/  ISETP.GE.AND P1, PT, R19, c[0x0][0x19c], PT ;  /* 0x0000670013007a0c */ /* 0x000fe20003f26270 */
[----:B------:R3:W-:Y:S01]  /*1870*/  LDGSTS.E.BYPASS.LTC128B.128 [R242+0x80], [R2.64], !P5 ;  /* 0x0008000002f27fae */ /* 0x0007e2000e901d4a */
[C---:B------:R-:W-:Y:S01]  /*1880*/  ISETP.LT.OR P5, PT, R0.reuse, 0x1, P0 ;  /* 0x000000010000780c */ /* 0x040fe200007a1670 */
[----:B------:R-:W-:Y:S01]  /*1890*/  CS2R R52, SRZ ;  /* 0x0000000000347805 */ /* 0x000fe2000001ff00 */
[C---:B------:R-:W-:Y:S01]  /*18a0*/  ISETP.LT.OR P6, PT, R0.reuse, 0x1, P1 ;  /* 0x000000010000780c */ /* 0x040fe20000fc1670 */
[----:B------:R-:W-:Y:S01]  /*18b0*/  CS2R R50, SRZ ;  /* 0x0000000000327805 */ /* 0x000fe2000001ff00 */
[C---:B------:R-:W-:Y:S01]  /*18c0*/  ISETP.LT.OR P1, PT, R0.reuse, 0x21, P1 ;  /* 0x000000210000780c */ /* 0x040fe20000f21670 */
[----:B------:R-:W-:Y:S01]  /*18d0*/  CS2R R48, SRZ ;  /* 0x0000000000307805 */ /* 0x000fe2000001ff00 */
[----:B------:R-:W-:Y:S01]  /*18e0*/  P2R R17, PR, RZ, 0x40 ;  /* 0x00000040ff117803 */ /* 0x000fe20000000000 */
[----:B-1----:R-:W-:Y:S01]  /*18f0*/  IMAD R4, R21, c[0x0][0x188], RZ ;  /* 0x0000620015047a24 */ /* 0x002fe200078e02ff */
[----:B------:R-:W-:Y:S01]  /*1900*/  ISETP.LT.OR P6, PT, R0, 0x21, P2 ;  /* 0x000000210000780c */ /* 0x000fe200017c1670 */
[----:B------:R3:W-:Y:S01]  /*1910*/  LDGSTS.E.BYPASS.LTC128B.128 [R242+0x2080], [R2.64+0x80], !P3 ;  /* 0x0208008002f27fae */ /* 0x0007e2000d901d4a */
[----:B------:R-:W-:Y:S01]  /*1920*/  ISETP.NE.AND P3, PT, R17, RZ, PT ;  /* 0x000000ff1100720c */ /* 0x000fe20003f65270 */
[----:B------:R-:W-:Y:S01]  /*1930*/  IMAD R16, R26, c[0x0][0x18c], R4 ;  /* 0x000063001a107a24 */ /* 0x000fe200078e0204 */
[----:B------:R-:W-:Y:S01]  /*1940*/  ISETP.LT.OR P0, PT, R0, 0x21, P0 ;  /* 0x000000210000780c */ /* 0x000fe20000701670 */
[----:B------:R-:W-:Y:S01]  /*1950*/  IMAD.WIDE.U32 R4, R101, c[0x0][0x210], R10 ;  /* 0x0000840065047a25 */ /* 0x000fe200078e000a */
[----:B------:R-:W-:Y:S01]  /*1960*/  IADD3 R10, -R251, UR9, RZ ;  /* 0x00000009fb0a7c10 */ /* 0x000fe2000fffe1ff */
[----:B------:R-:W-:Y:S01]  /*1970*/  CS2R R46, SRZ ;  /* 0x00000000002e7805 */ /* 0x000fe2000001ff00 */
[-C--:B------:R-:W-:Y:S01]  /*1980*/  LEA.HI R11, R28, R105.reuse, RZ, 0x5 ;  /* 0x000000691c0b7211 */ /* 0x080fe200078f28ff */
[----:B------:R-:W-:Y:S01]  /*1990*/  IMAD.SHL.U32 R0, R24, 0x100, RZ ;  /* 0x0000010018007824 */ /* 0x000fe200078e00ff */
[CC--:B------:R-:W-:Y:S01]  /*19a0*/  LEA.HI R24, R28.reuse, R105.reuse, RZ, 0x2 ;  /* 0x000000691c187211 */ /* 0x0c0fe200078f10ff */
[----:B------:R-:W-:Y:S01]  /*19b0*/  IMAD.IADD R5, R5, 0x1, R15 ;  /* 0x0000000105057824 */ /* 0x000fe200078e020f */
[-C--:B------:R-:W-:Y:S01]  /*19c0*/  LEA.HI R15, R28, R105.reuse, RZ, 0x4 ;  /* 0x000000691c0f7211 */ /* 0x080fe200078f20ff */
[----:B------:R-:W-:Y:S01]  /*19d0*/  CS2R R44, SRZ ;  /* 0x00000000002c7805 */ /* 0x000fe2000001ff00 */
[----:B--2---:R-:W-:Y:S01]  /*19e0*/  IMAD.WIDE.U32 R6, R26, c[0x0][0x188], R12 ;  /* 0x000062001a067a25 */ /* 0x004fe200078e000c */
[----:B------:R3:W-:Y:S01]  /*19f0*/  LDGSTS.E.BYPASS.LTC128B.128 [R242+0x4080], [R2.64+0x100], !P3 ;  /* 0x0408010002f27fae */ /* 0x0007e2000d901d4a */
[----:B------:R-:W-:Y:S01]  /*1a00*/  ISETP.GE.AND P3, PT, R14, c[0x0][0x16c], PT ;  /* 0x00005b000e007a0c */ /* 0x000fe20003f66270 */
[----:B------:R-:W-:Y:S01]  /*1a10*/  CS2R R42, SRZ ;  /* 0x00000000002a7805 */ /* 0x000fe2000001ff00 */
[----:B------:R-:W-:Y:S01]  /*1a20*/  IMAD.IADD R7, R7, 0x1, R16 ;  /* 0x0000000107077824 */ /* 0x000fe200078e0210 */
[----:B------:R3:W-:Y:S01]  /*1a30*/  LDGSTS.E.BYPASS.LTC128B.128 [R242+0x6080], [R2.64+0x180], !P5 ;  /* 0x0608018002f27fae */ /* 0x0007e2000e901d4a */
[----:B------:R-:W-:Y:S01]  /*1a40*/  LEA R38, P2, R6, c[0x0][0x160], 0x1 ;  /* 0x0000580006267a11 */ /* 0x000fe200078408ff */
[----:B------:R-:W-:Y:S01]  /*1a50*/  IMAD R16, R30, c[0x0][0x238], RZ ;  /* 0x00008e001e107a24 */ /* 0x000fe200078e02ff */
[----:B------:R-:W-:Y:S01]  /*1a60*/  SHF.R.S32.HI R13, RZ, 0x2, R24 ;  /* 0x00000002ff0d7819 */ /* 0x000fe20000011418 */
[----:B------:R1:W-:Y:S01]  /*1a70*/  LDGSTS.E.BYPASS.LTC128B.128 [R242+0x1080], [R8.64], !P4 ;  /* 0x0108000008f27fae */ /* 0x0003e2000e101d4a */
[----:B------:R-:W-:Y:S01]  /*1a80*/  ISETP.LT.OR P4, PT, R10, 0x1, P3 ;  /* 0x000000010a00780c */ /* 0x000fe20001f81670 */
[----:B------:R-:W-:Y:S01]  /*1a90*/  IMAD R16, R101, c[0x0][0x23c], R16 ;  /* 0x00008f0065107a24 */ /* 0x000fe200078e0210 */
[----:B------:R-:W-:Y:S01]  /*1aa0*/  LEA.HI.X R39, R6, c[0x0][0x164], R7, 0x1, P2 ;  /* 0x0000590006277a11 */ /* 0x000fe200010f0c07 */
[----:B------:R1:W-:Y:S01]  /*1ab0*/  LDGSTS.E.BYPASS.LTC128B.128 [R242+0x3080], [R8.64+0x80], !P6 ;  /* 0x0308008008f27fae */ /* 0x0003e2000f101d4a */
[----:B------:R-:W-:Y:S01]  /*1ac0*/  ISETP.GE.AND P2, PT, R18, c[0x0][0x16c], PT ;  /* 0x00005b0012007a0c */ /* 0x000fe20003f46270 */
[----:B------:R-:W-:Y:S01]  /*1ad0*/  CS2R R40, SRZ ;  /* 0x0000000000287805 */ /* 0x000fe2000001ff00 */
[----:B------:R-:W-:Y:S01]  /*1ae0*/  SHF.R.S32.HI R7, RZ, 0x1f, R105 ;  /* 0x0000001fff077819 */ /* 0x000fe20000011469 */
[----:B------:R1:W-:Y:S01]  /*1af0*/  LDGSTS.E.BYPASS.LTC128B.128 [R242+0x5080], [R8.64+0x100], !P1 ;  /* 0x0508010008f27fae */ /* 0x0003e2000c901d4a */
[----:B------:R-:W-:Y:S01]  /*1b00*/  ISETP.GE.AND P1, PT, R19, c[0x0][0x16c], PT ;  /* 0x00005b0013007a0c */ /* 0x000fe20003f26270 */
[----:B------:R-:W-:Y:S01]  /*1b10*/  USHF.R.S32.HI UR13, URZ, 0x6, UR4 ;  /* 0x000000063f0d7899 */ /* 0x000fe20008011404 */
[----:B------:R-:W-:Y:S01]  /*1b20*/  ISETP.GE.AND P6, PT, R29, c[0x0][0x16c], PT ;  /* 0x00005b001d007a0c */ /* 0x000fe20003fc6270 */
[----:B------:R1:W-:Y:S01]  /*1b30*/  LDGSTS.E.BYPASS.LTC128B.128 [R242+0x7080], [R8.64+0x180], !P0 ;  /* 0x0708018008f27fae */ /* 0x0003e2000c101d4a */
[----:B------:R-:W-:Y:S01]  /*1b40*/  IADD3 R6, P0, R0, R105, RZ ;  /* 0x0000006900067210 */ /* 0x000fe20007f1e0ff */
[----:B------:R-:W-:Y:S01]  /*1b50*/  UMOV UR12, URZ ;  /* 0x0000003f000c7c82 */ /* 0x000fe20008000000 */
[----:B------:R-:W-:Y:S01]  /*1b60*/  ISETP.LT.OR P5, PT, R10, 0x1, P1 ;  /* 0x000000010a00780c */ /* 0x000fe20000fa1670 */
[----:B------:R-:W0:Y:S01]  /*1b70*/  LDGDEPBAR ;  /* 0x00000000000079af */ /* 0x000e220000000000 */
[----:B------:R-:W-:-:S02]  /*1b80*/  LEA.HI.X.SX32 R7, R0, R7, 0x1, P0 ;  /* 0x0000000700077211 */ /* 0x000fc400000f0eff */
[----:B------:R-:W-:Y:S01]  /*1b90*/  SHF.R.S32.HI R12, RZ, 0x4, R15 ;  /* 0x00000004ff0c7819 */ /* 0x000fe2000001140f */
[----:B------:R2:W-:Y:S01]  /*1ba0*/  LDGSTS.E.BYPASS.LTC128B.128 [R242+0x10080], [R38.64], !P4 ;  /* 0x1008000026f27fae */ /* 0x0005e2000e101d4a */
[----:B------:R-:W-:Y:S01]  /*1bb0*/  ISETP.LT.OR P4, PT, R10, 0x1, P2 ;  /* 0x000000010a00780c */ /* 0x000fe20001781670 */
[----:B------:R-:W-:Y:S02]  /*1bc0*/  IMAD.WIDE.U32 R6, R101, c[0x0][0x238], R6 ;  /* 0x00008e0065067a25 */ /* 0x000fe400078e0006 */
[----:B------:R2:W-:Y:S01]  /*1bd0*/  STL.64 [R1+0x8], R38 ;  /* 0x0000082601007387 */ /* 0x0005e20000100a00 */
[----:B------:R-:W-:Y:S01]  /*1be0*/  CS2R R100, SRZ ;  /* 0x0000000000647805 */ /* 0x000fe2000001ff00 */
[----:B---3--:R-:W-:Y:S02]  /*1bf0*/  IMAD R2, R21, c[0x0][0x218], RZ ;  /* 0x0000860015027a24 */ /* 0x008fe400078e02ff */
[----:B------:R-:W-:-:S04]  /*1c00*/  IMAD.IADD R7, R7, 0x1, R16 ;  /* 0x0000000107077824 */ /* 0x000fc800078e0210 */
[----:B------:R-:W-:Y:S02]  /*1c10*/  IMAD.WIDE.U32 R30, R26, c[0x0][0x240], R6 ;  /* 0x000090001a1e7a25 */ /* 0x000fe400078e0006 */
[----:B------:R2:W-:Y:S01]  /*1c20*/  LDGSTS.E.BYPASS.LTC128B.128 [R242+0x12080], [R38.64+0x80], !P4 ;  /* 0x1208008026f27fae */ /* 0x0005e2000e101d4a */
[----:B------:R-:W-:Y:S01]  /*1c30*/  ISETP.LT.OR P4, PT, R10, 0x1, P6 ;  /* 0x000000010a00780c */ /* 0x000fe20003781670 */
[----:B------:R-:W-:Y:S02]  /*1c40*/  IMAD.SHL.U32 R6, R20, 0x8, RZ ;  /* 0x0000000814067824 */ /* 0x000fe400078e00ff */
[----:B------:R2:W-:Y:S01]  /*1c50*/  LDGSTS.E.BYPASS.LTC128B.128 [R242+0x14080], [R38.64+0x100], !P5 ;  /* 0x1408010026f27fae */ /* 0x0005e2000e901d4a */
[----:B-1----:R-:W-:Y:S01]  /*1c60*/  IMAD R8, R26, c[0x0][0x21c], R2 ;  /* 0x000087001a087a24 */ /* 0x002fe200078e0202 */
[----:B------:R-:W-:Y:S01]  /*1c70*/  ISETP.LT.OR P5, PT, R10, 0x21, P3 ;  /* 0x000000210a00780c */ /* 0x000fe20001fa1670 */
[----:B------:R-:W-:Y:S01]  /*1c80*/  IMAD.WIDE.U32 R2, R26, c[0x0][0x218], R4 ;  /* 0x000086001a027a25 */ /* 0x000fe200078e0004 */
[----:B------:R-:W-:-:S03]  /*1c90*/  ISETP.LT.OR P3, PT, R10, 0x21, P1 ;  /* 0x000000210a00780c */ /* 0x000fc60000f61670 */
[----:B------:R-:W-:Y:S01]  /*1ca0*/  IMAD.IADD R0, R3, 0x1, R8 ;  /* 0x0000000103007824 */ /* 0x000fe200078e0208 */
[----:B------:R-:W-:Y:S01]  /*1cb0*/  LEA R34, P0, R2, c[0x0][0x1f0], 0x1 ;  /* 0x00007c0002227a11 */ /* 0x000fe200078008ff */
[----:B------:R-:W-:Y:S01]  /*1cc0*/  IMAD.U32 R4, RZ, RZ, UR7 ;  /* 0x00000007ff047e24 */ /* 0x000fe2000f8e00ff */
[----:B------:R2:W-:Y:S01]  /*1cd0*/  LDGSTS.E.BYPASS.LTC128B.128 [R242+0x16080], [R38.64+0x180], !P4 ;  /* 0x1608018026f27fae */ /* 0x0005e2000e101d4a */
[----:B------:R-:W-:Y:S02]  /*1ce0*/  ISETP.LT.OR P4, PT, R10, 0x21, P2 ;  /* 0x000000210a00780c */ /* 0x000fe40001781670 */
[----:B------:R-:W-:Y:S02]  /*1cf0*/  LEA.HI.X R35, R2, c[0x0][0x1f4], R0, 0x1, P0 ;  /* 0x00007d0002237a11 */ /* 0x000fe400000f0c00 */
[C---:B------:R-:W-:Y:S02]  /*1d00*/  ISETP.GT.AND P0, PT, R105.reuse, 0xf, PT ;  /* 0x0000000f6900780c */ /* 0x040fe40003f04270 */
[----:B------:R-:W-:Y:S01]  /*1d10*/  ISETP.LT.OR P2, PT, R10, 0x21, P6 ;  /* 0x000000210a00780c */ /* 0x000fe20003741670 */
[----:B------:R1:W-:Y:S01]  /*1d20*/  STL.64 [R1], R34 ;  /* 0x0000002201007387 */ /* 0x0003e20000100a00 */
[----:B------:R-:W-:-:S02]  /*1d30*/  ISETP.GT.AND P6, PT, R105, 0xf, PT ;  /* 0x0000000f6900780c */ /* 0x000fc40003fc4270 */
[----:B------:R-:W-:Y:S01]  /*1d40*/  LEA.HI R8, R15, R12, RZ, 0x1 ;  /* 0x0000000c0f087211 */ /* 0x000fe200078f08ff */
[----:B------:R1:W-:Y:S06]  /*1d50*/  STL.64 [R1+0x28], R30 ;  /* 0x0000281e01007387 */ /* 0x0003ec0000100a00 */
[----:B------:R-:W-:Y:S02]  /*1d60*/  @P0 LOP3.LUT R243, R243, 0x80, RZ, 0xfc, !PT ;  /* 0x00000080f3f30812 */ /* 0x000fe400078efcff */
[----:B------:R-:W-:Y:S02]  /*1d70*/  IADD3 R2, P0, R38, UR7, RZ ;  /* 0x0000000726027c10 */ /* 0x000fe4000ff1e0ff */
[----:B------:R-:W-:Y:S01]  /*1d80*/  @!P6 IMAD.SHL.U32 R0, R105, 0x10, RZ ;  /* 0x000000106900e824 */ /* 0x000fe200078e00ff */
[----:B------:R-:W-:-:S02]  /*1d90*/  LOP3.LUT R243, R243, 0xffffffbf, RZ, 0xc0, !PT ;  /* 0xffffffbff3f37812 */ /* 0x000fc400078ec0ff */
[----:B------:R-:W-:Y:S02]  /*1da0*/  IADD3.X R3, R39, UR6, RZ, P0, !PT ;  /* 0x0000000627037c10 */ /* 0x000fe400087fe4ff */
[----:B------:R-:W-:-:S03]  /*1db0*/  IADD3 R4, P1, P0, R4, 0x180, R38 ;  /* 0x0000018004047810 */ /* 0x000fc6000783e026 */
[----:B------:R3:W-:Y:S01]  /*1dc0*/  LDGSTS.E.BYPASS.LTC128B.128 [R242+0x11080], [R2.64], !P5 ;  /* 0x1108000002f27fae */ /* 0x0007e2000e901d4a */
[----:B------:R-:W-:Y:S02]  /*1dd0*/  IADD3.X R5, RZ, UR6, R39, P1, P0 ;  /* 0x00000006ff057c10 */ /* 0x000fe40008fe0427 */
[----:B--2---:R-:W-:Y:S01]  /*1de0*/  CS2R R38, SRZ ;  /* 0x0000000000267805 */ /* 0x004fe2000001ff00 */
[----:B------:R3:W-:Y:S01]  /*1df0*/  LDGSTS.E.BYPASS.LTC128B.128 [R242+0x13080], [R2.64+0x80], !P4 ;  /* 0x1308008002f27fae */ /* 0x0007e2000e101d4a */
[----:B------:R-:W-:-:S03]  /*1e00*/  ISETP.GE.AND P4, PT, R14, c[0x0][0x1fc], PT ;  /* 0x00007f000e007a0c */ /* 0x000fc60003f86270 */
[----:B------:R3:W-:Y:S01]  /*1e10*/  LDGSTS.E.BYPASS.LTC128B.128 [R242+0x15080], [R2.64+0x100], !P3 ;  /* 0x1508010002f27fae */ /* 0x0007e2000d901d4a */
[----:B------:R-:W-:Y:S02]  /*1e20*/  ISETP.LT.OR P0, PT, R10, 0x1, P4 ;  /* 0x000000010a00780c */ /* 0x000fe40002701670 */
[----:B------:R-:W-:Y:S01]  /*1e30*/  ISETP.GE.AND P3, PT, R18, c[0x0][0x1fc], PT ;  /* 0x00007f0012007a0c */ /* 0x000fe20003f66270 */
[----:B------:R2:W-:Y:S01]  /*1e40*/  LDGSTS.E.BYPASS.LTC128B.128 [R242+0x17080], [R4.64], !P2 ;  /* 0x1708000004f27fae */ /* 0x0005e2000d101d4a */
[----:B------:R-:W-:Y:S02]  /*1e50*/  ISETP.GE.AND P2, PT, R19, c[0x0][0x1fc], PT ;  /* 0x00007f0013007a0c */ /* 0x000fe40003f46270 */
[C---:B------:R-:W-:Y:S01]  /*1e60*/  ISETP.LT.OR P5, PT, R10.reuse, 0x1, P3 ;  /* 0x000000010a00780c */ /* 0x040fe20001fa1670 */
[----:B------:R4:W-:Y:S01]  /*1e70*/  @!P6 LDGSTS.E.BYPASS.LTC128B.128 [R0+0x20080], [R36.64] ;  /* 0x200800002400efae */ /* 0x0009e2000b901d4a */
[C---:B------:R-:W-:Y:S02]  /*1e80*/  ISETP.LT.OR P1, PT, R10.reuse, 0x1, P2 ;  /* 0x000000010a00780c */ /* 0x040fe40001721670 */
[----:B------:R-:W-:Y:S01]  /*1e90*/  ISETP.GE.AND P6, PT, R29, c[0x0][0x1fc], PT ;  /* 0x00007f001d007a0c */ /* 0x000fe20003fc6270 */
[----:B------:R-:W0:Y:S01]  /*1ea0*/  LDGDEPBAR ;  /* 0x00000000000079af */ /* 0x000e220000000000 */
[----:B------:R-:W-:-:S03]  /*1eb0*/  ISETP.LT.OR P4, PT, R10, 0x21, P4 ;  /* 0x000000210a00780c */ /* 0x000fc60002781670 */
[----:B------:R1:W-:Y:S01]  /*1ec0*/  LDGSTS.E.BYPASS.LTC128B.128 [R242+0x18080], [R34.64], !P0 ;  /* 0x1808000022f27fae */ /* 0x0003e2000c101d4a */
[----:B------:R-:W-:-:S03]  /*1ed0*/  ISETP.LT.OR P0, PT, R10, 0x1, P6 ;  /* 0x000000010a00780c */ /* 0x000fc60003701670 */
[----:B------:R1:W-:Y:S01]  /*1ee0*/  LDGSTS.E.BYPASS.LTC128B.128 [R242+0x1a080], [R34.64+0x80], !P5 ;  /* 0x1a08008022f27fae */ /* 0x0003e2000e901d4a */
[----:B------:R-:W-:-:S03]  /*1ef0*/  ISETP.LT.OR P5, PT, R10, 0x21, P2 ;  /* 0x000000210a00780c */ /* 0x000fc600017a1670 */
[----:B------:R1:W-:Y:S01]  /*1f00*/  LDGSTS.E.BYPASS.LTC128B.128 [R242+0x1c080], [R34.64+0x100], !P1 ;  /* 0x1c08010022f27fae */ /* 0x0003e2000c901d4a */
[----:B------:R-:W-:Y:S02]  /*1f10*/  ISETP.LT.OR P1, PT, R10, 0x21, P3 ;  /* 0x000000210a00780c */ /* 0x000fe40001f21670 */
[--C-:B---3--:R-:W-:Y:S02]  /*1f20*/  SHF.R.S32.HI R3, RZ, 0x5, R11.reuse ;  /* 0x00000005ff037819 */ /* 0x108fe4000001140b */
[----:B------:R-:W-:Y:S01]  /*1f30*/  ISETP.GE.AND P3, PT, R14, c[0x0][0x16c], PT ;  /* 0x00005b000e007a0c */ /* 0x000fe20003f66270 */
[----:B------:R1:W-:Y:S01]  /*1f40*/  LDGSTS.E.BYPASS.LTC128B.128 [R242+0x1e080], [R34.64+0x180], !P0 ;  /* 0x1e08018022f27fae */ /* 0x0003e2000c101d4a */
[----:B--2---:R-:W-:Y:S02]  /*1f50*/  LEA.HI R4, R11, R3, RZ, 0x1 ;  /* 0x000000030b047211 */ /* 0x004fe400078f08ff */
[----:B------:R-:W-:Y:S02]  /*1f60*/  SHF.R.S32.HI R5, RZ, 0x1f, R24 ;  /* 0x0000001fff057819 */ /* 0x000fe40000011418 */
[----:B----4-:R-:W-:Y:S01]  /*1f70*/  SHF.R.S32.HI R0, RZ, 0x1f, R11 ;  /* 0x0000001fff007819 */ /* 0x010fe2000001140b */
[----:B------:R-:W-:Y:S01]  /*1f80*/  CS2R R36, SRZ ;  /* 0x0000000000247805 */ /* 0x000fe2000001ff00 */
[----:B------:R-:W-:-:S02]  /*1f90*/  SEL R25, RZ, 0x1, P3 ;  /* 0x00000001ff197807 */ /* 0x000fc40001800000 */
[----:B------:R-:W-:Y:S02]  /*1fa0*/  LEA.HI R0, R0, R3, RZ, 0x2 ;  /* 0x0000000300007211 */ /* 0x000fe400078f10ff */
[----:B------:R-:W-:Y:S02]  /*1fb0*/  LOP3.LUT P3, RZ, R23, 0x4, RZ, 0xc0, !PT ;  /* 0x0000000417ff7812 */ /* 0x000fe4000786c0ff */
[----:B------:R-:W-:Y:S02]  /*1fc0*/  LOP3.LUT R2, R0, 0xfffffffc, RZ, 0xc0, !PT ;  /* 0xfffffffc00027812 */ /* 0x000fe400078ec0ff */
[----:B------:R-:W-:Y:S01]  /*1fd0*/  LOP3.LUT R0, R4, 0xfffffffe, RZ, 0xc0, !PT ;  /* 0xfffffffe04007812 */ /* 0x000fe200078ec0ff */
[----:B------:R-:W-:Y:S02]  /*1fe0*/  IMAD.U32 R4, RZ, RZ, UR8 ;  /* 0x00000008ff047e24 */ /* 0x000fe4000f8e00ff */
[C---:B------:R-:W-:Y:S01]  /*1ff0*/  IMAD.IADD R17, R3.reuse, 0x1, -R2 ;  /* 0x0000000103117824 */ /* 0x040fe200078e0a02 */
[----:B------:R-:W-:Y:S01]  /*2000*/  LOP3.LUT R2, R8, 0xfffffffe, RZ, 0xc0, !PT ;  /* 0xfffffffe08027812 */ /* 0x000fe200078ec0ff */
[----:B------:R-:W-:Y:S01]  /*2010*/  IMAD.IADD R236, R3, 0x1, -R0 ;  /* 0x0000000103ec7824 */ /* 0x000fe200078e0a00 */
[----:B------:R-:W-:-:S02]  /*2020*/  LEA.HI R0, R5, R13, RZ, 0x3 ;  /* 0x0000000d05007211 */ /* 0x000fc400078f18ff */
[----:B------:R-:W-:Y:S01]  /*2030*/  LEA.HI R3, R28, R105, RZ, 0x7 ;  /* 0x000000691c037211 */ /* 0x000fe200078f38ff */
[----:B------:R-:W-:Y:S01]  /*2040*/  IMAD.IADD R12, R12, 0x1, -R2 ;  /* 0x000000010c0c7824 */ /* 0x000fe200078e0a02 */
[----:B------:R-:W-:Y:S02]  /*2050*/  LOP3.LUT R0, R0, 0xfffffff8, RZ, 0xc0, !PT ;  /* 0xfffffff800007812 */ /* 0x000fe400078ec0ff */
[----:B------:R-:W-:Y:S02]  /*2060*/  SHF.R.S32.HI R9, RZ, 0x7, R3 ;  /* 0x00000007ff097819 */ /* 0x000fe40000011403 */
[----:B------:R-:W-:Y:S01]  /*2070*/  IADD3 R2, P0, R34, UR8, RZ ;  /* 0x0000000822027c10 */ /* 0x000fe2000ff1e0ff */
[----:B------:R-:W-:Y:S01]  /*2080*/  IMAD.IADD R13, R13, 0x1, -R0 ;  /* 0x000000010d0d7824 */ /* 0x000fe200078e0a00 */
[----:B------:R-:W-:Y:S02]  /*2090*/  LEA.HI R0, R3, R9, RZ, 0x1 ;  /* 0x0000000903007211 */ /* 0x000fe400078f08ff */
[----:B------:R-:W-:-:S02]  /*20a0*/  IADD3.X R3, R35, UR14, RZ, P0, !PT ;  /* 0x0000000e23037c10 */ /* 0x000fc400087fe4ff */
[----:B------:R-:W-:Y:S02]  /*20b0*/  LOP3.LUT R5, R0, 0xfffffffe, RZ, 0xc0, !PT ;  /* 0xfffffffe00057812 */ /* 0x000fe400078ec0ff */
[----:B------:R-:W-:Y:S02]  /*20c0*/  P2R R0, PR, RZ, 0x10 ;  /* 0x00000010ff007803 */ /* 0x000fe40000000000 */
[----:B------:R-:W-:Y:S02]  /*20d0*/  ISETP.LT.OR P4, PT, R10, 0x21, P6 ;  /* 0x000000210a00780c */ /* 0x000fe40003781670 */
[----:B------:R-:W-:Y:S02]  /*20e0*/  ISETP.NE.AND P2, PT, R0, RZ, PT ;  /* 0x000000ff0000720c */ /* 0x000fe40003f45270 */
[----:B------:R-:W-:Y:S02]  /*20f0*/  P2R R0, PR, RZ, 0x2 ;  /* 0x00000002ff007803 */ /* 0x000fe40000000000 */
[----:B------:R-:W-:-:S02]  /*2100*/  IADD3 R4, P1, P0, R4, 0x180, R34 ;  /* 0x0000018004047810 */ /* 0x000fc4000783e022 */
[----:B------:R-:W-:Y:S01]  /*2110*/  ISETP.NE.AND P6, PT, R0, RZ, PT ;  /* 0x000000ff0000720c */ /* 0x000fe20003fc5270 */
[----:B------:R-:W-:Y:S01]  /*2120*/  IMAD.IADD R0, R9, 0x1, -R5 ;  /* 0x0000000109007824 */ /* 0x000fe200078e0a05 */
[----:B------:R-:W-:Y:S02]  /*2130*/  IADD3.X R5, RZ, UR14, R35, P1, P0 ;  /* 0x0000000eff057c10 */ /* 0x000fe40008fe0423 */
[----:B------:R-:W-:Y:S01]  /*2140*/  ISETP.GE.AND P1, PT, R14, c[0x0][0x1fc], PT ;  /* 0x00007f000e007a0c */ /* 0x000fe20003f26270 */
[----:B------:R-:W-:Y:S01]  /*2150*/  IMAD R14, R0, -0x8, R27 ;  /* 0xfffffff8000e7824 */ /* 0x000fe200078e021b */
[----:B------:R-:W-:Y:S01]  /*2160*/  LOP3.LUT R0, R15, 0xfffffff0, RZ, 0xc0, !PT ;  /* 0xfffffff00f007812 */ /* 0x000fe200078ec0ff */
[----:B------:R2:W-:Y:S01]  /*2170*/  LDGSTS.E.BYPASS.LTC128B.128 [R242+0x19080], [R2.64], !P2 ;  /* 0x1908000002f27fae */ /* 0x0005e2000d101d4a */
[----:B------:R-:W-:Y:S02]  /*2180*/  SEL R22, RZ, 0x1, P1 ;  /* 0x00000001ff167807 */ /* 0x000fe40000800000 */
[C---:B------:R-:W-:Y:S01]  /*2190*/  ISETP.GE.AND P1, PT, R105.reuse, 0x10, PT ;  /* 0x000000106900780c */ /* 0x040fe20003f26270 */
[----:B------:R-:W-:Y:S01]  /*21a0*/  IMAD.IADD R0, R105, 0x1, -R0 ;  /* 0x0000000169007824 */ /* 0x000fe200078e0a00 */
[C---:B------:R-:W-:Y:S01]  /*21b0*/  ISETP.GE.AND P0, PT, R18.reuse, c[0x0][0x1fc], PT ;  /* 0x00007f0012007a0c */ /* 0x040fe20003f06270 */
[----:B------:R2:W-:Y:S01]  /*21c0*/  LDGSTS.E.BYPASS.LTC128B.128 [R242+0x1b080], [R2.64+0x80], !P6 ;  /* 0x1b08008002f27fae */ /* 0x0005e2000f101d4a */
[----:B------:R-:W-:-:S02]  /*21d0*/  ISETP.GE.AND P2, PT, R18, c[0x0][0x16c], PT ;  /* 0x00005b0012007a0c */ /* 0x000fc40003f46270 */
[----:B------:R-:W-:Y:S01]  /*21e0*/  SEL R15, RZ, 0xffffffff, P0 ;  /* 0xffffffffff0f7807 */ /* 0x000fe20000000000 */
[----:B------:R2:W-:Y:S01]  /*21f0*/  LDGSTS.E.BYPASS.LTC128B.128 [R242+0x1d080], [R2.64+0x100], !P5 ;  /* 0x1d08010002f27fae */ /* 0x0005e2000e901d4a */
[----:B------:R-:W-:Y:S02]  /*2200*/  ISETP.GE.AND P5, PT, R19, c[0x0][0x16c], PT ;  /* 0x00005b0013007a0c */ /* 0x000fe40003fa6270 */
[----:B------:R-:W-:Y:S01]  /*2210*/  ISETP.GE.AND P6, PT, R29, c[0x0][0x1fc], PT ;  /* 0x00007f001d007a0c */ /* 0x000fe20003fc6270 */
[----:B------:R3:W-:Y:S01]  /*2220*/  LDGSTS.E.BYPASS.LTC128B.128 [R242+0x1f080], [R4.64], !P4 ;  /* 0x1f08000004f27fae */ /* 0x0007e2000e101d4a */
[----:B------:R-:W-:Y:S02]  /*2230*/  ISETP.GE.AND P4, PT, R19, c[0x0][0x1fc], PT ;  /* 0x00007f0013007a0c */ /* 0x000fe40003f86270 */
[----:B------:R-:W-:Y:S02]  /*2240*/  LOP3.LUT P0, RZ, R23, 0x2, RZ, 0xc0, !PT ;  /* 0x0000000217ff7812 */ /* 0x000fe4000780c0ff */
[----:B------:R-:W-:-:S02]  /*2250*/  SEL R16, RZ, 0xffffffff, P2 ;  /* 0xffffffffff107807 */ /* 0x000fc40001000000 */
[----:B------:R-:W-:Y:S02]  /*2260*/  SEL R19, RZ, 0x4, P4 ;  /* 0x00000004ff137807 */ /* 0x000fe40002000000 */
[----:B------:R-:W-:Y:S02]  /*2270*/  SEL R18, RZ, 0x4, P5 ;  /* 0x00000004ff127807 */ /* 0x000fe40002800000 */
[----:B------:R-:W-:Y:S02]  /*2280*/  SEL R250, RZ, 0x8, P6 ;  /* 0x00000008fffa7807 */ /* 0x000fe40003000000 */
[----:B--2---:R-:W-:Y:S02]  /*2290*/  LOP3.LUT R2, R11, 0xffffffe0, RZ, 0xc0, !PT ;  /* 0xffffffe00b027812 */ /* 0x004fe400078ec0ff */
[----:B------:R-:W-:Y:S01]  /*22a0*/  SHF.R.S32.HI R3, RZ, 0x1f, R0 ;  /* 0x0000001fff037819 */ /* 0x000fe20000011400 */
[----:B---3--:R-:W-:Y:S02]  /*22b0*/  IMAD R4, R21, c[0x0][0x240], RZ ;  /* 0x0000900015047a24 */ /* 0x008fe400078e02ff */
[----:B------:R-:W-:Y:S01]  /*22c0*/  IMAD.IADD R2, R105, 0x1, -R2 ;  /* 0x0000000169027824 */ /* 0x000fe200078e0a02 */
[----:B------:R-:W-:Y:S01]  /*22d0*/  LEA.HI R233, R3, R0, RZ, 0x3 ;  /* 0x0000000003e97211 */ /* 0x000fe200078f18ff */
[----:B------:R-:W-:-:S02]  /*22e0*/  IMAD R21, R26, c[0x0][0x244], R4 ;  /* 0x000091001a157a24 */ /* 0x000fc400078e0204 */
[----:B------:R-:W-:Y:S01]  /*22f0*/  IMAD.SHL.U32 R4, R236, 0x10, RZ ;  /* 0x00000010ec047824 */ /* 0x000fe200078e00ff */
[----:B------:R-:W-:Y:S02]  /*2300*/  SHF.R.S32.HI R5, RZ, 0x1f, R2 ;  /* 0x0000001fff057819 */ /* 0x000fe40000011402 */
[C---:B------:R-:W-:Y:S01]  /*2310*/  LOP3.LUT R3, R233.reuse, 0xfffffff8, RZ, 0xc0, !PT ;  /* 0xfffffff8e9037812 */ /* 0x040fe200078ec0ff */
[----:B------:R-:W-:Y:S01]  /*2320*/  IMAD.SHL.U32 R233, R233, 0x40, RZ ;  /* 0x00000040e9e97824 */ /* 0x000fe200078e00ff */
[----:B------:R-:W-:Y:S01]  /*2330*/  LEA.HI R10, R5, R2, RZ, 0x2 ;  /* 0x00000002050a7211 */ /* 0x000fe200078f10ff */
[----:B------:R-:W-:Y:S02]  /*2340*/  @!P1 IMAD.SHL.U32 R5, R105, 0x10, RZ ;  /* 0x0000001069059824 */ /* 0x000fe400078e00ff */
[----:B------:R-:W-:Y:S01]  /*2350*/  IMAD.IADD R8, R0, 0x1, -R3 ;  /* 0x0000000100087824 */ /* 0x000fe200078e0a03 */
[----:B------:R-:W-:Y:S01]  /*2360*/  LOP3.LUT R0, R10, 0xfffffffc, RZ, 0xc0, !PT ;  /* 0xfffffffc0a007812 */ /* 0x000fe200078ec0ff */
[----:B------:R-:W-:Y:S01]  /*2370*/  IMAD.SHL.U32 R3, R23, 0x40, RZ ;  /* 0x0000004017037824 */ /* 0x000fe200078e00ff */
[----:B------:R2:W-:Y:S01]  /*2380*/  @!P1 LDGSTS.E.BYPASS.LTC128B.128 [R5+0x20180], [R32.64] ;  /* 0x2018000020059fae */ /* 0x0005e2000b901d4a */
[----:B------:R-:W-:-:S02]  /*2390*/  R2P PR, R13, 0x6 ;  /* 0x000000060d007804 */ /* 0x000fc40000000000 */
[----:B------:R-:W-:Y:S01]  /*23a0*/  IMAD.IADD R11, R2, 0x1, -R0 ;  /* 0x00000001020b7824 */ /* 0x000fe200078e0a00 */
[----:B------:R-:W-:Y:S01]  /*23b0*/  LOP3.LUT R0, R3, 0x1c0, RZ, 0xc0, !PT ;  /* 0x000001c003007812 */ /* 0x000fe200078ec0ff */
[----:B------:R-:W-:Y:S01]  /*23c0*/  IMAD.SHL.U32 R2, R251, 0x8, RZ ;  /* 0x00000008fb027824 */ /* 0x000fe200078e00ff */
[----:B------:R-:W-:Y:S01]  /*23d0*/  LOP3.LUT R233, R233, 0xfffffe00, RZ, 0xc0, !PT ;  /* 0xfffffe00e9e97812 */ /* 0x000fe200078ec0ff */
[----:B------:R-:W-:Y:S01]  /*23e0*/  IMAD R11, R11, -0x2, R14 ;  /* 0xfffffffe0b0b7824 */ /* 0x000fe200078e020e */
[----:B------:R-:W-:Y:S01]  /*23f0*/  SHF.R.U32.HI R3, RZ, 0x3, R0 ;  /* 0x00000003ff037819 */ /* 0x000fe20000011600 */
[----:B------:R-:W-:Y:S01]  /*2400*/  IMAD.MOV.U32 R14, RZ, RZ, 0x20 ;  /* 0x00000020ff0e7424 */ /* 0x000fe200078e00ff */
[----:B------:R-:W-:Y:S01]  /*2410*/  LOP3.LUT R2, R2, 0x8, RZ, 0xc0, !PT ;  /* 0x0000000802027812 */ /* 0x000fe200078ec0ff */
[----:B------:R-:W-:Y:S01]  /*2420*/  IMAD R236, R236, 0x400, R233 ;  /* 0x00000400ecec7824 */ /* 0x000fe200078e02e9 */
[----:B------:R-:W-:Y:S01]  /*2430*/  LOP3.LUT R4, R0, 0x10, R4, 0xf8, !PT ;  /* 0x0000001000047812 */ /* 0x000fe200078ef804 */
[----:B------:R-:W0:Y:S01]  /*2440*/  LDGDEPBAR ;  /* 0x00000000000079af */ /* 0x000e220000000000 */
[----:B------:R-:W-:-:S02]  /*2450*/  LOP3.LUT R7, R3, R2, R0, 0x1e, !PT ;  /* 0x0000000203077212 */ /* 0x000fc400078e1e00 */
[----:B------:R-:W-:Y:S01]  /*2460*/  LOP3.LUT R231, R3, R4, R2, 0x1e, !PT ;  /* 0x0000000403e77212 */ /* 0x000fe200078e1e02 */
[----:B------:R-:W-:Y:S01]  /*2470*/  IMAD.SHL.U32 R3, R12, 0x20, RZ ;  /* 0x000000200c037824 */ /* 0x000fe200078e00ff */
[----:B------:R-:W-:Y:S01]  /*2480*/  SEL R246, R14, 0xffffffe0, !P1 ;  /* 0xffffffe00ef67807 */ /* 0x000fe20004800000 */
[----:B------:R-:W-:Y:S01]  /*2490*/  IMAD.SHL.U32 R2, R9, 0x8, RZ ;  /* 0x0000000809027824 */ /* 0x000fe200078e00ff */
[----:B------:R-:W-:Y:S01]  /*24a0*/  LOP3.LUT P1, RZ, R8, 0x2, RZ, 0xc0, !PT ;  /* 0x0000000208ff7812 */ /* 0x000fe2000782c0ff */
[C---:B------:R-:W-:Y:S01]  /*24b0*/  IMAD R4, R12.reuse, 0x2, R9 ;  /* 0x000000020c047824 */ /* 0x040fe200078e0209 */
[----:B------:R-:W-:Y:S01]  /*24c0*/  ISETP.GE.AND P4, PT, R29, c[0x0][0x16c], PT ;  /* 0x00005b001d007a0c */ /* 0x000fe20003f86270 */
[----:B------:R-:W-:Y:S01]  /*24d0*/  IMAD R231, R12, 0x200, R231 ;  /* 0x000002000ce77824 */ /* 0x000fe200078e02e7 */
[----:B------:R-:W-:Y:S02]  /*24e0*/  ISETP.GT.AND P6, PT, R11, 0x31, PT ;  /* 0x000000310b00780c */ /* 0x000fe40003fc4270 */
[----:B------:R-:W-:Y:S01]  /*24f0*/  SEL R249, RZ, 0x8, P4 ;  /* 0x00000008fff97807 */ /* 0x000fe20002000000 */
[----:B--2---:R-:W-:-:S02]  /*2500*/  IMAD.SHL.U32 R5, R13, 0x40, RZ ;  /* 0x000000400d057824 */ /* 0x004fc400078e00ff */
[----:B------:R-:W-:-:S03]  /*2510*/  IMAD.SHL.U32 R234, R231, 0x2, RZ ;  /* 0x00000002e7ea7824 */ /* 0x000fc600078e00ff */
[----:B------:R-:W-:Y:S02]  /*2520*/  LOP3.LUT R0, R5, 0x1c0, RZ, 0xc0, !PT ;  /* 0x000001c005007812 */ /* 0x000fe400078ec0ff */
[----:B------:R-:W-:Y:S02]  /*2530*/  LOP3.LUT R5, R3, 0x20, RZ, 0xc0, !PT ;  /* 0x0000002003057812 */ /* 0x000fe400078ec0ff */
[----:B------:R-:W-:Y:S01]  /*2540*/  LOP3.LUT R3, R0, 0x8, R2, 0xf8, !PT ;  /* 0x0000000800037812 */ /* 0x000fe200078ef802 */
[----:B------:R-:W-:Y:S01]  /*2550*/  IMAD.U32 R2, R4, 0x200, R7 ;  /* 0x0000020004027824 */ /* 0x000fe200078e0007 */
[----:B------:R-:W-:Y:S02]  /*2560*/  SHF.R.U32.HI R0, RZ, 0x3, R0 ;  /* 0x00000003ff007819 */ /* 0x000fe40000011600 */
[----:B------:R-:W-:Y:S01]  /*2570*/  SHF.R.U32.HI R4, RZ, 0x2, R10 ;  /* 0x00000002ff047819 */ /* 0x000fe2000001160a */
[----:B------:R-:W-:Y:S01]  /*2580*/  IMAD.SHL.U32 R2, R2, 0x2, RZ ;  /* 0x0000000202027824 */ /* 0x000fe200078e00ff */
[----:B------:R-:W-:Y:S01]  /*2590*/  LOP3.LUT R7, R3, R0, RZ, 0x3c, !PT ;  /* 0x0000000003077212 */ /* 0x000fe200078e3cff */
[----:B------:R-:W-:Y:S01]  /*25a0*/  IMAD.SHL.U32 R3, R15, 0x2, RZ ;  /* 0x000000020f037824 */ /* 0x000fe200078e00ff */
[----:B------:R-:W-:Y:S01]  /*25b0*/  LOP3.LUT R0, R24, 0x3ffffffc, RZ, 0xc0, !PT ;  /* 0x3ffffffc18007812 */ /* 0x000fe200078ec0ff */
[----:B------:R-:W-:Y:S01]  /*25c0*/  IMAD R248, R17, 0x10, R4 ;  /* 0x0000001011f87824 */ /* 0x000fe200078e0204 */
[----:B------:R-:W-:Y:S01]  /*25d0*/  LOP3.LUT R13, R5, 0x18, R6, 0xf8, !PT ;  /* 0x00000018050d7812 */ /* 0x000fe200078ef806 */
[----:B------:R-:W-:Y:S01]  /*25e0*/  IMAD.SHL.U32 R4, R16, 0x2, RZ ;  /* 0x0000000210047824 */ /* 0x000fe200078e00ff */
[----:B------:R-:W-:Y:S01]  /*25f0*/  LOP3.LUT R9, R3, 0x2, R22, 0xe2, !PT ;  /* 0x0000000203097812 */ /* 0x000fe200078ee216 */
[----:B------:R-:W-:Y:S01]  /*2600*/  IMAD.IADD R0, R105, 0x1, -R0 ;  /* 0x0000000169007824 */ /* 0x000fe200078e0a00 */
[----:B------:R-:W-:Y:S01]  /*2610*/  SEL R3, R14, 0xffffffe0, !P0 ;  /* 0xffffffe00e037807 */ /* 0x000fe20004000000 */
[----:B------:R-:W-:Y:S01]  /*2620*/  IMAD.SHL.U32 R6, R17, 0x400, RZ ;  /* 0x0000040011067824 */ /* 0x000fe200078e00ff */
[C---:B------:R-:W-:Y:S01]  /*2630*/  LOP3.LUT P0, RZ, R8.reuse, 0x4, RZ, 0xc0, !PT ;  /* 0x0000000408ff7812 */ /* 0x040fe2000780c0ff */
[----:B------:R-:W-:Y:S01]  /*2640*/  IMAD.SHL.U32 R5, R8, 0x40, RZ ;  /* 0x0000004008057824 */ /* 0x000fe200078e00ff */
[----:B------:R-:W-:Y:S01]  /*2650*/  LOP3.LUT R8, R4, 0x2, R25, 0xe2, !PT ;  /* 0x0000000204087812 */ /* 0x000fe200078ee219 */
[----:B------:R-:W-:Y:S01]  /*2660*/  IMAD R4, R0, 0x2, R6 ;  /* 0x0000000200047824 */ /* 0x000fe200078e0206 */
[----:B------:R-:W-:Y:S01]  /*2670*/  LOP3.LUT R9, R9, R19, RZ, 0xfc, !PT ;  /* 0x0000001309097212 */ /* 0x000fe200078efcff */
[----:B------:R-:W-:Y:S01]  /*2680*/  IMAD.IADD R3, R2, 0x1, R3 ;  /* 0x0000000102037824 */ /* 0x000fe200078e0203 */
[----:B------:R-:W-:Y:S01]  /*2690*/  LOP3.LUT R0, R5, 0x1c0, RZ, 0xc0, !PT ;  /* 0x000001c005007812 */ /* 0x000fe200078ec0ff */
[----:B------:R-:W-:Y:S01]  /*26a0*/  IMAD.SHL.U32 R5, R12, 0x8, RZ ;  /* 0x000000080c057824 */ /* 0x000fe200078e00ff */
[----:B------:R-:W-:Y:S01]  /*26b0*/  LOP3.LUT R252, R8, R18, RZ, 0xfc, !PT ;  /* 0x0000001208fc7212 */ /* 0x000fe200078efcff */
[----:B------:R-:W-:Y:S01]  /*26c0*/  IMAD.IADD R7, R4, 0x1, R7 ;  /* 0x0000000104077824 */ /* 0x000fe200078e0207 */
[--C-:B------:R-:W-:Y:S01]  /*26d0*/  SHF.R.U32.HI R4, RZ, 0x3, R0.reuse ;  /* 0x00000003ff047819 */ /* 0x100fe20000011600 */
[----:B------:R1:W-:Y:S01]  /*26e0*/  STL [R1+0x10], R9 ;  /* 0x0000100901007387 */ /* 0x0003e20000100800 */
[----:B------:R-:W-:Y:S01]  /*26f0*/  LOP3.LUT R5, R0, 0x8, R5, 0xf8, !PT ;  /* 0x0000000800057812 */ /* 0x000fe200078ef805 */
[----:B------:R-:W-:Y:S01]  /*2700*/  CS2R R104, SRZ ;  /* 0x0000000000687805 */ /* 0x000fe2000001ff00 */
[----:B------:R-:W-:-:S02]  /*2710*/  LOP3.LUT R0, R4, R13, R0, 0x1e, !PT ;  /* 0x0000000d04007212 */ /* 0x000fc400078e1e00 */
[----:B------:R-:W-:Y:S02]  /*2720*/  LOP3.LUT R4, R5, R4, RZ, 0x3c, !PT ;  /* 0x0000000405047212 */ /* 0x000fe400078e3cff */
[-C--:B------:R-:W-:Y:S02]  /*2730*/  LOP3.LUT R0, R0, R233.reuse, RZ, 0xfc, !PT ;  /* 0x000000e900007212 */ /* 0x080fe400078efcff */
[C---:B------:R-:W-:Y:S01]  /*2740*/  IADD3 R233, R4.reuse, R233, R6 ;  /* 0x000000e904e97210 */ /* 0x040fe20007ffe006 */
[----:B------:R-:W-:Y:S01]  /*2750*/  IMAD.IADD R236, R4, 0x1, R236 ;  /* 0x0000000104ec7824 */ /* 0x000fe200078e02ec */
[----:B------:R-:W-:Y:S01]  /*2760*/  LEA R244, R7, 0x20280, 0x1 ;  /* 0x0002028007f47811 */ /* 0x000fe200078e08ff */
[----:B------:R-:W-:Y:S01]  /*2770*/  IMAD.MOV.U32 R4, RZ, RZ, 0x40 ;  /* 0x00000040ff047424 */ /* 0x000fe200078e00ff */
[----:B------:R-:W-:Y:S01]  /*2780*/  SEL R5, R14, 0xffffffe0, !P1 ;  /* 0xffffffe00e057807 */ /* 0x000fe20004800000 */
[----:B------:R-:W-:Y:S01]  /*2790*/  IMAD.IADD R6, R31, 0x1, R21 ;  /* 0x000000011f067824 */ /* 0x000fe200078e0215 */
[C---:B------:R-:W-:Y:S01]  /*27a0*/  IADD3 R245, R244.reuse, 0x40, RZ ;  /* 0x00000040f4f57810 */ /* 0x040fe20007ffe0ff */
[----:B------:R-:W-:Y:S01]  /*27b0*/  IMAD.IADD R247, R244, 0x1, R246 ;  /* 0x00000001f4f77824 */ /* 0x000fe200078e02f6 */
[C---:B------:R-:W-:Y:S01]  /*27c0*/  SEL R228, R4.reuse, 0xffffffc0, !P3 ;  /* 0xffffffc004e47807 */ /* 0x040fe20005800000 */
[----:B------:R-:W-:Y:S01]  /*27d0*/  IMAD R230, R233, 0x2, R5 ;  /* 0x00000002e9e67824 */ /* 0x000fe200078e0205 */
[----:B------:R-:W-:Y:S01]  /*27e0*/  SEL R4, R4, 0xffffffc0, !P0 ;  /* 0xffffffc004047807 */ /* 0x000fe20004000000 */
[----:B------:R1:W-:Y:S01]  /*27f0*/  STL [R1+0x14], R6 ;  /* 0x0000140601007387 */ /* 0x0003e20000100800 */
[----:B------:R-:W-:Y:S01]  /*2800*/  ISETP.GT.AND P0, PT, R11, RZ, PT ;  /* 0x000000ff0b00720c */ /* 0x000fe20003f04270 */
[--C-:B------:R-:W-:Y:S01]  /*2810*/  IMAD R231, R231, 0x2, R228.reuse ;  /* 0x00000002e7e77824 */ /* 0x100fe200078e02e4 */
[----:B------:R-:W-:Y:S01]  /*2820*/  @P2 IADD3 R245, R244, -0x40, RZ ;  /* 0xffffffc0f4f52810 */ /* 0x000fe20007ffe0ff */
[----:B------:R-:W-:Y:S01]  /*2830*/  IMAD.IADD R229, R2, 0x1, R228 ;  /* 0x0000000102e57824 */ /* 0x000fe200078e02e4 */
[----:B------:R-:W-:Y:S01]  /*2840*/  ISETP.GT.AND P2, PT, R11, 0x1, PT ;  /* 0x000000010b00780c */ /* 0x000fe20003f44270 */
[----:B------:R-:W-:Y:S01]  /*2850*/  IMAD.SHL.U32 R235, R233, 0x2, RZ ;  /* 0x00000002e9eb7824 */ /* 0x000fe200078e00ff */
[----:B------:R-:W-:Y:S01]  /*2860*/  ISETP.GT.AND P1, PT, R11, 0x10, PT ;  /* 0x000000100b00780c */ /* 0x000fe20003f24270 */
[----:B------:R-:W-:Y:S01]  /*2870*/  IMAD.IADD R228, R228, 0x1, R3 ;  /* 0x00000001e4e47824 */ /* 0x000fe200078e0203 */
[----:B------:R-:W-:Y:S01]  /*2880*/  LEA R236, R236, 0x22280, 0x1 ;  /* 0x00022280ecec7811 */ /* 0x000fe200078e08ff */
[----:B------:R-:W-:Y:S01]  /*2890*/  IMAD.SHL.U32 R0, R0, 0x2, RZ ;  /* 0x0000000200007824 */ /* 0x000fe200078e00ff */
[----:B------:R-:W-:Y:S01]  /*28a0*/  LOP3.LUT R250, R9, R250, RZ, 0xfc, !PT ;  /* 0x000000fa09fa7212 */ /* 0x000fe200078efcff */
[----:B------:R-:W-:Y:S01]  /*28b0*/  IMAD R233, R233, 0x2, R4 ;  /* 0x00000002e9e97824 */ /* 0x000fe200078e0204 */
[----:B------:R-:W-:Y:S01]  /*28c0*/  LOP3.LUT R249, R252, R249, RZ, 0xfc, !PT ;  /* 0x000000f9fcf97212 */ /* 0x000fe200078efcff */
[----:B------:R-:W-:Y:S01]  /*28d0*/  IMAD.IADD R237, R5, 0x1, R236 ;  /* 0x0000000105ed7824 */ /* 0x000fe200078e02ec */
[----:B------:R-:W-:Y:S01]  /*28e0*/  @P0 LOP3.LUT R243, R243, 0x40, RZ, 0xfc, !PT ;  /* 0x00000040f3f30812 */ /* 0x000fe200078efcff */
[----:B------:R-:W-:Y:S01]  /*28f0*/  IMAD.IADD R246, R246, 0x1, R245 ;  /* 0x00000001f6f67824 */ /* 0x000fe200078e02f5 */
[----:B------:R-:W-:Y:S01]  /*2900*/  ISETP.GT.AND P0, PT, R11, 0x11, PT ;  /* 0x000000110b00780c */ /* 0x000fe20003f04270 */
[C---:B------:R-:W-:Y:S01]  /*2910*/  IMAD.IADD R232, R4.reuse, 0x1, R230 ;  /* 0x0000000104e87824 */ /* 0x040fe200078e02e6 */
[----:B------:R-:W-:Y:S01]  /*2920*/  LOP3.LUT R243, R243, 0xffffffdf, RZ, 0xc0, !PT ;  /* 0xffffffdff3f37812 */ /* 0x000fe200078ec0ff */
[----:B------:R-:W-:-:S02]  /*2930*/  IMAD.IADD R239, R4, 0x1, R236 ;  /* 0x0000000104ef7824 */ /* 0x000fc400078e02ec */
[----:B------:R-:W-:Y:S01]  /*2940*/  IMAD.IADD R238, R4, 0x1, R237 ;  /* 0x0000000104ee7824 */ /* 0x000fe200078e02ed */
        /* <DEDUP_REMOVED lines=11> */
[----:B------:R-:W-:-:S04]  /*2a00*/  @P1 LOP3.LUT R243, R243, 0x2, RZ, 0xfc, !PT ;  /* 0x00000002f3f31812 */ /* 0x000fc800078efcff */
[----:B------:R-:W-:-:S04]  /*2a10*/  LOP3.LUT R243, R243, 0xfffffffe, RZ, 0xc0, !PT ;  /* 0xfffffffef3f37812 */ /* 0x000fc800078ec0ff */
[----:B-1----:R-:W-:Y:S02]  /*2a20*/  @P0 LOP3.LUT R243, R243, 0x1, RZ, 0xfc, !PT ;  /* 0x00000001f3f30812 */ /* 0x002fe400078efcff */
.L_x_614:
[----:B------:R-:W-:Y:S04]  /*2a30*/  DEPBAR.LE SB0, 0x0 ;  /* 0x000080000000791a */ /* 0x000fe80000000000 */
[----:B------:R-:W-:Y:S01]  /*2a40*/  BAR.SYNC.DEFER_BLOCKING 0x0 ;  /* 0x0000000000007b1d */ /* 0x000fe20000010000 */
[C---:B------:R-:W-:Y:S01]  /*2a50*/  LOP3.LUT P0, RZ, R243.reuse, 0x10, RZ, 0xc0, !PT ;  /* 0x00000010f3ff7812 */ /* 0x040fe2000780c0ff */
[----:B------:R-:W-:Y:S01]  /*2a60*/  UIADD3 UR15, UR12, 0x1, URZ ;  /* 0x000000010c0f7890 */ /* 0x000fe2000fffe03f */
[C---:B------:R-:W-:Y:S02]  /*2a70*/  LOP3.LUT P1, RZ, R243.reuse, 0x20, RZ, 0xc0, !PT ;  /* 0x00000020f3ff7812 */ /* 0x040fe4000782c0ff */
[C---:B------:R-:W-:Y:S01]  /*2a80*/  LOP3.LUT P3, RZ, R243.reuse, 0x8, RZ, 0xc0, !PT ;  /* 0x00000008f3ff7812 */ /* 0x040fe2000786c0ff */
[----:B------:R-:W-:Y:S01]  /*2a90*/  UISETP.GE.AND UP0, UPT, UR15, UR13, UPT ;  /* 0x0000000d0f00728c */ /* 0x000fe2000bf06270 */
[----:B------:R-:W-:Y:S05]  /*2aa0*/  LOP3.LUT P2, RZ, R243, 0x40, RZ, 0xc0, !PT ;  /* 0x00000040f3ff7812 */ /* 0x000fea000784c0ff */
[----:B------:R-:W-:Y:S01]  /*2ab0*/  PLOP3.LUT P5, PT, PT, PT, UP0, 0x80, 0x0 ;  /* 0x000000000000781c */ /* 0x000fe20003faf008 */
        /* <DEDUP_REMOVED lines=10> */
[----:B------:R-:W-:Y:S04]  /*2b60*/  LDS R193, [R248.X4+0x200a0] ;  /* 0x0200a000f8c17984 */ /* 0x000fe80000004800 */
[C---:B------:R-:W-:Y:S08]  /*2b70*/  HMMA.16816.F32.BF16 R8, R16.reuse, R10, RZ ;  /* 0x0000000a1008723c */ /* 0x040ff000000418ff */
[C---:B--2---:R-:W-:Y:S08]  /*2b80*/  HMMA.16816.F32.BF16 R12, R16.reuse, R20, RZ ;  /* 0x00000014100c723c */ /* 0x044ff000000418ff */
[----:B------:R-:W-:Y:S01]  /*2b90*/  HMMA.16816.F32.BF16 R16, R16, R22, RZ ;  /* 0x000000161010723c */ /* 0x000fe200000418ff */
[----:B------:R-:W1:Y:S07]  /*2ba0*/  LDSM.16.M88.4 R20, [R233+0x10080] ;  /* 0x01008000e914783b */ /* 0x000e6e0000000200 */
[C---:B---3--:R-:W-:Y:S08]  /*2bb0*/  HMMA.16816.F32.BF16 R4, R24.reuse, R28, R4 ;  /* 0x0000001c1804723c */ /* 0x048ff00000041804 */
[C---:B------:R-:W-:Y:S01]  /*2bc0*/  HMMA.16816.F32.BF16 R8, R24.reuse, R30, R8 ;  /* 0x0000001e1808723c */ /* 0x040fe20000041808 */
[----:B------:R-:W-:Y:S07]  /*2bd0*/  LDSM.16.M88.4 R28, [R228+0x80] ;  /* 0x00008000e41c783b */ /* 0x000fee0000000200 */
[C---:B----4-:R-:W-:Y:S08]  /*2be0*/  HMMA.16816.F32.BF16 R12, R24.reuse, R32, R12 ;  /* 0x00000020180c723c */ /* 0x050ff0000004180c */
[----:B------:R-:W-:Y:S01]  /*2bf0*/  HMMA.16816.F32.BF16 R16, R24, R34, R16 ;  /* 0x000000221810723c */ /* 0x000fe20000041810 */
[----:B------:R-:W2:Y:S05]  /*2c00*/  LDSM.16.M88.4 R24, [R232+0x10080] ;  /* 0x01008000e818783b */ /* 0x000eaa0000000200 */
[----:B------:R-:W3:Y:S02]  /*2c10*/  LDSM.16.M88.4 R32, [R228+0x1080] ;  /* 0x00108000e420783b */ /* 0x000ee40000000200 */
[C---:B-1----:R-:W-:Y:S08]  /*2c20*/  HMMA.16816.F32.BF16 R4, R20.reuse, R164, R4 ;  /* 0x000000a41404723c */ /* 0x042ff00000041804 */
[C---:B------:R-:W-:Y:S01]  /*2c30*/  HMMA.16816.F32.BF16 R8, R20.reuse, R166, R8 ;  /* 0x000000a61408723c */ /* 0x040fe20000041808 */
[----:B------:R-:W-:Y:S07]  /*2c40*/  LDSM.16.M88.4 R164, [R2+0x2080] ;  /* 0x0020800002a4783b */ /* 0x000fee0000000200 */
[C---:B------:R-:W-:Y:S08]  /*2c50*/  HMMA.16816.F32.BF16 R12, R20.reuse, R168, R12 ;  /* 0x000000a8140c723c */ /* 0x040ff0000004180c */
[----:B------:R-:W-:Y:S01]  /*2c60*/  HMMA.16816.F32.BF16 R16, R20, R170, R16 ;  /* 0x000000aa1410723c */ /* 0x000fe20000041810 */
[----:B------:R-:W1:Y:S05]  /*2c70*/  LDSM.16.M88.4 R20, [R235+0x12080] ;  /* 0x01208000eb14783b */ /* 0x000e6a0000000200 */
[----:B------:R-:W4:Y:S02]  /*2c80*/  LDSM.16.M88.4 R168, [R2+0x3080] ;  /* 0x0030800002a8783b */ /* 0x000f240000000200 */
[C---:B--2---:R-:W-:Y:S08]  /*2c90*/  HMMA.16816.F32.BF16 R4, R24.reuse, R28, R4 ;  /* 0x0000001c1804723c */ /* 0x044ff00000041804 */
[C---:B------:R-:W-:Y:S01]  /*2ca0*/  HMMA.16816.F32.BF16 R8, R24.reuse, R30, R8 ;  /* 0x0000001e1808723c */ /* 0x040fe20000041808 */
[----:B------:R-:W-:Y:S07]  /*2cb0*/  LDSM.16.M88.4 R28, [R3+0x2080] ;  /* 0x00208000031c783b */ /* 0x000fee0000000200 */
[C---:B---3--:R-:W-:Y:S08]  /*2cc0*/  HMMA.16816.F32.BF16 R12, R24.reuse, R32, R12 ;  /* 0x00000020180c723c */ /* 0x048ff0000004180c */
[----:B------:R-:W-:Y:S01]  /*2cd0*/  HMMA.16816.F32.BF16 R16, R24, R34, R16 ;  /* 0x000000221810723c */ /* 0x000fe20000041810 */
[----:B------:R-:W2:Y:S05]  /*2ce0*/  LDSM.16.M88.4 R24, [R230+0x12080] ;  /* 0x01208000e618783b */ /* 0x000eaa0000000200 */
[----:B------:R-:W3:Y:S02]  /*2cf0*/  LDSM.16.M88.4 R32, [R3+0x3080] ;  /* 0x003080000320783b */ /* 0x000ee40000000200 */
[C---:B-1----:R-:W-:Y:S08]  /*2d00*/  HMMA.16816.F32.BF16 R4, R20.reuse, R164, R4 ;  /* 0x000000a41404723c */ /* 0x042ff00000041804 */
[C---:B------:R-:W-:Y:S01]  /*2d10*/  HMMA.16816.F32.BF16 R8, R20.reuse, R166, R8 ;  /* 0x000000a61408723c */ /* 0x040fe20000041808 */
[----:B------:R-:W-:Y:S07]  /*2d20*/  LDSM.16.M88.4 R164, [R229+0x2080] ;  /* 0x00208000e5a4783b */ /* 0x000fee0000000200 */
[C---:B----4-:R-:W-:Y:S08]  /*2d30*/  HMMA.16816.F32.BF16 R12, R20.reuse, R168, R12 ;  /* 0x000000a8140c723c */ /* 0x050ff0000004180c */
        /* <DEDUP_REMOVED lines=66> */
[----:B------:R-:W-:Y:S04]  /*3160*/  DEPBAR.LE SB0, 0x0 ;  /* 0x000080000000791a */ /* 0x000fe80000000000 */
[C---:B-1----:R-:W-:Y:S01]  /*3170*/  HMMA.16816.F32.BF16 R4, R20.reuse, R164, R4 ;  /* 0x000000a41404723c */ /* 0x042fe20000041804 */
[----:B------:R-:W-:Y:S07]  /*3180*/  BAR.SYNC.DEFER_BLOCKING 0x0 ;  /* 0x0000000000007b1d */ /* 0x000fee0000010000 */
[C---:B------:R-:W-:Y:S08]  /*3190*/  HMMA.16816.F32.BF16 R8, R20.reuse, R166, R8 ;  /* 0x000000a61408723c */ /* 0x040ff00000041808 */
[C---:B----4-:R-:W-:Y:S08]  /*31a0*/  HMMA.16816.F32.BF16 R12, R20.reuse, R168, R12 ;  /* 0x000000a8140c723c */ /* 0x050ff0000004180c */
[----:B------:R-:W-:Y:S01]  /*31b0*/  HMMA.16816.F32.BF16 R16, R20, R170, R16 ;  /* 0x000000aa1410723c */ /* 0x000fe20000041810 */
[----:B------:R-:W-:Y:S05]  /*31c0*/  LDSM.16.M88.4 R172, [R235+0x18080] ;  /* 0x01808000ebac783b */ /* 0x000fea0000000200 */
[----:B------:R-:W1:Y:S02]  /*31d0*/  LDSM.16.M88.4 R176, [R2+0x8080] ;  /* 0x0080800002b0783b */ /* 0x000e640000000200 */
[C---:B--2---:R-:W-:Y:S03]  /*31e0*/  HMMA.16816.F32.BF16 R4, R24.reuse, R28, R4 ;  /* 0x0000001c1804723c */ /* 0x044fe60000041804 */
[----:B------:R-:W2:Y:S05]  /*31f0*/  LDSM.16.M88.4 R164, [R2+0x9080] ;  /* 0x0090800002a4783b */ /* 0x000eaa0000000200 */
[C---:B------:R-:W-:Y:S01]  /*3200*/  HMMA.16816.F32.BF16 R8, R24.reuse, R30, R8 ;  /* 0x0000001e1808723c */ /* 0x040fe20000041808 */
[----:B------:R-:W-:Y:S05]  /*3210*/  LDSM.16.M88.4 R168, [R230+0x18080] ;  /* 0x01808000e6a8783b */ /* 0x000fea0000000200 */
[----:B------:R-:W4:Y:S02]  /*3220*/  LDSM.16.M88.4 R180, [R3+0x8080] ;  /* 0x0080800003b4783b */ /* 0x000f240000000200 */
[C---:B---3--:R-:W-:Y:S03]  /*3230*/  HMMA.16816.F32.BF16 R12, R24.reuse, R32, R12 ;  /* 0x00000020180c723c */ /* 0x048fe6000004180c */
[----:B------:R-:W3:Y:S05]  /*3240*/  LDSM.16.M88.4 R184, [R3+0x9080] ;  /* 0x0090800003b8783b */ /* 0x000eea0000000200 */
        /* <DEDUP_REMOVED lines=10> */
[----:B------:R-:W-:Y:S01]  /*32f0*/  FSEL R9, R9, -INF , P3 ;  /* 0xff80000009097808 */ /* 0x000fe20001800000 */
[--C-:B------:R-:W-:Y:S01]  /*3300*/  FFMA.FTZ R6, R6, c[0x0][0x29c], -R193.reuse ;  /* 0x0000a70006067a23 */ /* 0x100fe200000108c1 */
[----:B------:R-:W-:Y:S02]  /*3310*/  FSEL R8, R8, -INF , P0 ;  /* 0xff80000008087808 */ /* 0x000fe40000000000 */
[C---:B------:R-:W-:Y:S01]  /*3320*/  HMMA.16816.F32.BF16 R24, R172.reuse, R178, RZ ;  /* 0x000000b2ac18723c */ /* 0x040fe200000418ff */
[----:B------:R-:W1:Y:S01]  /*3330*/  LDSM.16.M88.4 R176, [R233+0x18080] ;  /* 0x01808000e9b0783b */ /* 0x000e620000000200 */
[----:B------:R-:W-:Y:S02]  /*3340*/  LOP3.LUT P2, RZ, R243, 0x4, RZ, 0xc0, !PT ;  /* 0x00000004f3ff7812 */ /* 0x000fe4000784c0ff */
[--C-:B------:R-:W-:Y:S01]  /*3350*/  FFMA.FTZ R9, R9, c[0x0][0x29c], -R192.reuse ;  /* 0x0000a70009097a23 */ /* 0x100fe200000108c0 */
[----:B------:R-:W-:Y:S01]  /*3360*/  FSEL R19, R19, -INF , P6 ;  /* 0xff80000013137808 */ /* 0x000fe20003000000 */
[--C-:B------:R-:W-:Y:S01]  /*3370*/  FFMA.FTZ R8, R8, c[0x0][0x29c], -R192.reuse ;  /* 0x0000a70008087a23 */ /* 0x100fe200000108c0 */
[----:B------:R-:W-:Y:S01]  /*3380*/  FSEL R17, R17, -INF , P6 ;  /* 0xff80000011117808 */ /* 0x000fe20003000000 */
[C---:B--2---:R-:W-:Y:S01]  /*3390*/  HMMA.16816.F32.BF16 R28, R172.reuse, R164, RZ ;  /* 0x000000a4ac1c723c */ /* 0x044fe200000418ff */
[----:B------:R-:W-:Y:S03]  /*33a0*/  FSEL R14, R14, -INF , P2 ;  /* 0xff8000000e0e7808 */ /* 0x000fe60001000000 */
[----:B------:R-:W-:Y:S02]  /*33b0*/  FSEL R12, R12, -INF , P2 ;  /* 0xff8000000c0c7808 */ /* 0x000fe40001000000 */
[--C-:B------:R-:W-:Y:S01]  /*33c0*/  FFMA.FTZ R14, R14, c[0x0][0x29c], -R193.reuse ;  /* 0x0000a7000e0e7a23 */ /* 0x100fe200000108c1 */
[----:B------:R-:W-:Y:S01]  /*33d0*/  FSEL R13, R13, -INF , P1 ;  /* 0xff8000000d0d7808 */ /* 0x000fe20000800000 */
[----:B------:R-:W-:Y:S01]  /*33e0*/  HMMA.16816.F32.BF16 R32, R172, R166, RZ ;  /* 0x000000a6ac20723c */ /* 0x000fe200000418ff */
[----:B------:R-:W2:Y:S03]  /*33f0*/  LDSM.16.M88.4 R164, [R229+0x9080] ;  /* 0x00908000e5a4783b */ /* 0x000ea60000000200 */
[--C-:B------:R-:W-:Y:S02]  /*3400*/  FFMA.FTZ R12, R12, c[0x0][0x29c], -R192.reuse ;  /* 0x0000a7000c0c7a23 */ /* 0x100fe400000108c0 */
[----:B------:R-:W-:Y:S01]  /*3410*/  LDSM.16.M88.4 R172, [R232+0x18080] ;  /* 0x01808000e8ac783b */ /* 0x000fe20000000200 */
[--C-:B------:R-:W-:Y:S01]  /*3420*/  FFMA.FTZ R13, R13, c[0x0][0x29c], -R192.reuse ;  /* 0x0000a7000d0d7a23 */ /* 0x100fe200000108c0 */
[C---:B----4-:R-:W-:Y:S02]  /*3430*/  HMMA.16816.F32.BF16 R20, R168.reuse, R180, R20 ;  /* 0x000000b4a814723c */ /* 0x050fe40000041814 */
[----:B------:R-:W-:Y:S06]  /*3440*/  MUFU.EX2 R12, R12 ;  /* 0x0000000c000c7308 */ /* 0x000fec0000000800 */
[C---:B------:R-:W-:Y:S01]  /*3450*/  HMMA.16816.F32.BF16 R24, R168.reuse, R182, R24 ;  /* 0x000000b6a818723c */ /* 0x040fe20000041818 */
[----:B------:R-:W4:Y:S03]  /*3460*/  LDSM.16.M88.4 R180, [R228+0x8080] ;  /* 0x00808000e4b4783b */ /* 0x000f260000000200 */
[----:B------:R-:W-:Y:S04]  /*3470*/  MUFU.EX2 R13, R13 ;  /* 0x0000000d000d7308 */ /* 0x000fe80000000800 */
[C---:B---3--:R-:W-:Y:S08]  /*3480*/  HMMA.16816.F32.BF16 R28, R168.reuse, R184, R28 ;  /* 0x000000b8a81c723c */ /* 0x048ff0000004181c */
[----:B------:R-:W-:Y:S01]  /*3490*/  HMMA.16816.F32.BF16 R32, R168, R186, R32 ;  /* 0x000000baa820723c */ /* 0x000fe20000041820 */
[----:B------:R-:W3:Y:S05]  /*34a0*/  LDSM.16.M88.4 R168, [R228+0x9080] ;  /* 0x00908000e4a8783b */ /* 0x000eea0000000200 */
        /* <DEDUP_REMOVED lines=8> */
[C---:B----4-:R-:W-:Y:S08]  /*3530*/  HMMA.16816.F32.BF16 R20, R172.reuse, R180, R20 ;  /* 0x000000b4ac14723c */ /* 0x050ff00000041814 */
[C---:B------:R-:W-:Y:S01]  /*3540*/  HMMA.16816.F32.BF16 R24, R172.reuse, R182, R24 ;  /* 0x000000b6ac18723c */ /* 0x040fe20000041818 */
[----:B------:R-:W4:Y:S07]  /*3550*/  LDSM.16.M88.4 R180, [R3+0xa080] ;  /* 0x00a0800003b4783b */ /* 0x000f2e0000000200 */
        /* <DEDUP_REMOVED lines=53> */
[C---:B----4-:R-:W-:Y:S01]  /*38b0*/  HMMA.16816.F32.BF16 R20, R176.reuse, R184, R20 ;  /* 0x000000b8b014723c */ /* 0x050fe20000041814 */
[----:B------:R-:W-:Y:S06]  /*38c0*/  MUFU.EX2 R185, R5 ;  /* 0x0000000500b97308 */ /* 0x000fec0000000800 */
[--C-:B------:R-:W-:Y:S01]  /*38d0*/  FFMA.FTZ R184, R7, c[0x0][0x29c], -R193.reuse ;  /* 0x0000a70007b87a23 */ /* 0x100fe200000108c1 */
[C---:B------:R-:W-:Y:S03]  /*38e0*/  HMMA.16816.F32.BF16 R24, R176.reuse, R186, R24 ;  /* 0x000000bab018723c */ /* 0x040fe60000041818 */
[----:B------:R-:W-:Y:S05]  /*38f0*/  MUFU.EX2 R186, R4 ;  /* 0x0000000400ba7308 */ /* 0x000fea0000000800 */
[C---:B---3--:R-:W-:Y:S05]  /*3900*/  HMMA.16816.F32.BF16 R28, R176.reuse, R168, R28 ;  /* 0x000000a8b01c723c */ /* 0x048fea000004181c */
        /* <DEDUP_REMOVED lines=13> */
[----:B------:R3:W-:Y:S06]  /*39e0*/  MUFU.EX2 R176, R8 ;  /* 0x0000000800b07308 */ /* 0x0007ec0000000800 */
[----:B------:R-:W-:Y:S01]  /*39f0*/  FSEL R177, R11, -INF , P3 ;  /* 0xff8000000bb17808 */ /* 0x000fe20001800000 */
[C---:B------:R-:W-:Y:S03]  /*3a00*/  HMMA.16816.F32.BF16 R24, R168.reuse, R178, R24 ;  /* 0x000000b2a818723c */ /* 0x040fe60000041818 */
[----:B------:R-:W-:Y:S01]  /*3a10*/  MUFU.EX2 R178, R9 ;  /* 0x0000000900b27308 */ /* 0x000fe20000000800 */
[--C-:B------:R-:W-:Y:S04]  /*3a20*/  FFMA.FTZ R177, R177, c[0x0][0x29c], -R193.reuse ;  /* 0x0000a700b1b17a23 */ /* 0x100fe800000108c1 */
[C---:B------:R-:W-:Y:S05]  /*3a30*/  HMMA.16816.F32.BF16 R28, R168.reuse, R180, R28 ;  /* 0x000000b4a81c723c */ /* 0x040fea000004181c */
[----:B------:R-:W-:Y:S03]  /*3a40*/  MUFU.EX2 R177, R177 ;  /* 0x000000b100b17308 */ /* 0x000fe60000000800 */
[----:B------:R-:W-:Y:S01]  /*3a50*/  HMMA.16816.F32.BF16 R32, R168, R182, R32 ;  /* 0x000000b6a820723c */ /* 0x000fe20000041820 */
[----:B------:R-:W-:Y:S03]  /*3a60*/  LDSM.16.M88.4 R168, [R228+0xe080] ;  /* 0x00e08000e4a8783b */ /* 0x000fe60000000200 */
[----:B---3--:R-:W-:Y:S02]  /*3a70*/  FSEL R8, R10, -INF , P0 ;  /* 0xff8000000a087808 */ /* 0x008fe40000000000 */
[----:B------:R-:W-:Y:S02]  /*3a80*/  LOP3.LUT P0, RZ, R243, 0x1, RZ, 0xc0, !PT ;  /* 0x00000001f3ff7812 */ /* 0x000fe4000780c0ff */
[C---:B-1----:R-:W-:Y:S05]  /*3a90*/  HMMA.16816.F32.BF16 R20, R4.reuse, R164, R20 ;  /* 0x000000a40414723c */ /* 0x042fea0000041814 */
[--C-:B------:R-:W-:Y:S01]  /*3aa0*/  FFMA.FTZ R8, R8, c[0x0][0x29c], -R193.reuse ;  /* 0x0000a70008087a23 */ /* 0x100fe200000108c1 */
[----:B------:R-:W-:Y:S02]  /*3ab0*/  FSEL R16, R16, -INF , P0 ;  /* 0xff80000010107808 */ /* 0x000fe40000000000 */
[C---:B------:R-:W-:Y:S01]  /*3ac0*/  HMMA.16816.F32.BF16 R24, R4.reuse, R166, R24 ;  /* 0x000000a60418723c */ /* 0x040fe20000041818 */
[----:B------:R1:W3:Y:S01]  /*3ad0*/  MUFU.EX2 R179, R8 ;  /* 0x0000000800b37308 */ /* 0x0002e20000000800 */
[----:B------:R-:W-:Y:S02]  /*3ae0*/  LDSM.16.M88.4 R164, [R228+0xf080] ;  /* 0x00f08000e4a4783b */ /* 0x000fe40000000200 */
[--C-:B------:R-:W-:Y:S02]  /*3af0*/  FFMA.FTZ R16, R16, c[0x0][0x29c], -R192.reuse ;  /* 0x0000a70010107a23 */ /* 0x100fe400000108c0 */
[----:B------:R-:W-:Y:S02]  /*3b00*/  FFMA.FTZ R192, R17, c[0x0][0x29c], -R192 ;  /* 0x0000a70011c07a23 */ /* 0x000fe400000108c0 */
[C---:B--2---:R-:W-:Y:S03]  /*3b10*/  HMMA.16816.F32.BF16 R28, R4.reuse, R172, R28 ;  /* 0x000000ac041c723c */ /* 0x044fe6000004181c */
[----:B------:R2:W-:Y:S05]  /*3b20*/  MUFU.EX2 R172, R14 ;  /* 0x0000000e00ac7308 */ /* 0x0005ea0000000800 */
[----:B------:R-:W-:Y:S01]  /*3b30*/  HMMA.16816.F32.BF16 R32, R4, R174, R32 ;  /* 0x000000ae0420723c */ /* 0x000fe20000041820 */
[----:B------:R-:W-:Y:S04]  /*3b40*/  LDS R5, [R248.X4+0x20180] ;  /* 0x02018000f8057984 */ /* 0x000fe80000004800 */
[----:B------:R-:W-:Y:S02]  /*3b50*/  MUFU.EX2 R16, R16 ;  /* 0x0000001000107308 */ /* 0x000fe40000000800 */
[----:B------:R-:W-:Y:S01]  /*3b60*/  FSEL R4, R15, -INF , P1 ;  /* 0xff8000000f047808 */ /* 0x000fe20000800000 */
[----:B-1----:R-:W1:Y:S04]  /*3b70*/  LDSM.16.M88.4 R8, [R232+0x1e080] ;  /* 0x01e08000e808783b */ /* 0x002e680000000200 */
[--C-:B------:R-:W-:Y:S01]  /*3b80*/  FFMA.FTZ R4, R4, c[0x0][0x29c], -R193.reuse ;  /* 0x0000a70004047a23 */ /* 0x100fe200000108c1 */
[----:B------:R-:W-:Y:S02]  /*3b90*/  FSEL R6, R18, -INF , P0 ;  /* 0xff80000012067808 */ /* 0x000fe40000000000 */
[----:B---3--:R-:W-:Y:S01]  /*3ba0*/  F2FP.BF16.PACK_AB R7, R177, R179 ;  /* 0x000000b3b107723e */ /* 0x008fe200000010ff */
[----:B------:R-:W3:Y:S02]  /*3bb0*/  MUFU.EX2 R192, R192 ;  /* 0x000000c000c07308 */ /* 0x000ee40000000800 */
[--C-:B------:R-:W-:Y:S01]  /*3bc0*/  FFMA.FTZ R6, R6, c[0x0][0x29c], -R193.reuse ;  /* 0x0000a70006067a23 */ /* 0x100fe200000108c1 */
[----:B--2---:R-:W-:Y:S01]  /*3bd0*/  F2FP.BF16.PACK_AB R14, R185, R186 ;  /* 0x000000bab90e723e */ /* 0x004fe200000010ff */
[----:B------:R-:W-:Y:S06]  /*3be0*/  FFMA.FTZ R193, R19, c[0x0][0x29c], -R193 ;  /* 0x0000a70013c17a23 */ /* 0x000fec00000108c1 */
[----:B------:R2:W-:Y:S10]  /*3bf0*/  MUFU.EX2 R15, R6 ;  /* 0x00000006000f7308 */ /* 0x0005f40000000800 */
[----:B------:R-:W-:Y:S01]  /*3c00*/  MUFU.EX2 R193, R193 ;  /* 0x000000c100c17308 */ /* 0x000fe20000000800 */
[C---:B-1----:R-:W-:Y:S09]  /*3c10*/  HMMA.16816.F32.BF16 R20, R8.reuse, R168, R20 ;  /* 0x000000a80814723c */ /* 0x042ff20000041814 */
[----:B------:R1:W4:Y:S03]  /*3c20*/  MUFU.EX2 R168, R4 ;  /* 0x0000000400a87308 */ /* 0x0003260000000800 */
[----:B--2---:R-:W-:Y:S01]  /*3c30*/  F2FP.BF16.PACK_AB R6, R13, R12 ;  /* 0x0000000c0d06723e */ /* 0x004fe200000010ff */
[C---:B------:R-:W-:Y:S08]  /*3c40*/  HMMA.16816.F32.BF16 R24, R8.reuse, R170, R24 ;  /* 0x000000aa0818723c */ /* 0x040ff00000041818 */
[C---:B------:R-:W-:Y:S08]  /*3c50*/  HMMA.16816.F32.BF16 R28, R8.reuse, R164, R28 ;  /* 0x000000a4081c723c */ /* 0x040ff0000004181c */
[----:B------:R-:W-:Y:S01]  /*3c60*/  HMMA.16816.F32.BF16 R32, R8, R166, R32 ;  /* 0x000000a60820723c */ /* 0x000fe20000041820 */
[----:B-1----:R-:W1:Y:S03]  /*3c70*/  LDS R4, [R248.X4+0x201a0] ;  /* 0x0201a000f8047984 */ /* 0x002e660000004800 */
[--C-:B------:R-:W-:Y:S02]  /*3c80*/  FADD.FTZ R21, R21, -R5.reuse ;  /* 0x8000000515157221 */ /* 0x100fe40000010000 */
[--C-:B------:R-:W-:Y:S01]  /*3c90*/  FADD.FTZ R20, R20, -R5.reuse ;  /* 0x8000000514147221 */ /* 0x100fe20000010000 */
[----:B------:R-:W-:Y:S01]  /*3ca0*/  STS [R244], R14 ;  /* 0x0000000ef4007388 */ /* 0x000fe20000000800 */
[--C-:B------:R-:W-:Y:S01]  /*3cb0*/  FADD.FTZ R24, R24, -R5.reuse ;  /* 0x8000000518187221 */ /* 0x100fe20000010000 */
[----:B------:R-:W-:Y:S03]  /*3cc0*/  F2FP.BF16.PACK_AB R11, R178, R176 ;  /* 0x000000b0b20b723e */ /* 0x000fe600000010ff */
[--C-:B------:R-:W-:Y:S01]  /*3cd0*/  FADD.FTZ R25, R25, -R5.reuse ;  /* 0x8000000519197221 */ /* 0x100fe20000010000 */
        /* <DEDUP_REMOVED lines=18> */
[----:B------:R-:W-:Y:S01]  /*3e00*/  F2FP.BF16.PACK_AB R13, R13, R28 ;  /* 0x0000001c0d0d723e */ /* 0x000fe200000010ff */
[--C-:B-1----:R-:W-:Y:S02]  /*3e10*/  FADD.FTZ R22, R22, -R4.reuse ;  /* 0x8000000416167221 */ /* 0x102fe40000010000 */
[----:B------:R-:W-:Y:S01]  /*3e20*/  STS [R247+0x400], R7 ;  /* 0x00040007f7007388 */ /* 0x000fe20000000800 */
[--C-:B------:R-:W-:Y:S01]  /*3e30*/  FADD.FTZ R23, R23, -R4.reuse ;  /* 0x8000000417177221 */ /* 0x100fe20000010000 */
[----:B------:R-:W-:Y:S01]  /*3e40*/  F2FP.BF16.PACK_AB R12, R12, R32 ;  /* 0x000000200c0c723e */ /* 0x000fe200000010ff */
[----:B------:R-:W-:Y:S02]  /*3e50*/  FMUL.FTZ R22, R187, R22 ;  /* 0x00000016bb167220 */ /* 0x000fe40000410000 */
[----:B------:R1:W-:Y:S01]  /*3e60*/  STS [R245], R6 ;  /* 0x00000006f5007388 */ /* 0x0003e20000000800 */
[----:B------:R-:W-:Y:S02]  /*3e70*/  FMUL.FTZ R23, R184, R23 ;  /* 0x00000017b8177220 */ /* 0x000fe40000410000 */
[--C-:B------:R-:W-:Y:S02]  /*3e80*/  FADD.FTZ R27, R27, -R4.reuse ;  /* 0x800000041b1b7221 */ /* 0x100fe40000010000 */
[--C-:B------:R-:W-:Y:S02]  /*3e90*/  FADD.FTZ R26, R26, -R4.reuse ;  /* 0x800000041a1a7221 */ /* 0x100fe40000010000 */
[--C-:B------:R-:W-:Y:S02]  /*3ea0*/  FADD.FTZ R30, R30, -R4.reuse ;  /* 0x800000041e1e7221 */ /* 0x100fe40000010000 */
[----:B------:R-:W-:Y:S01]  /*3eb0*/  FMUL.FTZ R26, R179, R26 ;  /* 0x0000001ab31a7220 */ /* 0x000fe20000410000 */
[----:B----4-:R-:W-:Y:S01]  /*3ec0*/  F2FP.BF16.PACK_AB R5, R168, R172 ;  /* 0x000000aca805723e */ /* 0x010fe200000010ff */
[--C-:B------:R-:W-:Y:S02]  /*3ed0*/  FADD.FTZ R31, R31, -R4.reuse ;  /* 0x800000041f1f7221 */ /* 0x100fe40000010000 */
[----:B------:R-:W-:Y:S02]  /*3ee0*/  FMUL.FTZ R30, R172, R30 ;  /* 0x0000001eac1e7220 */ /* 0x000fe40000410000 */
[----:B------:R2:W-:Y:S01]  /*3ef0*/  STS [R245+0x400], R5 ;  /* 0x00040005f5007388 */ /* 0x0005e20000000800 */
[----:B------:R-:W-:Y:S02]  /*3f00*/  FMUL.FTZ R31, R168, R31 ;  /* 0x0000001fa81f7220 */ /* 0x000fe40000410000 */
[--C-:B------:R-:W-:Y:S02]  /*3f10*/  FADD.FTZ R35, R35, -R4.reuse ;  /* 0x8000000423237221 */ /* 0x100fe40000010000 */
[----:B------:R-:W-:Y:S01]  /*3f20*/  STS [R246], R8 ;  /* 0x00000008f6007388 */ /* 0x000fe20000000800 */
[----:B------:R-:W-:Y:S02]  /*3f30*/  FADD.FTZ R34, R34, -R4 ;  /* 0x8000000422227221 */ /* 0x000fe40000010000 */
[----:B------:R-:W-:Y:S02]  /*3f40*/  FMUL.FTZ R4, R193, R35 ;  /* 0x00000023c1047220 */ /* 0x000fe40000410000 */
[----:B-1----:R-:W-:Y:S02]  /*3f50*/  FMUL.FTZ R6, R177, R27 ;  /* 0x0000001bb1067220 */ /* 0x002fe40000410000 */
[----:B------:R-:W-:Y:S03]  /*3f60*/  FMUL.FTZ R34, R15, R34 ;  /* 0x000000220f227220 */ /* 0x000fe60000410000 */
[----:B------:R-:W-:Y:S02]  /*3f70*/  F2FP.BF16.PACK_AB R6, R6, R26 ;  /* 0x0000001a0606723e */ /* 0x000fe400000010ff */
        /* <DEDUP_REMOVED lines=41> */
[-C--:B-----5:R-:W-:Y:S08]  /*4210*/  HMMA.16816.F32.BF16 R84, R4, R24.reuse, R84 ;  /* 0x000000180454723c */ /* 0x0a0ff00000041854 */
[C---:B------:R-:W-:Y:S08]  /*4220*/  HMMA.16816.F32.BF16 R88, R12.reuse, R24, R88 ;  /* 0x000000180c58723c */ /* 0x040ff00000041858 */
[-C--:B------:R-:W-:Y:S01]  /*4230*/  HMMA.16816.F32.BF16 R92, R12, R26.reuse, R92 ;  /* 0x0000001a0c5c723c */ /* 0x080fe2000004185c */
[----:B------:R-:W3:Y:S07]  /*4240*/  LDSM.16.MT88.4 R12, [R0+0x1e880] ;  /* 0x01e88000000c783b */ /* 0x000eee0000004200 */
[----:B------:R-:W-:Y:S01]  /*4250*/  HMMA.16816.F32.BF16 R96, R4, R26, R96 ;  /* 0x0000001a0460723c */ /* 0x000fe20000041860 */
[----:B------:R-:W4:Y:S05]  /*4260*/  LDSM.16.MT88.4 R4, [R234+0x21280] ;  /* 0x02128000ea04783b */ /* 0x000f2a0000004200 */
[----:B------:R-:W5:Y:S02]  /*4270*/  LDSM.16.MT88.4 R24, [R0+0x1b080] ;  /* 0x01b080000018783b */ /* 0x000f640000004200 */
        /* <DEDUP_REMOVED lines=27> */
[-C--:B-----5:R-:W-:Y:S08]  /*4430*/  HMMA.16816.F32.BF16 R52, R4, R24.reuse, R52 ;  /* 0x000000180434723c */ /* 0x0a0ff00000041834 */
        /* <DEDUP_REMOVED lines=40> */
[----:B-123--:R-:W2:Y:S01]  /*46c0*/  LDL.64 R202, [R1] ;  /* 0x0000000001ca7983 */ /* 0x00eea20000100a00 */
[----:B------:R-:W-:Y:S01]  /*46d0*/  ULDC.64 UR4, c[0x0][0x208] ;  /* 0x0000820000047ab9 */ /* 0x000fe20000000a00 */
[----:B------:R-:W-:Y:S01]  /*46e0*/  IMAD.U32 R16, RZ, RZ, UR8 ;  /* 0x00000008ff107e24 */ /* 0x000fe2000f8e00ff */
[C---:B------:R-:W-:Y:S01]  /*46f0*/  LOP3.LUT P2, RZ, R250.reuse, 0x2, RZ, 0xc0, !PT ;  /* 0x00000002faff7812 */ /* 0x040fe2000784c0ff */
[----:B------:R-:W3:Y:S01]  /*4700*/  LDL R200, [R1+0x10] ;  /* 0x0000100001c87983 */ /* 0x000ee20000100800 */
[----:B------:R-:W-:Y:S01]  /*4710*/  LOP3.LUT P4, RZ, R250, 0x8, RZ, 0xc0, !PT ;  /* 0x00000008faff7812 */ /* 0x000fe2000788c0ff */
[----:B------:R-:W-:Y:S01]  /*4720*/  IMAD.U32 R14, RZ, RZ, UR8 ;  /* 0x00000008ff0e7e24 */ /* 0x000fe2000f8e00ff */
[----:B------:R-:W-:Y:S01]  /*4730*/  UIMAD.WIDE.U32 UR18, UR15, UR4, URZ ;  /* 0x000000040f1272a5 */ /* 0x000fe2000f8e003f */
[----:B------:R-:W4:Y:S01]  /*4740*/  LDL.64 R18, [R1+0x18] ;  /* 0x0000180001127983 */ /* 0x000f220000100a00 */
[----:B------:R-:W-:Y:S01]  /*4750*/  USHF.R.S32.HI UR16, URZ, 0x1f, UR15 ;  /* 0x0000001f3f107899 */ /* 0x000fe2000801140f */
[----:B------:R-:W-:Y:S02]  /*4760*/  IMAD.U32 R12, RZ, RZ, UR8 ;  /* 0x00000008ff0c7e24 */ /* 0x000fe4000f8e00ff */
[----:B------:R-:W1:Y:S01]  /*4770*/  S2R R11, SR_TID.X ;  /* 0x00000000000b7919 */ /* 0x000e620000002100 */
[----:B------:R-:W-:Y:S01]  /*4780*/  UIMAD UR16, UR16, UR4, URZ ;  /* 0x00000004101072a4 */ /* 0x000fe2000f8e023f */
[----:B------:R-:W-:Y:S01]  /*4790*/  IMAD.U32 R8, RZ, RZ, UR18 ;  /* 0x00000012ff087e24 */ /* 0x000fe2000f8e00ff */
[----:B------:R-:W-:Y:S01]  /*47a0*/  USHF.L.U32 UR4, UR15, 0x6, URZ ;  /* 0x000000060f047899 */ /* 0x000fe2000800063f */
[----:B------:R-:W-:Y:S01]  /*47b0*/  IMAD.U32 R10, RZ, RZ, UR18 ;  /* 0x00000012ff0a7e24 */ /* 0x000fe2000f8e00ff */
[----:B------:R-:W-:Y:S04]  /*47c0*/  UIMAD UR16, UR15, UR5, UR16 ;  /* 0x000000050f1072a4 */ /* 0x000fe8000f8e0210 */
[----:B------:R-:W-:Y:S06]  /*47d0*/  UIADD3 UR16, UR19, UR16, URZ ;  /* 0x0000001013107290 */ /* 0x000fec000fffe03f */
[----:B------:R-:W-:Y:S01]  /*47e0*/  IMAD.U32 R9, RZ, RZ, UR16 ;  /* 0x00000010ff097e24 */ /* 0x000fe2000f8e00ff */
[----:B--2---:R-:W-:Y:S04]  /*47f0*/  LEA R8, P0, R8, R202, 0x7 ;  /* 0x000000ca08087211 */ /* 0x004fe800078038ff */
[----:B------:R-:W-:Y:S01]  /*4800*/  LEA.HI.X R9, R10, R203, R9, 0x7, P0 ;  /* 0x000000cb0a097211 */ /* 0x000fe200000f3c09 */
[----:B------:R-:W-:Y:S01]  /*4810*/  IMAD.U32 R10, RZ, RZ, UR4 ;  /* 0x00000004ff0a7e24 */ /* 0x000fe2000f8e00ff */
[--C-:B------:R-:W-:Y:S02]  /*4820*/  IADD3 R16, P1, P0, R16, 0x80, R8.reuse ;  /* 0x0000008010107810 */ /* 0x100fe4000783e008 */
[----:B---3--:R-:W-:Y:S02]  /*4830*/  LOP3.LUT P3, RZ, R200, 0x1, RZ, 0xc0, !PT ;  /* 0x00000001c8ff7812 */ /* 0x008fe4000786c0ff */
[--C-:B------:R-:W-:Y:S02]  /*4840*/  IADD3.X R17, RZ, UR14, R9.reuse, P1, P0 ;  /* 0x0000000eff117c10 */ /* 0x100fe40008fe0409 */
[----:B------:R-:W-:Y:S02]  /*4850*/  IADD3 R14, P1, P0, R14, 0x100, R8 ;  /* 0x000001000e0e7810 */ /* 0x000fe4000783e008 */
[----:B------:R-:W-:Y:S02]  /*4860*/  IADD3 R10, -R251, UR9, -R10 ;  /* 0x00000009fb0a7c10 */ /* 0x000fe4000fffe90a */
[--C-:B------:R-:W-:Y:S02]  /*4870*/  IADD3.X R15, RZ, UR14, R9.reuse, P1, P0 ;  /* 0x0000000eff0f7c10 */ /* 0x100fe40008fe0409 */
[----:B------:R-:W-:Y:S04]  /*4880*/  IADD3 R12, P1, P0, R12, 0x180, R8 ;  /* 0x000001800c0c7810 */ /* 0x000fe8000783e008 */
[----:B------:R-:W-:Y:S02]  /*4890*/  IADD3.X R13, RZ, UR14, R9, P1, P0 ;  /* 0x0000000eff0d7c10 */ /* 0x000fe40008fe0409 */
[----:B------:R-:W-:Y:S02]  /*48a0*/  ISETP.LT.OR P0, PT, R10, 0x1, !P3 ;  /* 0x000000010a00780c */ /* 0x000fe40005f01670 */
[----:B------:R-:W-:Y:S11]  /*48b0*/  LOP3.LUT P1, RZ, R250, 0x4, RZ, 0xc0, !PT ;  /* 0x00000004faff7812 */ /* 0x000ff6000782c0ff */
        /* <DEDUP_REMOVED lines=15> */
[C---:B------:R-:W-:Y:S02]  /*49b0*/  ISETP.LT.OR P0, PT, R10.reuse, 0x21, !P3 ;  /* 0x000000210a00780c */ /* 0x040fe40005f01670 */
[C---:B-1----:R-:W-:Y:S11]  /*49c0*/  ISETP.GT.AND P3, PT, R11.reuse, 0xf, PT ;  /* 0x0000000f0b00780c */ /* 0x042ff60003f64270 */
[----:B------:R1:W-:Y:S01]  /*49d0*/  LDGSTS.E.BYPASS.LTC128B.128 [R242+0x19080], [R8.64], !P0 ;  /* 0x1908000008f27fae */ /* 0x0003e2000c101d4a */
[C---:B------:R-:W-:Y:S11]  /*49e0*/  ISETP.LT.OR P0, PT, R10.reuse, 0x21, !P2 ;  /* 0x000000210a00780c */ /* 0x040ff60005701670 */
[----:B------:R-:W-:Y:S02]  /*49f0*/  @!UPT UIADD3 URZ, URZ, URZ, URZ ;  /* 0x0000003f3f3ff290 */ /* 0x000fe4000fffe03f */
[----:B------:R2:W-:Y:S01]  /*4a00*/  LDGSTS.E.BYPASS.LTC128B.128 [R242+0x1b080], [R16.64], !P0 ;  /* 0x1b08000010f27fae */ /* 0x0005e2000c101d4a */
[C---:B------:R-:W-:Y:S01]  /*4a10*/  ISETP.LT.OR P0, PT, R10.reuse, 0x21, !P1 ;  /* 0x000000210a00780c */ /* 0x040fe20004f01670 */
[----:B-1----:R-:W-:Y:S11]  /*4a20*/  IMAD.U32 R8, RZ, RZ, UR4 ;  /* 0x00000004ff087e24 */ /* 0x002ff6000f8e00ff */
[----:B------:R-:W-:Y:S01]  /*4a30*/  @!UPT UIADD3 URZ, URZ, URZ, URZ ;  /* 0x0000003f3f3ff290 */ /* 0x000fe2000fffe03f */
[----:B------:R2:W-:Y:S01]  /*4a40*/  LDGSTS.E.BYPASS.LTC128B.128 [R242+0x1d080], [R14.64], !P0 ;  /* 0x1d0800000ef27fae */ /* 0x0005e2000c101d4a */
[----:B------:R-:W-:Y:S01]  /*4a50*/  ISETP.LT.OR P0, PT, R10, 0x21, !P4 ;  /* 0x000000210a00780c */ /* 0x000fe20006701670 */
[----:B------:R-:W-:Y:S02]  /*4a60*/  @!P3 IMAD.SHL.U32 R10, R11, 0x10, RZ ;  /* 0x000000100b0ab824 */ /* 0x000fe400078e00ff */
[----:B----4-:R-:W-:Y:S10]  /*4a70*/  @!P3 IMAD.WIDE R8, R8, 0x4, R18 ;  /* 0x000000040808b825 */ /* 0x010ff400078e0212 */
[----:B------:R2:W-:Y:S04]  /*4a80*/  LDGSTS.E.BYPASS.LTC128B.128 [R242+0x1f080], [R12.64], !P0 ;  /* 0x1f0800000cf27fae */ /* 0x0005e8000c101d4a */
[----:B------:R2:W-:Y:S02]  /*4a90*/  @!P3 LDGSTS.E.BYPASS.LTC128B.128 [R10+0x20180], [R8.64] ;  /* 0x20180000080abfae */ /* 0x0005e4000b901d4a */
.L_x_612:
        /* <DEDUP_REMOVED lines=94> */
[----:B------:R-:W-:Y:S01]  /*5080*/  ULDC.64 UR4, c[0x0][0x178] ;  /* 0x00005e0000047ab9 */ /* 0x000fe20000000a00 */
[----:B------:R-:W-:Y:S01]  /*5090*/  IMAD.U32 R12, RZ, RZ, UR7 ;  /* 0x00000007ff0c7e24 */ /* 0x000fe2000f8e00ff */
[----:B------:R-:W5:Y:S01]  /*50a0*/  LDL.64 R14, [R1+0x20] ;  /* 0x00002000010e7983 */ /* 0x000f620000100a00 */
[----:B------:R-:W-:Y:S01]  /*50b0*/  LOP3.LUT P4, RZ, R249, 0x8, RZ, 0xc0, !PT ;  /* 0x00000008f9ff7812 */ /* 0x000fe2000788c0ff */
[----:B------:R-:W-:Y:S01]  /*50c0*/  USHF.R.S32.HI UR16, URZ, 0x1f, UR15 ;  /* 0x0000001f3f107899 */ /* 0x000fe2000801140f */
[----:B------:R-:W-:Y:S01]  /*50d0*/  IMAD.U32 R10, RZ, RZ, UR7 ;  /* 0x00000007ff0a7e24 */ /* 0x000fe2000f8e00ff */
[----:B------:R-:W-:Y:S01]  /*50e0*/  UIMAD.WIDE.U32 UR18, UR15, UR4, URZ ;  /* 0x000000040f1272a5 */ /* 0x000fe2000f8e003f */
[----:B------:R-:W-:Y:S01]  /*50f0*/  IMAD.U32 R8, RZ, RZ, UR7 ;  /* 0x00000007ff087e24 */ /* 0x000fe2000f8e00ff */
[----:B------:R-:W-:Y:S02]  /*5100*/  UIMAD UR16, UR16, UR4, URZ ;  /* 0x00000004101072a4 */ /* 0x000fe4000f8e023f */
[----:B------:R-:W-:Y:S02]  /*5110*/  USHF.L.U32 UR4, UR15, 0x6, URZ ;  /* 0x000000060f047899 */ /* 0x000fe4000800063f */
[----:B------:R-:W-:Y:S01]  /*5120*/  UIMAD UR16, UR15, UR5, UR16 ;  /* 0x000000050f1072a4 */ /* 0x000fe2000f8e0210 */
[----:B------:R-:W-:Y:S02]  /*5130*/  IMAD.U32 R4, RZ, RZ, UR18 ;  /* 0x00000012ff047e24 */ /* 0x000fe4000f8e00ff */
[----:B------:R-:W-:Y:S01]  /*5140*/  IMAD.U32 R6, RZ, RZ, UR18 ;  /* 0x00000012ff067e24 */ /* 0x000fe2000f8e00ff */
[----:B------:R-:W-:Y:S06]  /*5150*/  UIADD3 UR16, UR19, UR16, URZ ;  /* 0x0000001013107290 */ /* 0x000fec000fffe03f */
[----:B------:R-:W-:Y:S01]  /*5160*/  IMAD.U32 R5, RZ, RZ, UR16 ;  /* 0x00000010ff057e24 */ /* 0x000fe2000f8e00ff */
[----:B--2---:R-:W-:Y:S02]  /*5170*/  LEA R4, P0, R4, R224, 0x7 ;  /* 0x000000e004047211 */ /* 0x004fe400078038ff */
[----:B------:R-:W2:Y:S02]  /*5180*/  S2R R224, SR_TID.X ;  /* 0x0000000000e07919 */ /* 0x000ea40000002100 */
[----:B------:R-:W-:Y:S01]  /*5190*/  LEA.HI.X R5, R6, R225, R5, 0x7, P0 ;  /* 0x000000e106057211 */ /* 0x000fe200000f3c05 */
[----:B------:R-:W-:Y:S01]  /*51a0*/  IMAD.U32 R6, RZ, RZ, UR4 ;  /* 0x00000004ff067e24 */ /* 0x000fe2000f8e00ff */
[--C-:B------:R-:W-:Y:S04]  /*51b0*/  IADD3 R12, P1, P0, R12, 0x80, R4.reuse ;  /* 0x000000800c0c7810 */ /* 0x100fe8000783e004 */
[--C-:B------:R-:W-:Y:S02]  /*51c0*/  IADD3.X R13, RZ, UR6, R5.reuse, P1, P0 ;  /* 0x00000006ff0d7c10 */ /* 0x100fe40008fe0405 */
[----:B------:R-:W-:Y:S02]  /*51d0*/  IADD3 R10, P1, P0, R10, 0x100, R4 ;  /* 0x000001000a0a7810 */ /* 0x000fe4000783e004 */
[----:B------:R-:W-:Y:S02]  /*51e0*/  IADD3 R6, -R251, UR9, -R6 ;  /* 0x00000009fb067c10 */ /* 0x000fe4000fffe906 */
[--C-:B------:R-:W-:Y:S02]  /*51f0*/  IADD3.X R11, RZ, UR6, R5.reuse, P1, P0 ;  /* 0x00000006ff0b7c10 */ /* 0x100fe40008fe0405 */
[----:B------:R-:W-:Y:S04]  /*5200*/  IADD3 R8, P1, P0, R8, 0x180, R4 ;  /* 0x0000018008087810 */ /* 0x000fe8000783e004 */
[----:B------:R-:W-:Y:S02]  /*5210*/  IADD3.X R9, RZ, UR6, R5, P1, P0 ;  /* 0x00000006ff097c10 */ /* 0x000fe40008fe0405 */
[----:B------:R-:W-:Y:S02]  /*5220*/  ISETP.LT.OR P0, PT, R6, 0x1, !P3 ;  /* 0x000000010600780c */ /* 0x000fe40005f01670 */
[----:B--2---:R-:W-:Y:S02]  /*5230*/  ISETP.GT.AND P5, PT, R224, 0xf, PT ;  /* 0x0000000fe000780c */ /* 0x004fe40003fa4270 */
[----:B------:R-:W-:Y:S09]  /*5240*/  LOP3.LUT P1, RZ, R249, 0x4, RZ, 0xc0, !PT ;  /* 0x00000004f9ff7812 */ /* 0x000ff2000782c0ff */
        /* <DEDUP_REMOVED lines=21> */
[C---:B------:R-:W-:Y:S01]  /*53a0*/  ISETP.LT.OR P0, PT, R6.reuse, 0x21, !P1 ;  /* 0x000000210600780c */ /* 0x040fe20004f01670 */
[----:B--2---:R-:W-:Y:S11]  /*53b0*/  IMAD.U32 R4, RZ, RZ, UR4 ;  /* 0x00000004ff047e24 */ /* 0x004ff6000f8e00ff */
[----:B------:R-:W-:Y:S01]  /*53c0*/  @!UPT UIADD3 URZ, URZ, URZ, URZ ;  /* 0x0000003f3f3ff290 */ /* 0x000fe2000fffe03f */
[----:B------:R4:W-:Y:S01]  /*53d0*/  LDGSTS.E.BYPASS.LTC128B.128 [R242+0x15080], [R10.64], !P0 ;  /* 0x150800000af27fae */ /* 0x0009e2000c101d4a */
[----:B------:R-:W-:Y:S01]  /*53e0*/  ISETP.LT.OR P0, PT, R6, 0x21, !P4 ;  /* 0x000000210600780c */ /* 0x000fe20006701670 */
[----:B------:R-:W-:Y:S02]  /*53f0*/  @!P5 IMAD.SHL.U32 R6, R224, 0x10, RZ ;  /* 0x00000010e006d824 */ /* 0x000fe400078e00ff */
[----:B-----5:R-:W-:Y:S10]  /*5400*/  @!P5 IMAD.WIDE R4, R4, 0x4, R14 ;  /* 0x000000040404d825 */ /* 0x020ff400078e020e */
[----:B------:R4:W-:Y:S04]  /*5410*/  LDGSTS.E.BYPASS.LTC128B.128 [R242+0x17080], [R8.64], !P0 ;  /* 0x1708000008f27fae */ /* 0x0009e8000c101d4a */
[----:B------:R4:W-:Y:S02]  /*5420*/  @!P5 LDGSTS.E.BYPASS.LTC128B.128 [R6+0x20080], [R4.64] ;  /* 0x200800000406dfae */ /* 0x0009e4000b901d4a */
.L_x_613:
[----:B--2-4-:R-:W2:Y:S01]  /*5430*/  LDL.64 R8, [R1+0x28] ;  /* 0x0000280001087983 */ /* 0x014ea20000100a00 */
[----:B------:R-:W-:Y:S02]  /*5440*/  USHF.L.U32 UR12, UR12, 0xe, URZ ;  /* 0x0000000e0c0c7899 */ /* 0x000fe4000800063f */
[----:B------:R-:W-:Y:S01]  /*5450*/  UISETP.GE.AND UP0, UPT, UR15, UR13, UPT ;  /* 0x0000000d0f00728c */ /* 0x000fe2000bf06270 */
[----:B------:R-:W4:Y:S03]  /*5460*/  LDL R6, [R1+0x14] ;  /* 0x0000140001067983 */ /* 0x000f260000100800 */
[----:B------:R-:W-:Y:S01]  /*5470*/  IMAD.U32 R5, RZ, RZ, UR12 ;  /* 0x0000000cff057e24 */ /* 0x000fe2000f8e00ff */
[----:B------:R-:W-:Y:S04]  /*5480*/  LDSM.16.MT88.4 R224, [R0+0x5080] ;  /* 0x0050800000e0783b */ /* 0x000fe80000004200 */
[----:B------:R-:W0:Y:S01]  /*5490*/  LDGDEPBAR ;  /* 0x00000000000079af */ /* 0x000e220000000000 */
[----:B--2---:R-:W-:Y:S01]  /*54a0*/  IADD3 R4, P0, R8, UR12, RZ ;  /* 0x0000000c08047c10 */ /* 0x004fe2000ff1e0ff */
[----:B------:R-:W-:Y:S03]  /*54b0*/  UMOV UR12, UR15 ;  /* 0x0000000f000c7c82 */ /* 0x000fe60008000000 */
[----:B----4-:R-:W-:Y:S02]  /*54c0*/  LEA.HI.X.SX32 R5, R5, R6, 0x1, P0 ;  /* 0x0000000605057211 */ /* 0x010fe400000f0eff */
[C---:B------:R-:W-:Y:S04]  /*54d0*/  LEA R240, P0, R4.reuse, c[0x0][0x220], 0x2 ;  /* 0x0000880004f07a11 */ /* 0x040fe800078010ff */
        /* <DEDUP_REMOVED lines=144> */
[----:B-1----:R-:W-:-:S02]  /*5de0*/  FMUL.FTZ R35, R101, c[0x0][0x298] ;  /* 0x0000a60065237a20 */ /* 0x002fc40000410000 */
        /* <DEDUP_REMOVED lines=62> */
.L_x_611:
[----:B------:R-:W-:Y:S05]  /*61d0*/  @P0 BRA `(.L_x_615) ;  /* 0x00001e6000000947 */ /* 0x000fea0003800000 */
[----:B------:R-:W2:Y:S01]  /*61e0*/  LDL R101, [R1+0x30] ;  /* 0x0000300001657983 */ /* 0x000ea20000100800 */
[----:B------:R-:W-:Y:S02]  /*61f0*/  F2FP.BF16.PACK_AB R37, R37, R36 ;  /* 0x000000242525723e */ /* 0x000fe400000010ff */
[----:B------:R-:W-:Y:S01]  /*6200*/  F2FP.BF16.PACK_AB R38, R39, R38 ;  /* 0x000000262726723e */ /* 0x000fe200000010ff */
[----:B------:R-:W3:Y:S01]  /*6210*/  S2R R103, SR_TID.X ;  /* 0x0000000000677919 */ /* 0x000ee20000002100 */
        /* <DEDUP_REMOVED lines=12> */
[----:B---3--:R-:W-:Y:S02]  /*62e0*/  SHF.R.S32.HI R5, RZ, 0x1f, R103 ;  /* 0x0000001fff057819 */ /* 0x008fe40000011467 */
[----:B------:R-:W-:Y:S02]  /*62f0*/  F2FP.BF16.PACK_AB R60, R61, R60 ;  /* 0x0000003c3d3c723e */ /* 0x000fe400000010ff */
[----:B-1----:R-:W-:-:S02]  /*6300*/  LEA.HI R3, R5, R103, RZ, 0x2 ;  /* 0x0000006705037211 */ /* 0x002fc400078f10ff */
        /* <DEDUP_REMOVED lines=66> */
[----:B-----5:R-:W-:Y:S01]  /*6730*/  F2FP.BF16.PACK_AB R19, R127, R126 ;  /* 0x0000007e7f13723e */ /* 0x020fe200000010ff */
        /* <DEDUP_REMOVED lines=91> */
.L_x_616:
        /* <DEDUP_REMOVED lines=62> */
.L_x_618:
[----:B--234-:R-:W-:Y:S05]  /*70d0*/  BSYNC B0 ;  /* 0x0000000000007941 */ /* 0x01cfea0003800000 */
.L_x_617:
        /* <DEDUP_REMOVED lines=17> */
.L_x_620:
[----:B------:R-:W-:Y:S05]  /*71f0*/  BSYNC B0 ;  /* 0x0000000000007941 */ /* 0x000fea0003800000 */
.L_x_619:
        /* <DEDUP_REMOVED lines=16> */
.L_x_622:
[----:B------:R-:W-:Y:S05]  /*7300*/  BSYNC B0 ;  /* 0x0000000000007941 */ /* 0x000fea0003800000 */
.L_x_621:
        /* <DEDUP_REMOVED lines=16> */
.L_x_624:
[----:B------:R-:W-:Y:S05]  /*7410*/  BSYNC B0 ;  /* 0x0000000000007941 */ /* 0x000fea0003800000 */
.L_x_623:
        /* <DEDUP_REMOVED lines=16> */
.L_x_626:
[----:B------:R-:W-:Y:S05]  /*7520*/  BSYNC B0 ;  /* 0x0000000000007941 */ /* 0x000fea0003800000 */
.L_x_625:
        /* <DEDUP_REMOVED lines=16> */
.L_x_628:
[----:B------:R-:W-:Y:S05]  /*7630*/  BSYNC B0 ;  /* 0x0000000000007941 */ /* 0x000fea0003800000 */
.L_x_627:
        /* <DEDUP_REMOVED lines=16> */
.L_x_630:
[----:B------:R-:W-:Y:S05]  /*7740*/  BSYNC B0 ;  /* 0x0000000000007941 */ /* 0x000fea0003800000 */
.L_x_629:
        /* <DEDUP_REMOVED lines=16> */
.L_x_632:
[----:B------:R-:W-:Y:S05]  /*7850*/  BSYNC B0 ;  /* 0x0000000000007941 */ /* 0x000fea0003800000 */
.L_x_631:
        /* <DEDUP_REMOVED lines=20> */
.L_x_634:
[----:B------:R-:W-:Y:S05]  /*79a0*/  BSYNC B0 ;  /* 0x0000000000007941 */ /* 0x000fea0003800000 */
.L_x_633:
        /* <DEDUP_REMOVED lines=15> */
.L_x_636:
[----:B------:R-:W-:Y:S05]  /*7aa0*/  BSYNC B0 ;  /* 0x0000000000007941 */ /* 0x000fea0003800000 */
.L_x_635:
        /* <DEDUP_REMOVED lines=14> */
.L_x_638:
[----:B------:R-:W-:Y:S05]  /*7b90*/  BSYNC B0 ;  /* 0x0000000000007941 */ /* 0x000fea0003800000 */
.L_x_637:
        /* <DEDUP_REMOVED lines=14> */
.L_x_640:
[----:B------:R-:W-:Y:S05]  /*7c80*/  BSYNC B0 ;  /* 0x0000000000007941 */ /* 0x000fea0003800000 */
.L_x_639:
        /* <DEDUP_REMOVED lines=14> */
.L_x_642:
[----:B------:R-:W-:Y:S05]  /*7d70*/  BSYNC B0 ;  /* 0x0000000000007941 */ /* 0x000fea0003800000 */
.L_x_641:
        /* <DEDUP_REMOVED lines=14> */
.L_x_644:
[----:B------:R-:W-:Y:S05]  /*7e60*/  BSYNC B0 ;  /* 0x0000000000007941 */ /* 0x000fea0003800000 */
.L_x_643:
        /* <DEDUP_REMOVED lines=14> */
.L_x_646:
[----:B------:R-:W-:Y:S05]  /*7f50*/  BSYNC B0 ;  /* 0x0000000000007941 */ /* 0x000fea0003800000 */
.L_x_645:
        /* <DEDUP_REMOVED lines=14> */
.L_x_615:
[----:B------:R-:W2:Y:S01]  /*8040*/  LDL R8, [R1+0x30] ;  /* 0x0000300001087983 */ /* 0x000ea20000100800 */
[----:B------:R-:W-:Y:S01]  /*8050*/  ISETP.NE.U32.AND P0, PT, RZ, c[0x0][0x358], PT ;  /* 0x0000d600ff007a0c */ /* 0x000fe20003f05070 */
[----:B-1----:R-:W-:-:S03]  /*8060*/  IMAD.MOV.U32 R2, RZ, RZ, 0x4 ;  /* 0x00000004ff027424 */ /* 0x002fc600078e00ff */
        /* <DEDUP_REMOVED lines=16> */
.L_x_647:
[----:B------:R-:W1:Y:S01]  /*8170*/  S2R R4, SR_TID.X ;  /* 0x0000000000047919 */ /* 0x000e620000002100 */
[----:B------:R-:W-:Y:S01]  /*8180*/  SEL R16, R8, RZ, !P1 ;  /* 0x000000ff08107207 */ /* 0x000fe20004800000 */
[----:B------:R-:W-:Y:S02]  /*8190*/  BSSY B0, `(.L_x_648) ;  /* 0x0000025000007945 */ /* 0x000fe40003800000 */
[----:B------:R-:W2:Y:S04]  /*81a0*/  S2R R9, SR_CTAID.X ;  /* 0x0000000000097919 */ /* 0x000ea80000002500 */
[----:B------:R-:W3:Y:S01]  /*81b0*/  S2R R20, SR_CTAID.Y ;  /* 0x0000000000147919 */ /* 0x000ee20000002600 */
[----:B-1---5:R-:W-:-:S04]  /*81c0*/  SHF.R.S32.HI R14, RZ, 0x1f, R4 ;  /* 0x0000001fff0e7819 */ /* 0x022fc80000011404 */
        /* <DEDUP_REMOVED lines=33> */
.L_x_649:
[----:B------:R-:W-:Y:S05]  /*83e0*/  BSYNC B0 ;  /* 0x0000000000007941 */ /* 0x000fea0003800000 */
.L_x_648:
        /* <DEDUP_REMOVED lines=17> */
.L_x_651:
[----:B------:R-:W-:Y:S05]  /*8500*/  BSYNC B0 ;  /* 0x0000000000007941 */ /* 0x000fea0003800000 */
.L_x_650:
        /* <DEDUP_REMOVED lines=16> */
.L_x_653:
[----:B------:R-:W-:Y:S05]  /*8610*/  BSYNC B0 ;  /* 0x0000000000007941 */ /* 0x000fea0003800000 */
.L_x_652:
        /* <DEDUP_REMOVED lines=16> */
.L_x_655:
[----:B------:R-:W-:Y:S05]  /*8720*/  BSYNC B0 ;  /* 0x0000000000007941 */ /* 0x000fea0003800000 */
.L_x_654:
        /* <DEDUP_REMOVED lines=16> */
.L_x_657:
[----:B------:R-:W-:Y:S05]  /*8830*/  BSYNC B0 ;  /* 0x0000000000007941 */ /* 0x000fea0003800000 */
.L_x_656:
        /* <DEDUP_REMOVED lines=16> */
.L_x_659:
[----:B------:R-:W-:Y:S05]  /*8940*/  BSYNC B0 ;  /* 0x0000000000007941 */ /* 0x000fea0003800000 */
.L_x_658:
        /* <DEDUP_REMOVED lines=16> */
.L_x_661:
[----:B------:R-:W-:Y:S05]  /*8a50*/  BSYNC B0 ;  /* 0x0000000000007941 */ /* 0x000fea0003800000 */
.L_x_660:
        /* <DEDUP_REMOVED lines=16> */
.L_x_663:
[----:B------:R-:W-:Y:S05]  /*8b60*/  BSYNC B0 ;  /* 0x0000000000007941 */ /* 0x000fea0003800000 */
.L_x_662:
        /* <DEDUP_REMOVED lines=20> */
.L_x_665:
[----:B------:R-:W-:Y:S05]  /*8cb0*/  BSYNC B0 ;  /* 0x0000000000007941 */ /* 0x000fea0003800000 */
.L_x_664:
        /* <DEDUP_REMOVED lines=15> */
.L_x_667:
[----:B------:R-:W-:Y:S05]  /*8db0*/  BSYNC B0 ;  /* 0x0000000000007941 */ /* 0x000fea0003800000 */
.L_x_666:
        /* <DEDUP_REMOVED lines=14> */
.L_x_669:
[----:B------:R-:W-:Y:S05]  /*8ea0*/  BSYNC B0 ;  /* 0x0000000000007941 */ /* 0x000fea0003800000 */
.L_x_668:
        /* <DEDUP_REMOVED lines=14> */
.L_x_671:
[----:B------:R-:W-:Y:S05]  /*8f90*/  BSYNC B0 ;  /* 0x0000000000007941 */ /* 0x000fea0003800000 */
.L_x_670:
        /* <DEDUP_REMOVED lines=14> */
.L_x_673:
[----:B------:R-:W-:Y:S05]  /*9080*/  BSYNC B0 ;  /* 0x0000000000007941 */ /* 0x000fea0003800000 */
.L_x_672:
        /* <DEDUP_REMOVED lines=14> */
.L_x_675:
[----:B------:R-:W-:Y:S05]  /*9170*/  BSYNC B0 ;  /* 0x0000000000007941 */ /* 0x000fea0003800000 */
.L_x_674:
        /* <DEDUP_REMOVED lines=14> */
.L_x_677:
[----:B------:R-:W-:Y:S05]  /*9260*/  BSYNC B0 ;  /* 0x0000000000007941 */ /* 0x000fea0003800000 */
.L_x_676:
        /* <DEDUP_REMOVED lines=14> */
.L_x_678:
        /* <DEDUP_REMOVED lines=11> */
.L_x_1163:


//--------------------- .text._ZN7cutlass13device_kernelIN5flash19enable_sm80_to_sm89INS1_16FlashAttnBwdSm80INS1_25CollectiveMainloopBwdSm80ILi1ELi1EN4cute5tupleIJNS5_1CILi64EEES8_NS7_ILi256EEEEEENS_10bfloat16_tEfNS_4arch4Sm80ELb0ELb0ELb0ELb1ELb0ELb0ELb0ELb0ELi2ELi4ELi2ELi2ELb0EEENS1_24CollectiveEpilogueBwdGQAISA_fSD_Li256ELb1ELb0EEENS1_19SingleTileSchedulerILb1ELb0ELb0ELi64EEEEEEEEEvNT_6ParamsE --------------------------
	.section	.text._ZN7cutlass13device_kernelIN5flash19enable_sm80_to_sm89INS1_16FlashAttnBwdSm80INS1_25CollectiveMainloopBwdSm80ILi1ELi1EN4cute5tupleIJNS5_1CILi64EEES8_NS7_ILi256EEEEEENS_10bfloat16_tEfNS_4arch4Sm80ELb0ELb0ELb0ELb1ELb0ELb0ELb0ELb0ELi2ELi4ELi2ELi2ELb0EEENS1_24CollectiveEpilogueBwdGQAISA_fSD_Li256ELb1ELb0EEENS1_19SingleTileSchedulerILb1ELb0ELb0ELi64EEEEEEEEEvNT_6ParamsE,"ax",@progbits
	.sectioninfo	@"SHI_REGISTERS=255"
	.align	128
.text._ZN7cutlass13device_kernelIN5flash19enable_sm80_to_sm89INS1_16FlashAttnBwdSm80INS1_25CollectiveMainloopBwdSm80ILi1ELi1EN4cute5tupleIJNS5_1CILi64EEES8_NS7_ILi256EEEEEENS_10bfloat16_tEfNS_4arch4Sm80ELb0ELb0ELb0ELb1ELb0ELb0ELb0ELb0ELi2ELi4ELi2ELi2ELb0EEENS1_24CollectiveEpilogueBwdGQAISA_fSD_Li256ELb1ELb0EEENS1_19SingleTileSchedulerILb1ELb0ELb0ELi64EEEEEEEEEvNT_6ParamsE:
        .type           _ZN7cutlass13device_kernelIN5flash19enable_sm80_to_sm89INS1_16FlashAttnBwdSm80INS1_25CollectiveMainloopBwdSm80ILi1ELi1EN4cute5tupleIJNS5_1CILi64EEES8_NS7_ILi256EEEEEENS_10bfloat16_tEfNS_4arch4Sm80ELb0ELb0ELb0ELb1ELb0ELb0ELb0ELb0ELi2ELi4ELi2ELi2ELb0EEENS1_24CollectiveEpilogueBwdGQAISA_fSD_Li256ELb1ELb0EEENS1_19SingleTileSchedulerILb1ELb0ELb0ELi64EEEEEEEEEvNT_6ParamsE,@function
        .size           _ZN7cutlass13device_kernelIN5flash19enable_sm80_to_sm89INS1_16FlashAttnBwdSm80INS1_25CollectiveMainloopBwdSm80ILi1ELi1EN4cute5tupleIJNS5_1CILi64EEES8_NS7_ILi256EEEEEENS_10bfloat16_tEfNS_4arch4Sm80ELb0ELb0ELb0ELb1ELb0ELb0ELb0ELb0ELi2ELi4ELi2ELi2ELb0EEENS1_24CollectiveEpilogueBwdGQAISA_fSD_Li256ELb1ELb0EEENS1_19SingleTileSchedulerILb1ELb0ELb0ELi64EEEEEEEEEvNT_6ParamsE,(.L_x_1164 - _ZN7cutlass13device_kernelIN5flash19enable_sm80_to_sm89INS1_16FlashAttnBwdSm80INS1_25CollectiveMainloopBwdSm80ILi1ELi1EN4cute5tupleIJNS5_1CILi64EEES8_NS7_ILi256EEEEEENS_10bfloat16_tEfNS_4arch4Sm80ELb0ELb0ELb0ELb1ELb0ELb0ELb0ELb0ELi2ELi4ELi2ELi2ELb0EEENS1_24CollectiveEpilogueBwdGQAISA_fSD_Li256ELb1ELb0EEENS1_19SingleTileSchedulerILb1ELb0ELb0ELi64EEEEEEEEEvNT_6ParamsE)
        .other          _ZN7cutlass13device_kernelIN5flash19enable_sm80_to_sm89INS1_16FlashAttnBwdSm80INS1_25CollectiveMainloopBwdSm80ILi1ELi1EN4cute5tupleIJNS5_1CILi64EEES8_NS7_ILi256EEEEEENS_10bfloat16_tEfNS_4arch4Sm80ELb0ELb0ELb0ELb1ELb0ELb0ELb0ELb0ELi2ELi4ELi2ELi2ELb0EEENS1_24CollectiveEpilogueBwdGQAISA_fSD_Li256ELb1ELb0EEENS1_19SingleTileSchedulerILb1ELb0ELb0ELi64EEEEEEEEEvNT_6ParamsE,@"STO_CUDA_ENTRY STV_DEFAULT"
_ZN7cutlass13device_kernelIN5flash19enable_sm80_to_sm89INS1_16FlashAttnBwdSm80INS1_25CollectiveMainloopBwdSm80ILi1ELi1EN4cute5tupleIJNS5_1CILi64EEES8_NS7_ILi256EEEEEENS_10bfloat16_tEfNS_4arch4Sm80ELb0ELb0ELb0ELb1ELb0ELb0ELb0ELb0ELi2ELi4ELi2ELi2ELb0EEENS1_24CollectiveEpilogueBwdGQAISA_fSD_Li256ELb1ELb0EEENS1_19SingleTileSchedulerILb1ELb0ELb0ELi64EEEEEEEEEvNT_6ParamsE:
        /* <DEDUP_REMOVED lines=18> */
.L_x_680:
        /* <DEDUP_REMOVED lines=8> */
.L_x_682:
[----:B------:R-:W-:Y:S02]  /*01a0*/  MOV R0, c[0x0][0x3ac] ;  /* 0x0000eb0000007a02 */ /* 0x000fe40000000f00 */
.L_x_681:
[----:B-1----:R-:W-:-:S05]  /*01b0*/  IMAD.SHL.U32 R2, R19, 0x40, RZ ;  /* 0x0000004013027824 */ /* 0x002fca00078e00ff */
[----:B-----5:R-:W-:-:S04]  /*01c0*/  ISETP.GE.AND P0, PT, R2, R0, PT ;  /* 0x000000000200720c */ /* 0x020fc80003f06270 */
[----:B------:R-:W-:-:S05]  /*01d0*/  SEL R0, R5, 0xffffffff, !P0 ;  /* 0xffffffff05007807 */ /* 0x000fca0004000000 */
[----:B------:R1:W-:Y:S01]  /*01e0*/  STL [R1+0x30], R0 ;  /* 0x0000300001007387 */ /* 0x0003e20000100800 */
[----:B------:R-:W-:Y:S05]  /*01f0*/  BRA `(.L_x_683) ;  /* 0x0000012000007947 */ /* 0x000fea0003800000 */
.L_x_679:
[----:B---34-:R-:W-:-:S04]  /*0200*/  ISETP.NE.U32.AND P0, PT, RZ, c[0x0][0x3c8], PT ;  /* 0x0000f200ff007a0c */ /* 0x018fc80003f05070 */
[----:B------:R-:W-:-:S13]  /*0210*/  ISETP.NE.AND.EX P0, PT, RZ, c[0x0][0x3cc], PT, P0 ;  /* 0x0000f300ff007a0c */ /* 0x000fda0003f05300 */
[----:B------:R-:W-:Y:S05]  /*0220*/  @!P0 BRA `(.L_x_684) ;  /* 0x0000002000008947 */ /* 0x000fea0003800000 */
[----:B------:R1:W5:Y:S01]  /*0230*/  LDG.E R0, [R2.64] ;  /* 0x0000000a02007981 */ /* 0x000362000c1e1900 */
[----:B------:R-:W-:Y:S05]  /*0240*/  BRA `(.L_x_685) ;  /* 0x0000009000007947 */ /* 0x000fea0003800000 */
.L_x_684:
        /* <DEDUP_REMOVED lines=8> */
.L_x_686:
[----:B------:R-:W-:Y:S02]  /*02d0*/  MOV R0, c[0x0][0x3ac] ;  /* 0x0000eb0000007a02 */ /* 0x000fe40000000f00 */
.L_x_685:
[----:B-1----:R-:W-:-:S05]  /*02e0*/  IMAD.SHL.U32 R2, R19, 0x40, RZ ;  /* 0x0000004013027824 */ /* 0x002fca00078e00ff */
[----:B-----5:R-:W-:-:S04]  /*02f0*/  ISETP.GE.AND P0, PT, R2, R0, PT ;  /* 0x000000000200720c */ /* 0x020fc80003f06270 */
[----:B------:R-:W-:-:S05]  /*0300*/  SEL R0, R5, 0xffffffff, !P0 ;  /* 0xffffffff05007807 */ /* 0x000fca0004000000 */
[----:B------:R1:W-:Y:S04]  /*0310*/  STL [R1+0x30], R0 ;  /* 0x0000300001007387 */ /* 0x0003e80000100800 */
.L_x_683:
        /* <DEDUP_REMOVED lines=18> */
[----:B------:R-:W-:Y:S01]  /*0440*/  CS2R R14, SRZ ;  /* 0x00000000000e7805 */ /* 0x000fe2000001ff00 */
[----:B------:R-:W-:Y:S02]  /*0450*/  IMAD.MOV.U32 R25, RZ, RZ, RZ ;  /* 0x000000ffff197224 */ /* 0x000fe400078e00ff */
[----:B------:R-:W-:Y:S02]  /*0460*/  IMAD.MOV.U32 R17, RZ, RZ, c[0x0][0x198] ;  /* 0x00006600ff117624 */ /* 0x000fe400078e00ff */
[----:B--2---:R-:W-:Y:S01]  /*0470*/  @P2 IMAD R0, R22, 0x40, R0 ;  /* 0x0000004016002824 */ /* 0x004fe200078e0200 */
[----:B---3--:R1:W2:Y:S01]  /*0480*/  @P0 R2UR UR9, R8 ;  /* 0x00000000080903c2 */ /* 0x0082a200000e0000 */
[--C-:B----4-:R-:W-:Y:S01]  /*0490*/  @P2 SHF.R.S32.HI R13, RZ, 0x1f, R7.reuse ;  /* 0x0000001fff0d2819 */ /* 0x110fe20000011407 */
[----:B------:R-:W-:-:S02]  /*04a0*/  @P2 IMAD.MOV.U32 R12, RZ, RZ, R7 ;  /* 0x000000ffff0c2224 */ /* 0x000fc400078e0007 */
[----:B-1----:R-:W-:-:S04]  /*04b0*/  @P2 SHF.R.S32.HI R8, RZ, 0x1f, R0 ;  /* 0x0000001fff082819 */ /* 0x002fc80000011400 */
[----:B------:R-:W-:Y:S02]  /*04c0*/  @P2 LEA.HI R0, R8, R0, RZ, 0x6 ;  /* 0x0000000008002211 */ /* 0x000fe400078f30ff */
[--C-:B-----5:R-:W-:Y:S01]  /*04d0*/  @P3 SHF.R.S32.HI R15, RZ, 0x1f, R6.reuse ;  /* 0x0000001fff0f3819 */ /* 0x120fe20000011406 */
        /* <DEDUP_REMOVED lines=9> */
.L_x_687:
[----:B------:R-:W-:-:S04]  /*0570*/  ISETP.NE.U32.AND P0, PT, RZ, c[0x0][0x2e0], PT ;  /* 0x0000b800ff007a0c */ /* 0x000fc80003f05070 */
[----:B------:R-:W-:-:S13]  /*0580*/  ISETP.NE.AND.EX P0, PT, RZ, c[0x0][0x2e4], PT, P0 ;  /* 0x0000b900ff007a0c */ /* 0x000fda0003f05300 */
[----:B------:R-:W-:Y:S05]  /*0590*/  @!P0 BRA `(.L_x_688) ;  /* 0x0000003000008947 */ /* 0x000fea0003800000 */
[----:B------:R-:W-:-:S05]  /*05a0*/  IMAD.WIDE R2, R22, R9, c[0x0][0x2e0] ;  /* 0x0000b80016027625 */ /* 0x000fca00078e0209 */
[----:B------:R1:W5:Y:S01]  /*05b0*/  LDG.E R17, [R2.64] ;  /* 0x0000000a02117981 */ /* 0x000362000c1e1900 */
[----:B------:R-:W-:Y:S05]  /*05c0*/  BRA `(.L_x_689) ;  /* 0x0000004000007947 */ /* 0x000fea0003800000 */
.L_x_688:
[----:B------:R-:W-:Y:S05]  /*05d0*/  @!P3 BRA `(.L_x_689) ;  /* 0x000000300000b947 */ /* 0x000fea0003800000 */
[----:B------:R1:W2:Y:S04]  /*05e0*/  LDG.E R0, [R2.64] ;  /* 0x0000000a02007981 */ /* 0x0002a8000c1e1900 */
[----:B-1----:R-:W2:Y:S02]  /*05f0*/  LDG.E R2, [R2.64+0x4] ;  /* 0x0000040a02027981 */ /* 0x002ea4000c1e1900 */
[----:B--2---:R-:W-:Y:S02]  /*0600*/  IADD3 R17, -R0, R2, RZ ;  /* 0x0000000200117210 */ /* 0x004fe40007ffe1ff */
.L_x_689:
        /* <DEDUP_REMOVED lines=75> */
[----:B------:R-:W-:Y:S01]  /*0ac0*/  LEA.HI R4, R28, R32, RZ, 0x3 ;  /* 0x000000201c047211 */ /* 0x000fe200078f18ff */
[C---:B------:R-:W-:Y:S01]  /*0ad0*/  IMAD R10, R30.reuse, c[0x0][0x288], RZ ;  /* 0x0000a2001e0a7a24 */ /* 0x040fe200078e02ff */
[----:B------:R-:W-:Y:S01]  /*0ae0*/  SHF.R.S32.HI R0, RZ, 0x1f, R25 ;  /* 0x0000001fff007819 */ /* 0x000fe20000011419 */
[----:B------:R-:W-:Y:S01]  /*0af0*/  IMAD R9, R30, c[0x0][0x270], RZ ;  /* 0x00009c001e097a24 */ /* 0x000fe200078e02ff */
[----:B------:R-:W-:Y:S01]  /*0b00*/  IADD3 R2, P0, R3, R25, RZ ;  /* 0x0000001903027210 */ /* 0x000fe20007f1e0ff */
[C---:B------:R-:W-:Y:S01]  /*0b10*/  IMAD R10, R31.reuse, c[0x0][0x28c], R10 ;  /* 0x0000a3001f0a7a24 */ /* 0x040fe200078e020a */
[----:B------:R-:W-:Y:S01]  /*0b20*/  SHF.R.S32.HI R251, RZ, 0x3, R4 ;  /* 0x00000003fffb7819 */ /* 0x000fe20000011404 */
[----:B------:R-:W-:Y:S01]  /*0b30*/  IMAD R9, R31, c[0x0][0x274], R9 ;  /* 0x00009d001f097a24 */ /* 0x000fe200078e0209 */
[----:B------:R-:W-:Y:S01]  /*0b40*/  LEA.HI.X.SX32 R3, R3, R0, 0x1, P0 ;  /* 0x0000000003037211 */ /* 0x000fe200000f0eff */
[----:B------:R-:W-:Y:S01]  /*0b50*/  IMAD.MOV.U32 R0, RZ, RZ, R31 ;  /* 0x000000ffff007224 */ /* 0x000fe200078e001f */
[----:B------:R-:W-:Y:S01]  /*0b60*/  LOP3.LUT R8, R4, 0xfffffff8, RZ, 0xc0, !PT ;  /* 0xfffffff804087812 */ /* 0x000fe200078ec0ff */
[----:B------:R-:W-:Y:S01]  /*0b70*/  @P1 IMAD.HI.U32 R5, R31, c[0x0][0x24c], RZ ;  /* 0x000093001f051a27 */ /* 0x000fe200078e00ff */
[----:B------:R-:W-:Y:S01]  /*0b80*/  SHF.R.S32.HI R16, RZ, 0x1f, R251 ;  /* 0x0000001fff107819 */ /* 0x000fe200000114fb */
[----:B------:R-:W-:Y:S01]  /*0b90*/  USHF.L.U32 UR7, UR4, 0x6, URZ ;  /* 0x0000000604077899 */ /* 0x000fe2000800063f */
[----:B------:R-:W-:Y:S01]  /*0ba0*/  IADD3 R18, P0, R251, R12, RZ ;  /* 0x0000000cfb127210 */ /* 0x000fe20007f1e0ff */
[C---:B------:R-:W-:Y:S01]  /*0bb0*/  IMAD.WIDE.U32 R6, R31.reuse, c[0x0][0x270], R2 ;  /* 0x00009c001f067a25 */ /* 0x040fe200078e0002 */
[----:B------:R-:W-:Y:S01]  /*0bc0*/  @P1 SHF.R.U32.HI R0, RZ, c[0x0][0x250], R5 ;  /* 0x00009400ff001a19 */ /* 0x000fe20000011605 */
[----:B------:R-:W-:Y:S01]  /*0bd0*/  UMOV UR14, 0x6 ;  /* 0x00000006000e7882 */ /* 0x000fe20000000000 */
[----:B------:R-:W-:Y:S01]  /*0be0*/  SEL R26, R22, RZ, !P2 ;  /* 0x000000ff161a7207 */ /* 0x000fe20005000000 */
[----:B------:R-:W-:Y:S01]  /*0bf0*/  IMAD.IADD R23, R32, 0x1, -R8 ;  /* 0x0000000120177824 */ /* 0x000fe200078e0a08 */
[----:B------:R-:W-:Y:S01]  /*0c00*/  SHF.R.S32.HI R12, RZ, 0x1f, R0 ;  /* 0x0000001fff0c7819 */ /* 0x000fe20000011400 */
[----:B------:R-:W-:Y:S01]  /*0c10*/  IMAD.WIDE.U32 R4, R31, c[0x0][0x288], R2 ;  /* 0x0000a2001f047a25 */ /* 0x000fe200078e0002 */
[----:B------:R-:W-:Y:S01]  /*0c20*/  LOP3.LUT R243, R243, 0xffffff7f, RZ, 0xc0, !PT ;  /* 0xffffff7ff3f37812 */ /* 0x000fe200078ec0ff */
[----:B------:R-:W-:Y:S01]  /*0c30*/  USHF.L.U64.HI UR6, UR4, UR14, UR5 ;  /* 0x0000000e04067299 */ /* 0x000fe20008010205 */
[----:B------:R-:W-:Y:S01]  /*0c40*/  CS2R R162, SRZ ;  /* 0x0000000000a27805 */ /* 0x000fe2000001ff00 */
[----:B------:R-:W-:Y:S01]  /*0c50*/  IMAD.X R20, R16, 0x1, R13, P0 ;  /* 0x0000000110147824 */ /* 0x000fe200000e060d */
[----:B------:R-:W-:Y:S01]  /*0c60*/  IADD3 R2, P0, R251, R14, RZ ;  /* 0x0000000efb027210 */ /* 0x000fe20007f1e0ff */
[----:B------:R-:W-:Y:S01]  /*0c70*/  IMAD.MOV.U32 R8, RZ, RZ, R6 ;  /* 0x000000ffff087224 */ /* 0x000fe200078e0006 */
[----:B------:R-:W-:Y:S01]  /*0c80*/  ULDC.64 UR4, c[0x0][0x208] ;  /* 0x0000820000047ab9 */ /* 0x000fe20000000a00 */
[----:B------:R-:W-:Y:S01]  /*0c90*/  IMAD.SHL.U32 R14, R23, 0x8, RZ ;  /* 0x00000008170e7824 */ /* 0x000fe200078e00ff */
[----:B------:R-:W-:Y:S01]  /*0ca0*/  USHF.L.U32 UR8, UR4, 0x6, URZ ;  /* 0x0000000604087899 */ /* 0x000fe2000800063f */
[----:B------:R-:W-:Y:S01]  /*0cb0*/  IMAD.SHL.U32 R6, R251, 0x40, RZ ;  /* 0x00000040fb067824 */ /* 0x000fe200078e00ff */
[----:B------:R-:W-:Y:S01]  /*0cc0*/  USHF.L.U64.HI UR14, UR4, UR14, UR5 ;  /* 0x0000000e040e7299 */ /* 0x000fe20008010205 */
[----:B------:R-:W-:Y:S01]  /*0cd0*/  IMAD.IADD R11, R5, 0x1, R10 ;  /* 0x00000001050b7824 */ /* 0x000fe200078e020a */
[----:B------:R-:W-:Y:S01]  /*0ce0*/  IADD3 R29, R14, 0xc0, RZ ;  /* 0x000000c00e1d7810 */ /* 0x000fe20007ffe0ff */
[----:B------:R-:W-:Y:S01]  /*0cf0*/  IMAD.X R3, R16, 0x1, R15, P0 ;  /* 0x0000000110037824 */ /* 0x000fe200000e060f */
[----:B------:R-:W-:Y:S01]  /*0d00*/  SHF.R.S32.HI R15, RZ, 0x1f, R14 ;  /* 0x0000001fff0f7819 */ /* 0x000fe2000001140e */
[----:B------:R-:W-:Y:S01]  /*0d10*/  IMAD.MOV.U32 R10, RZ, RZ, R4 ;  /* 0x000000ffff0a7224 */ /* 0x000fe200078e0004 */
[----:B------:R-:W-:Y:S01]  /*0d20*/  LOP3.LUT R6, R6, 0x1c0, RZ, 0xc0, !PT ;  /* 0x000001c006067812 */ /* 0x000fe200078ec0ff */
[----:B------:R-:W-:Y:S01]  /*0d30*/  IMAD R4, R12, c[0x0][0x1e0], RZ ;  /* 0x000078000c047a24 */ /* 0x000fe200078e02ff */
[----:B------:R-:W-:Y:S01]  /*0d40*/  UIADD3 UR5, UR9, 0x3f, URZ ;  /* 0x0000003f09057890 */ /* 0x000fe2000fffe03f */
[----:B------:R-:W-:Y:S01]  /*0d50*/  IMAD.IADD R9, R7, 0x1, R9 ;  /* 0x0000000107097824 */ /* 0x000fe200078e0209 */
[----:B------:R-:W-:Y:S01]  /*0d60*/  LOP3.LUT R17, R6, 0x38, R14, 0xf8, !PT ;  /* 0x0000003806117812 */ /* 0x000fe200078ef80e */
[C---:B------:R-:W-:Y:S01]  /*0d70*/  IMAD R13, R0.reuse, c[0x0][0x1e4], R4 ;  /* 0x00007900000d7a24 */ /* 0x040fe200078e0204 */
[----:B------:R-:W-:Y:S01]  /*0d80*/  SHF.R.U32.HI R16, RZ, 0x3, R6 ;  /* 0x00000003ff107819 */ /* 0x000fe20000011606 */
[----:B------:R-:W-:Y:S01]  /*0d90*/  IMAD.WIDE.U32 R4, R0, c[0x0][0x1e0], R14 ;  /* 0x0000780000047a25 */ /* 0x000fe200078e000e */
[----:B------:R-:W-:Y:S01]  /*0da0*/  USHF.R.S32.HI UR4, URZ, 0x1f, UR5 ;  /* 0x0000001f3f047899 */ /* 0x000fe20008011405 */
[----:B------:R-:W-:Y:S01]  /*0db0*/  CS2R R160, SRZ ;  /* 0x0000000000a07805 */ /* 0x000fe2000001ff00 */
[----:B------:R-:W-:Y:S01]  /*0dc0*/  LOP3.LUT R24, R17, R16, RZ, 0x3c, !PT ;  /* 0x0000001011187212 */ /* 0x000fe200078e3cff */
[----:B------:R-:W-:Y:S01]  /*0dd0*/  IMAD.WIDE R6, R19, 0x40, R2 ;  /* 0x0000004013067825 */ /* 0x000fe200078e0202 */
[----:B------:R-:W-:Y:S01]  /*0de0*/  ULEA.HI UR4, UR4, UR5, URZ, 0x6 ;  /* 0x0000000504047291 */ /* 0x000fe2000f8f303f */
[----:B------:R-:W-:Y:S01]  /*0df0*/  CS2R R158, SRZ ;  /* 0x00000000009e7805 */ /* 0x000fe2000001ff00 */
[----:B------:R-:W-:Y:S01]  /*0e00*/  CS2R R156, SRZ ;  /* 0x00000000009c7805 */ /* 0x000fe2000001ff00 */
[----:B------:R-:W-:Y:S01]  /*0e10*/  IMAD R2, R12, c[0x0][0x1b0], RZ ;  /* 0x00006c000c027a24 */ /* 0x000fe200078e02ff */
[----:B------:R-:W-:Y:S01]  /*0e20*/  SHF.R.S32.HI R12, RZ, 0x1f, R22 ;  /* 0x0000001fff0c7819 */ /* 0x000fe20000011416 */
[----:B------:R-:W-:Y:S01]  /*0e30*/  IMAD.IADD R5, R5, 0x1, R13 ;  /* 0x0000000105057824 */ /* 0x000fe200078e020d */
[----:B------:R-:W-:Y:S01]  /*0e40*/  CS2R R154, SRZ ;  /* 0x00000000009a7805 */ /* 0x000fe2000001ff00 */
[----:B------:R-:W-:Y:S01]  /*0e50*/  IMAD R13, R0, c[0x0][0x1b4], R2 ;  /* 0x00006d00000d7a24 */ /* 0x000fe200078e0202 */
[----:B------:R-:W-:Y:S01]  /*0e60*/  SEL R21, R12, RZ, !P2 ;  /* 0x000000ff0c157207 */ /* 0x000fe20005000000 */
[----:B------:R-:W-:Y:S01]  /*0e70*/  IMAD.WIDE.U32 R2, R0, c[0x0][0x1b0], R14 ;  /* 0x00006c0000027a25 */ /* 0x000fe200078e000e */
[----:B------:R-:W-:Y:S01]  /*0e80*/  SEL R0, R12, RZ, !P3 ;  /* 0x000000ff0c007207 */ /* 0x000fe20005800000 */
[----:B------:R-:W-:Y:S01]  /*0e90*/  CS2R R152, SRZ ;  /* 0x0000000000987805 */ /* 0x000fe2000001ff00 */
        /* <DEDUP_REMOVED lines=52> */
[----:B------:R-:W-:Y:S01]  /*11e0*/  IADD3 R19, R14, 0x80, RZ ;  /* 0x000000800e137810 */ /* 0x000fe20007ffe0ff */
        /* <DEDUP_REMOVED lines=35> */
[----:B------:R-:W-:Y:S01]  /*1420*/  SHF.R.S32.HI R20, RZ, 0x6, R6 ;  /* 0x00000006ff147819 */ /* 0x000fe20000011406 */
[----:B------:R-:W-:Y:S01]  /*1430*/  IMAD.MOV.U32 R15, RZ, RZ, c[0x0][0x1a8] ;  /* 0x00006a00ff0f7624 */ /* 0x000fe200078e00ff */
[C---:B------:R-:W-:Y:S01]  /*1440*/  ISETP.LT.OR P4, PT, R0.reuse, 0x1, P3 ;  /* 0x000000010000780c */ /* 0x040fe20001f81670 */
[----:B------:R-:W-:Y:S01]  /*1450*/  IMAD.WIDE.U32 R12, R31, c[0x0][0x180], R8 ;  /* 0x000060001f0c7a25 */ /* 0x000fe200078e0008 */
[----:B------:R-:W-:Y:S01]  /*1460*/  LEA R6, P0, R7, R4, 0x6 ;  /* 0x0000000407067211 */ /* 0x000fe200078030ff */
[----:B------:R-:W-:Y:S01]  /*1470*/  STL.64 [R1+0x18], R34 ;  /* 0x0000182201007387 */ /* 0x000fe20000100a00 */
[----:B------:R-:W-:Y:S01]  /*1480*/  ISETP.LT.OR P5, PT, R0, 0x1, P2 ;  /* 0x000000010000780c */ /* 0x000fe200017a1670 */
[----:B------:R-:W-:Y:S01]  /*1490*/  IMAD R10, R20, 0x200, R24 ;  /* 0x00000200140a7824 */ /* 0x000fe200078e0218 */
[----:B------:R-:W-:Y:S01]  /*14a0*/  ISETP.GE.AND P1, PT, R19, c[0x0][0x1cc], PT ;  /* 0x0000730013007a0c */ /* 0x000fe20003f26270 */
[----:B------:R-:W-:Y:S01]  /*14b0*/  IMAD.MOV.U32 R24, RZ, RZ, c[0x0][0x1ac] ;  /* 0x00006b00ff187624 */ /* 0x000fe200078e00ff */
[----:B------:R-:W-:Y:S01]  /*14c0*/  LEA.HI.X R7, R7, R5, R11, 0x6, P0 ;  /* 0x0000000507077211 */ /* 0x000fe200000f340b */
[----:B------:R-:W-:Y:S01]  /*14d0*/  IMAD.SHL.U32 R242, R10, 0x2, RZ ;  /* 0x000000020af27824 */ /* 0x000fe200078e00ff */
[----:B------:R-:W-:Y:S01]  /*14e0*/  ISETP.LT.OR P0, PT, R0, 0x1, P1 ;  /* 0x000000010000780c */ /* 0x000fe20000f01670 */
[----:B------:R-:W-:Y:S01]  /*14f0*/  IMAD R11, R30, c[0x0][0x180], RZ ;  /* 0x000060001e0b7a24 */ /* 0x000fe200078e02ff */
[----:B------:R-:W-:Y:S01]  /*1500*/  ISETP.LT.OR P6, PT, R0, 0x21, P3 ;  /* 0x000000210000780c */ /* 0x000fe20001fc1670 */
[----:B------:R-:W-:Y:S01]  /*1510*/  CS2R R76, SRZ ;  /* 0x00000000004c7805 */ /* 0x000fe2000001ff00 */
[----:B------:R-:W-:Y:S01]  /*1520*/  P2R R10, PR, RZ, 0x1 ;  /* 0x00000001ff0a7803 */ /* 0x000fe20000000000 */
[----:B------:R-:W-:Y:S01]  /*1530*/  @!PT LDS RZ, [RZ] ;  /* 0x00000000fffff984 */ /* 0x000fe20000000800 */
[----:B------:R-:W-:Y:S01]  /*1540*/  @!PT LDS RZ, [RZ] ;  /* 0x00000000fffff984 */ /* 0x000fe20000000800 */
[----:B------:R-:W-:Y:S01]  /*1550*/  @!PT LDS RZ, [RZ] ;  /* 0x00000000fffff984 */ /* 0x000fe20000000800 */
[----:B------:R1:W-:Y:S01]  /*1560*/  LDGSTS.E.BYPASS.LTC128B.128 [R242+0x8080], [R4.64], !P4 ;  /* 0x0808000004f27fae */ /* 0x0003e2000e101d4a */
[----:B------:R-:W-:Y:S01]  /*1570*/  ISETP.GE.AND P0, PT, R29, c[0x0][0x1cc], PT ;  /* 0x000073001d007a0c */ /* 0x000fe20003f06270 */
[----:B------:R-:W-:Y:S01]  /*1580*/  CS2R R74, SRZ ;  /* 0x00000000004a7805 */ /* 0x000fe2000001ff00 */
[----:B------:R-:W-:Y:S01]  /*1590*/  ISETP.NE.AND P4, PT, R10, RZ, PT ;  /* 0x000000ff0a00720c */ /* 0x000fe20003f85270 */
[----:B------:R1:W-:Y:S01]  /*15a0*/  LDGSTS.E.BYPASS.LTC128B.128 [R242+0xa080], [R4.64+0x80], !P5 ;  /* 0x0a08008004f27fae */ /* 0x0003e2000e901d4a */
[C---:B------:R-:W-:Y:S01]  /*15b0*/  ISETP.LT.OR P5, PT, R0.reuse, 0x1, P0 ;  /* 0x000000010000780c */ /* 0x040fe200007a1670 */
[----:B------:R-:W-:Y:S01]  /*15c0*/  IMAD R10, R31, c[0x0][0x184], R11 ;  /* 0x000061001f0a7a24 */ /* 0x000fe200078e020b */
[C---:B------:R-:W-:Y:S01]  /*15d0*/  ISETP.LT.OR P3, PT, R0.reuse, 0x21, P2 ;  /* 0x000000210000780c */ /* 0x040fe20001761670 */
[----:B------:R-:W-:Y:S01]  /*15e0*/  IMAD.IADD R11, R17, 0x1, R22 ;  /* 0x00000001110b7824 */ /* 0x000fe200078e0216 */
[C---:B------:R-:W-:Y:S01]  /*15f0*/  ISETP.LT.OR P2, PT, R0.reuse, 0x21, P1 ;  /* 0x000000210000780c */ /* 0x040fe20000f41670 */
[----:B------:R-:W-:Y:S01]  /*1600*/  IMAD.IADD R13, R13, 0x1, R10 ;  /* 0x000000010d0d7824 */ /* 0x000fe200078e020a */
[----:B------:R-:W-:Y:S01]  /*1610*/  ISETP.LT.OR P1, PT, R0, 0x21, P0 ;  /* 0x000000210000780c */ /* 0x000fe20000721670 */
[----:B------:R-:W-:Y:S01]  /*1620*/  IMAD.MOV.U32 R10, RZ, RZ, R16 ;  /* 0x000000ffff0a7224 */ /* 0x000fe200078e0010 */
        /* <DEDUP_REMOVED lines=14> */
[-C--:B------:R-:W-:Y:S01]  /*1710*/  LEA.HI R24, R28, R32.reuse, RZ, 0x2 ;  /* 0x000000201c187211 */ /* 0x080fe200078f10ff */
        /* <DEDUP_REMOVED lines=29> */
[CC--:B------:R-:W-:Y:S01]  /*18f0*/  LEA.HI R11, R28.reuse, R32.reuse, RZ, 0x5 ;  /* 0x000000201c0b7211 */ /* 0x0c0fe200078f28ff */
[----:B------:R-:W-:Y:S01]  /*1900*/  IMAD.SHL.U32 R0, R25, 0x100, RZ ;  /* 0x0000010019007824 */ /* 0x000fe200078e00ff */
[----:B------:R-:W-:Y:S01]  /*1910*/  CS2R R46, SRZ ;  /* 0x00000000002e7805 */ /* 0x000fe2000001ff00 */
        /* <DEDUP_REMOVED lines=18> */
[----:B------:R-:W-:Y:S01]  /*1a40*/  USHF.R.S32.HI UR13, URZ, 0x6, UR4 ;  /* 0x000000063f0d7899 */ /* 0x000fe20008011404 */
[----:B------:R-:W-:Y:S01]  /*1a50*/  SHF.R.S32.HI R7, RZ, 0x1f, R32 ;  /* 0x0000001fff077819 */ /* 0x000fe20000011420 */
[----:B------:R1:W-:Y:S01]  /*1a60*/  LDGSTS.E.BYPASS.LTC128B.128 [R242+0x5080], [R8.64+0x100], !P1 ;  /* 0x0508010008f27fae */ /* 0x0003e2000c901d4a */
[----:B------:R-:W-:Y:S01]  /*1a70*/  ISETP.GE.AND P1, PT, R19, c[0x0][0x16c], PT ;  /* 0x00005b0013007a0c */ /* 0x000fe20003f26270 */
[----:B------:R-:W-:Y:S01]  /*1a80*/  UMOV UR12, URZ ;  /* 0x0000003f000c7c82 */ /* 0x000fe20008000000 */
[----:B------:R-:W-:Y:S01]  /*1a90*/  ISETP.GE.AND P6, PT, R29, c[0x0][0x16c], PT ;  /* 0x00005b001d007a0c */ /* 0x000fe20003fc6270 */
[----:B------:R1:W-:Y:S01]  /*1aa0*/  LDGSTS.E.BYPASS.LTC128B.128 [R242+0x7080], [R8.64+0x180], !P0 ;  /* 0x0708018008f27fae */ /* 0x0003e2000c101d4a */
[----:B------:R-:W-:-:S02]  /*1ab0*/  IADD3 R6, P0, R0, R32, RZ ;  /* 0x0000002000067210 */ /* 0x000fc40007f1e0ff */
[----:B------:R-:W-:Y:S01]  /*1ac0*/  ISETP.LT.OR P5, PT, R10, 0x1, P1 ;  /* 0x000000010a00780c */ /* 0x000fe20000fa1670 */
[----:B------:R-:W0:Y:S01]  /*1ad0*/  LDGDEPBAR ;  /* 0x00000000000079af */ /* 0x000e220000000000 */
[----:B------:R-:W-:Y:S02]  /*1ae0*/  LEA.HI.X.SX32 R7, R0, R7, 0x1, P0 ;  /* 0x0000000700077211 */ /* 0x000fe400000f0eff */
[----:B------:R-:W-:Y:S01]  /*1af0*/  SHF.R.S32.HI R12, RZ, 0x4, R15 ;  /* 0x00000004ff0c7819 */ /* 0x000fe2000001140f */
[----:B------:R2:W-:Y:S01]  /*1b00*/  LDGSTS.E.BYPASS.LTC128B.128 [R242+0x10080], [R40.64], !P4 ;  /* 0x1008000028f27fae */ /* 0x0005e2000e101d4a */
[----:B------:R-:W-:Y:S01]  /*1b10*/  ISETP.LT.OR P4, PT, R10, 0x1, P2 ;  /* 0x000000010a00780c */ /* 0x000fe20001781670 */
[----:B------:R-:W-:Y:S02]  /*1b20*/  IMAD.WIDE.U32 R6, R31, c[0x0][0x238], R6 ;  /* 0x00008e001f067a25 */ /* 0x000fe400078e0006 */
[----:B------:R2:W-:Y:S02]  /*1b30*/  STL.64 [R1+0x8], R40 ;  /* 0x0000082801007387 */ /* 0x0005e40000100a00 */
[----:B---3--:R-:W-:-:S02]  /*1b40*/  IMAD R2, R21, c[0x0][0x218], RZ ;  /* 0x0000860015027a24 */ /* 0x008fc400078e02ff */
        /* <DEDUP_REMOVED lines=16> */
[----:B------:R-:W-:Y:S02]  /*1c50*/  ISETP.GT.AND P0, PT, R32, 0xf, PT ;  /* 0x0000000f2000780c */ /* 0x000fe40003f04270 */
        /* <DEDUP_REMOVED lines=33> */
[--C-:B----4-:R-:W-:Y:S02]  /*1e70*/  SHF.R.S32.HI R3, RZ, 0x5, R11.reuse ;  /* 0x00000005ff037819 */ /* 0x110fe4000001140b */
[----:B------:R-:W-:Y:S01]  /*1e80*/  ISETP.GE.AND P3, PT, R14, c[0x0][0x16c], PT ;  /* 0x00005b000e007a0c */ /* 0x000fe20003f66270 */
[----:B------:R3:W-:Y:S01]  /*1e90*/  LDGSTS.E.BYPASS.LTC128B.128 [R242+0x1e080], [R36.64+0x180], !P0 ;  /* 0x1e08018024f27fae */ /* 0x0007e2000c101d4a */
[----:B--2---:R-:W-:Y:S02]  /*1ea0*/  LEA.HI R4, R11, R3, RZ, 0x1 ;  /* 0x000000030b047211 */ /* 0x004fe400078f08ff */
[----:B------:R-:W-:Y:S02]  /*1eb0*/  SHF.R.S32.HI R5, RZ, 0x1f, R24 ;  /* 0x0000001fff057819 */ /* 0x000fe40000011418 */
[----:B-1----:R-:W-:Y:S01]  /*1ec0*/  SHF.R.S32.HI R0, RZ, 0x1f, R11 ;  /* 0x0000001fff007819 */ /* 0x002fe2000001140b */
        /* <DEDUP_REMOVED lines=32> */
[----:B------:R-:W-:Y:S01]  /*20d0*/  SEL R22, RZ, 0x1, P1 ;  /* 0x00000001ff167807 */ /* 0x000fe20000800000 */
[----:B---3--:R-:W-:Y:S01]  /*20e0*/  CS2R R36, SRZ ;  /* 0x0000000000247805 */ /* 0x008fe2000001ff00 */
        /* <DEDUP_REMOVED lines=16> */
[----:B-1----:R-:W-:Y:S02]  /*21f0*/  LOP3.LUT R2, R11, 0xffffffe0, RZ, 0xc0, !PT ;  /* 0xffffffe00b027812 */ /* 0x002fe400078ec0ff */
[----:B------:R-:W-:Y:S01]  /*2200*/  SHF.R.S32.HI R3, RZ, 0x1f, R0 ;  /* 0x0000001fff037819 */ /* 0x000fe20000011400 */
[----:B--2---:R-:W-:Y:S02]  /*2210*/  IMAD R4, R21, c[0x0][0x240], RZ ;  /* 0x0000900015047a24 */ /* 0x004fe400078e02ff */
        /* <DEDUP_REMOVED lines=36> */
[----:B-1----:R-:W-:-:S02]  /*2460*/  IMAD.SHL.U32 R5, R13, 0x40, RZ ;  /* 0x000000400d057824 */ /* 0x002fc400078e00ff */
        /* <DEDUP_REMOVED lines=28> */
[----:B------:R-:W-:Y:S01]  /*2630*/  SHF.R.U32.HI R4, RZ, 0x3, R0 ;  /* 0x00000003ff047819 */ /* 0x000fe20000011600 */
[----:B------:R1:W-:Y:S01]  /*2640*/  STL [R1+0x10], R9 ;  /* 0x0000100901007387 */ /* 0x0003e20000100800 */
[----:B------:R-:W-:-:S02]  /*2650*/  LOP3.LUT R5, R0, 0x8, R5, 0xf8, !PT ;  /* 0x0000000800057812 */ /* 0x000fc400078ef805 */
[----:B------:R-:W-:Y:S02]  /*2660*/  LOP3.LUT R0, R4, R13, R0, 0x1e, !PT ;  /* 0x0000000d04007212 */ /* 0x000fe400078e1e00 */
        /* <DEDUP_REMOVED lines=49> */
.L_x_693:
        /* <DEDUP_REMOVED lines=519> */
.L_x_691:
        /* <DEDUP_REMOVED lines=153> */
.L_x_692:
        /* <DEDUP_REMOVED lines=218> */
.L_x_690:
[----:B------:R-:W-:Y:S05]  /*6120*/  @P0 EXIT ;  /* 0x000000000000094d */ /* 0x000fea0003800000 */
[----:B-1----:R-:W2:Y:S01]  /*6130*/  LDL.LU R9, [R1+0x30] ;  /* 0x0000300001097983 */ /* 0x002ea20000300800 */
[----:B------:R-:W-:-:S04]  /*6140*/  ISETP.NE.U32.AND P0, PT, RZ, c[0x0][0x360], PT ;  /* 0x0000d800ff007a0c */ /* 0x000fc80003f05070 */
[----:B------:R-:W-:-:S13]  /*6150*/  ISETP.NE.AND.EX P0, PT, RZ, c[0x0][0x364], PT, P0 ;  /* 0x0000d900ff007a0c */ /* 0x000fda0003f05300 */
[----:B------:R-:W-:-:S04]  /*6160*/  @P0 IMAD.MOV.U32 R2, RZ, RZ, 0x4 ;  /* 0x00000004ff020424 */ /* 0x000fc800078e00ff */
[----:B--2---:R-:W-:-:S05]  /*6170*/  @P0 IMAD.WIDE R2, R9, R2, c[0x0][0x360] ;  /* 0x0000d80009020625 */ /* 0x004fca00078e0202 */
[----:B------:R1:W2:Y:S01]  /*6180*/  @P0 LDG.E R0, [R2.64] ;  /* 0x0000000a02000981 */ /* 0x0002a2000c1e1900 */
        /* <DEDUP_REMOVED lines=174> */
.L_x_694:
        /* <DEDUP_REMOVED lines=9> */
.L_x_1164:


//--------------------- .text._ZN7cutlass13device_kernelIN5flash19enable_sm80_to_sm89INS1_16FlashAttnBwdSm80INS1_25CollectiveMainloopBwdSm80ILi1ELi1EN4cute5tupleIJNS5_1CILi64EEES8_NS7_ILi256EEEEEENS_10bfloat16_tEfNS_4arch4Sm80ELb0ELb1ELb0ELb0ELb0ELb0ELb0ELb0ELi2ELi4ELi2ELi2ELb0EEENS1_21CollectiveEpilogueBwdISA_SB_SD_Li256ELb0ELb0ELi4EEENS1_19SingleTileSchedulerILb0ELb0ELb0ELi64EEEEEEEEEvNT_6ParamsE --------------------------
	.section	.text._ZN7cutlass13device_kernelIN5flash19enable_sm80_to_sm89INS1_16FlashAttnBwdSm80INS1_25CollectiveMainloopBwdSm80ILi1ELi1EN4cute5tupleIJNS5_1CILi64EEES8_NS7_ILi256EEEEEENS_10bfloat16_tEfNS_4arch4Sm80ELb0ELb1ELb0ELb0ELb0ELb0ELb0ELb0ELi2ELi4ELi2ELi2ELb0EEENS1_21CollectiveEpilogueBwdISA_SB_SD_Li256ELb0ELb0ELi4EEENS1_19SingleTileSchedulerILb0ELb0ELb0ELi64EEEEEEEEEvNT_6ParamsE,"ax",@progbits
	.sectioninfo	@"SHI_REGISTERS=255"
	.align	128
.text._ZN7cutlass13device_kernelIN5flash19enable_sm80_to_sm89INS1_16FlashAttnBwdSm80INS1_25CollectiveMainloopBwdSm80ILi1ELi1EN4cute5tupleIJNS5_1CILi64EEES8_NS7_ILi256EEEEEENS_10bfloat16_tEfNS_4arch4Sm80ELb0ELb1ELb0ELb0ELb0ELb0ELb0ELb0ELi2ELi4ELi2ELi2ELb0EEENS1_21CollectiveEpilogueBwdISA_SB_SD_Li256ELb0ELb0ELi4EEENS1_19SingleTileSchedulerILb0ELb0ELb0ELi64EEEEEEEEEvNT_6ParamsE:
        .type           _ZN7cutlass13device_kernelIN5flash19enable_sm80_to_sm89INS1_16FlashAttnBwdSm80INS1_25CollectiveMainloopBwdSm80ILi1ELi1EN4cute5tupleIJNS5_1CILi64EEES8_NS7_ILi256EEEEEENS_10bfloat16_tEfNS_4arch4Sm80ELb0ELb1ELb0ELb0ELb0ELb0ELb0ELb0ELi2ELi4ELi2ELi2ELb0EEENS1_21CollectiveEpilogueBwdISA_SB_SD_Li256ELb0ELb0ELi4EEENS1_19SingleTileSchedulerILb0ELb0ELb0ELi64EEEEEEEEEvNT_6ParamsE,@function
        .size           _ZN7cutlass13device_kernelIN5flash19enable_sm80_to_sm89INS1_16FlashAttnBwdSm80INS1_25CollectiveMainloopBwdSm80ILi1ELi1EN4cute5tupleIJNS5_1CILi64EEES8_NS7_ILi256EEEEEENS_10bfloat16_tEfNS_4arch4Sm80ELb0ELb1ELb0ELb0ELb0ELb0ELb0ELb0ELi2ELi4ELi2ELi2ELb0EEENS1_21CollectiveEpilogueBwdISA_SB_SD_Li256ELb0ELb0ELi4EEENS1_19SingleTileSchedulerILb0ELb0ELb0ELi64EEEEEEEEEvNT_6ParamsE,(.L_x_1165 - _ZN7cutlass13device_kernelIN5flash19enable_sm80_to_sm89INS1_16FlashAttnBwdSm80INS1_25CollectiveMainloopBwdSm80ILi1ELi1EN4cute5tupleIJNS5_1CILi64EEES8_NS7_ILi256EEEEEENS_10bfloat16_tEfNS_4arch4Sm80ELb0ELb1ELb0ELb0ELb0ELb0ELb0ELb0ELi2ELi4ELi2ELi2ELb0EEENS1_21CollectiveEpilogueBwdISA_SB_SD_Li256ELb0ELb0ELi4EEENS1_19SingleTileSchedulerILb0ELb0ELb0ELi64EEEEEEEEEvNT_6ParamsE)
        .other          _ZN7cutlass13device_kernelIN5flash19enable_sm80_to_sm89INS1_16FlashAttnBwdSm80INS1_25CollectiveMainloopBwdSm80ILi1ELi1EN4cute5tupleIJNS5_1CILi64EEES8_NS7_ILi256EEEEEENS_10bfloat16_tEfNS_4arch4Sm80ELb0ELb1ELb0ELb0ELb0ELb0ELb0ELb0ELi2ELi4ELi2ELi2ELb0EEENS1_21CollectiveEpilogueBwdISA_SB_SD_Li256ELb0ELb0ELi4EEENS1_19SingleTileSchedulerILb0ELb0ELb0ELi64EEEEEEEEEvNT_6ParamsE,@"STO_CUDA_ENTRY STV_DEFAULT"
_ZN7cutlass13device_kernelIN5flash19enable_sm80_to_sm89INS1_16FlashAttnBwdSm80INS1_25CollectiveMainloopBwdSm80ILi1ELi1EN4cute5tupleIJNS5_1CILi64EEES8_NS7_ILi256EEEEEENS_10bfloat16_tEfNS_4arch4Sm80ELb0ELb1ELb0ELb0ELb0ELb0ELb0ELb0ELi2ELi4ELi2ELi2ELb0EEENS1_21CollectiveEpilogueBwdISA_SB_SD_Li256ELb0ELb0ELi4EEENS1_19SingleTileSchedulerILb0ELb0ELb0ELi64EEEEEEEEEvNT_6ParamsE:
[----:B------:R-:W-:-:S03]  /*0000*/  MOV R1, c[0x0][0x28] ;  /* 0x00000a0000017a02 */ /* 0x000fc60000000f00 */
[----:B------:R-:W1:Y:S01]  /*0010*/  S2UR UR12, SR_CTAID.Z ;  /* 0x00000000000c79c3 */ /* 0x000e620000002700 */
[----:B------:R-:W-:Y:S02]  /*0020*/  IADD3 R1, R1, -0x38, RZ ;  /* 0xffffffc801017810 */ /* 0x000fe40007ffe0ff */
[----:B-1----:R-:W-:-:S13]  /*0030*/  ISETP.LE.AND P0, PT, RZ, UR12, PT ;  /* 0x0000000cff007c0c */ /* 0x002fda000bf03270 */
[----:B------:R-:W-:Y:S05]  /*0040*/  @!P0 EXIT ;  /* 0x000000000000894d */ /* 0x000fea0003800000 */
[----:B------:R-:W1:Y:S01]  /*0050*/  S2UR UR11, SR_CTAID.X ;  /* 0x00000000000b79c3 */ /* 0x000e620000002500 */
[----:B------:R-:W2:Y:S01]  /*0060*/  S2R R248, SR_TID.X ;  /* 0x0000000000f87919 */ /* 0x000ea20000002100 */
[----:B------:R-:W-:Y:S02]  /*0070*/  ULDC UR5, c[0x0][0x168] ;  /* 0x00005a0000057ab9 */ /* 0x000fe40000000800 */
[----:B------:R-:W-:Y:S01]  /*0080*/  UIADD3 UR5, UR5, 0x3f, URZ ;  /* 0x0000003f05057890 */ /* 0x000fe2000fffe03f */
[----:B------:R-:W3:Y:S03]  /*0090*/  S2R R107, SR_CTAID.Y ;  /* 0x00000000006b7919 */ /* 0x000ee60000002600 */
[----:B------:R-:W-:-:S04]  /*00a0*/  USHF.R.S32.HI UR4, URZ, 0x1f, UR5 ;  /* 0x0000001f3f047899 */ /* 0x000fc80008011405 */
[----:B------:R-:W-:-:S04]  /*00b0*/  ULEA.HI UR4, UR4, UR5, URZ, 0x6 ;  /* 0x0000000504047291 */ /* 0x000fc8000f8f303f */
[----:B------:R-:W-:Y:S01]  /*00c0*/  USHF.R.S32.HI UR16, URZ, 0x6, UR4 ;  /* 0x000000063f107899 */ /* 0x000fe20008011404 */
[----:B-1----:R-:W-:-:S13]  /*00d0*/  ISETP.LE.AND P0, PT, RZ, UR11, PT ;  /* 0x0000000bff007c0c */ /* 0x002fda000bf03270 */
[----:B------:R-:W-:Y:S05]  /*00e0*/  @!P0 BRA `(.L_x_695) ;  /* 0x000000c000008947 */ /* 0x000fea0003800000 */
[----:B--23--:R-:W-:Y:S02]  /*00f0*/  ULDC UR4, c[0x0][0x168] ;  /* 0x00005a0000047ab9 */ /* 0x00cfe40000000800 */
        /* <DEDUP_REMOVED lines=11> */
.L_x_695:
[----:B--23--:R-:W-:Y:S01]  /*01b0*/  USHF.L.U32 UR15, UR11, 0x6, URZ ;  /* 0x000000060b0f7899 */ /* 0x00cfe2000800063f */
        /* <DEDUP_REMOVED lines=32> */
[----:B------:R-:W-:Y:S01]  /*03c0*/  MOV R136, RZ ;  /* 0x000000ff00887202 */ /* 0x000fe20000000f00 */
[----:B------:R-:W-:Y:S01]  /*03d0*/  IMAD.MOV.U32 R134, RZ, RZ, RZ ;  /* 0x000000ffff867224 */ /* 0x000fe200078e00ff */
[----:B------:R-:W-:Y:S01]  /*03e0*/  CS2R R22, SRZ ;  /* 0x0000000000167805 */ /* 0x000fe2000001ff00 */
[----:B------:R-:W-:Y:S01]  /*03f0*/  UISETP.GT.AND UP0, UPT, UR16, UR14, UPT ;  /* 0x0000000e1000728c */ /* 0x000fe2000bf04270 */
[----:B------:R-:W-:Y:S01]  /*0400*/  MOV R132, RZ ;  /* 0x000000ff00847202 */ /* 0x000fe20000000f00 */
[----:B------:R-:W-:Y:S01]  /*0410*/  IMAD.MOV.U32 R126, RZ, RZ, RZ ;  /* 0x000000ffff7e7224 */ /* 0x000fe200078e00ff */
[----:B------:R-:W-:Y:S01]  /*0420*/  CS2R R24, SRZ ;  /* 0x0000000000187805 */ /* 0x000fe2000001ff00 */
[----:B------:R-:W-:Y:S01]  /*0430*/  MOV R124, RZ ;  /* 0x000000ff007c7202 */ /* 0x000fe20000000f00 */
[----:B------:R-:W-:Y:S01]  /*0440*/  IMAD.MOV.U32 R130, RZ, RZ, RZ ;  /* 0x000000ffff827224 */ /* 0x000fe200078e00ff */
[----:B------:R-:W-:Y:S01]  /*0450*/  PLOP3.LUT P0, PT, PT, PT, UP0, 0x80, 0x0 ;  /* 0x000000000000781c */ /* 0x000fe20003f0f008 */
        /* <DEDUP_REMOVED lines=53> */
[----:B------:R-:W-:Y:S01]  /*07b0*/  USHF.R.S32.HI UR10, URZ, 0x1f, UR12 ;  /* 0x0000001f3f0a7899 */ /* 0x000fe2000801140c */
[--C-:B------:R-:W-:Y:S01]  /*07c0*/  IMAD.MOV.U32 R10, RZ, RZ, R107.reuse ;  /* 0x000000ffff0a7224 */ /* 0x100fe200078e006b */
[----:B------:R-:W-:Y:S01]  /*07d0*/  ULDC.64 UR4, c[0x0][0x278] ;  /* 0x00009e0000047ab9 */ /* 0x000fe20000000a00 */
[----:B------:R-:W-:Y:S01]  /*07e0*/  ISETP.NE.AND P0, PT, R0, 0x1, PT ;  /* 0x000000010000780c */ /* 0x000fe20003f05270 */
[----:B------:R-:W-:Y:S01]  /*07f0*/  UIMAD UR8, UR10, UR4, URZ ;  /* 0x000000040a0872a4 */ /* 0x000fe2000f8e023f */
[----:B------:R-:W-:Y:S01]  /*0800*/  LEA.HI R11, R18, R248, RZ, 0x3 ;  /* 0x000000f8120b7211 */ /* 0x000fe200078f18ff */
[----:B------:R-:W-:Y:S01]  /*0810*/  UIMAD.WIDE.U32 UR20, UR12, UR4, URZ ;  /* 0x000000040c1472a5 */ /* 0x000fe2000f8e003f */
[----:B------:R-:W1:Y:S01]  /*0820*/  S2R R31, SR_CTAID.Z ;  /* 0x00000000001f7919 */ /* 0x000e620000002700 */
[----:B------:R-:W-:Y:S01]  /*0830*/  UIMAD UR8, UR12, UR5, UR8 ;  /* 0x000000050c0872a4 */ /* 0x000fe2000f8e0208 */
[----:B------:R-:W-:Y:S01]  /*0840*/  IMAD.SHL.U32 R8, R248, 0x4, RZ ;  /* 0x00000004f8087824 */ /* 0x000fe200078e00ff */
[----:B------:R-:W-:Y:S01]  /*0850*/  SHF.R.S32.HI R30, RZ, 0x1f, R107 ;  /* 0x0000001fff1e7819 */ /* 0x000fe2000001146b */
[----:B------:R-:W-:Y:S01]  /*0860*/  ULDC.64 UR4, c[0x0][0x290] ;  /* 0x0000a40000047ab9 */ /* 0x000fe20000000a00 */
[----:B------:R-:W-:Y:S01]  /*0870*/  SHF.R.S32.HI R250, RZ, 0x3, R11 ;  /* 0x00000003fffa7819 */ /* 0x000fe2000001140b */
[----:B------:R-:W-:Y:S01]  /*0880*/  UIMAD UR9, UR10, UR4, URZ ;  /* 0x000000040a0972a4 */ /* 0x000fe2000f8e023f */
[----:B------:R-:W-:Y:S01]  /*0890*/  SHF.R.S32.HI R9, RZ, 0x1f, R8 ;  /* 0x0000001fff097819 */ /* 0x000fe20000011408 */
[----:B------:R-:W-:Y:S01]  /*08a0*/  UIMAD.WIDE.U32 UR18, UR12, UR4, URZ ;  /* 0x000000040c1272a5 */ /* 0x000fe2000f8e003f */
[----:B------:R-:W-:Y:S01]  /*08b0*/  @P0 IMAD.HI.U32 R0, R107, c[0x0][0x24c], RZ ;  /* 0x000093006b000a27 */ /* 0x000fe200078e00ff */
[----:B------:R-:W-:Y:S01]  /*08c0*/  UIMAD UR9, UR12, UR5, UR9 ;  /* 0x000000050c0972a4 */ /* 0x000fe2000f8e0209 */
[----:B------:R-:W-:Y:S01]  /*08d0*/  SHF.R.S32.HI R251, RZ, 0x1f, R250 ;  /* 0x0000001ffffb7819 */ /* 0x000fe200000114fa */
[----:B------:R-:W-:Y:S01]  /*08e0*/  USHF.L.U32 UR6, UR14, 0x6, URZ ;  /* 0x000000060e067899 */ /* 0x000fe2000800063f */
[C---:B------:R-:W-:Y:S01]  /*08f0*/  IMAD R12, R30.reuse, c[0x0][0x270], RZ ;  /* 0x00009c001e0c7a24 */ /* 0x040fe200078e02ff */
[----:B------:R-:W-:Y:S01]  /*0900*/  @P0 SHF.R.U32.HI R10, RZ, c[0x0][0x250], R0 ;  /* 0x00009400ff0a0a19 */ /* 0x000fe20000011600 */
[----:B------:R-:W-:Y:S01]  /*0910*/  ULDC.64 UR4, c[0x0][0x1e8] ;  /* 0x00007a0000047ab9 */ /* 0x000fe20000000a00 */
[----:B------:R-:W-:Y:S01]  /*0920*/  LOP3.LUT R0, R11, 0xfffffff8, RZ, 0xc0, !PT ;  /* 0xfffffff80b007812 */ /* 0x000fe200078ec0ff */
[----:B------:R-:W-:Y:S01]  /*0930*/  UIMAD UR4, UR10, UR4, URZ ;  /* 0x000000040a0472a4 */ /* 0x000fe2000f8e023f */
[----:B------:R-:W-:Y:S01]  /*0940*/  SHF.R.S32.HI R15, RZ, 0x1f, R10 ;  /* 0x0000001fff0f7819 */ /* 0x000fe2000001140a */
[----:B------:R-:W-:Y:S01]  /*0950*/  IMAD R14, R30, c[0x0][0x288], RZ ;  /* 0x0000a2001e0e7a24 */ /* 0x000fe200078e02ff */
[C---:B------:R-:W-:Y:S01]  /*0960*/  ISETP.GT.AND P0, PT, R248.reuse, 0xf, PT ;  /* 0x0000000ff800780c */ /* 0x040fe20003f04270 */
[----:B------:R-:W-:Y:S01]  /*0970*/  IMAD.IADD R29, R248, 0x1, -R0 ;  /* 0x00000001f81d7824 */ /* 0x000fe200078e0a00 */
[----:B------:R-:W-:Y:S01]  /*0980*/  UIMAD UR5, UR12, UR5, UR4 ;  /* 0x000000050c0572a4 */ /* 0x000fe2000f8e0204 */
[----:B------:R-:W-:Y:S01]  /*0990*/  IMAD R0, R15, c[0x0][0x1e0], RZ ;  /* 0x000078000f007a24 */ /* 0x000fe200078e02ff */
[----:B------:R-:W-:Y:S01]  /*09a0*/  USHF.R.S32.HI UR4, URZ, 0x1f, UR6 ;  /* 0x0000001f3f047899 */ /* 0x000fe20008011406 */
[----:B------:R-:W-:Y:S01]  /*09b0*/  IMAD.SHL.U32 R4, R29, 0x8, RZ ;  /* 0x000000081d047824 */ /* 0x000fe200078e00ff */
[----:B------:R2:W-:Y:S01]  /*09c0*/  STL.64 [R1], R8 ;  /* 0x0000000801007387 */ /* 0x0005e20000100a00 */
[C---:B------:R-:W-:Y:S01]  /*09d0*/  IMAD.WIDE.U32 R6, R107.reuse, c[0x0][0x270], R8 ;  /* 0x00009c006b067a25 */ /* 0x040fe200078e0008 */
[----:B------:R-:W-:Y:S01]  /*09e0*/  UIADD3 UR8, UR21, UR8, URZ ;  /* 0x0000000815087290 */ /* 0x000fe2000fffe03f */
[----:B------:R-:W-:Y:S01]  /*09f0*/  SHF.R.S32.HI R249, RZ, 0x1f, R248 ;  /* 0x0000001ffff97819 */ /* 0x000fe200000114f8 */
[----:B------:R-:W-:Y:S01]  /*0a00*/  UIADD3 UR9, UR19, UR9, URZ ;  /* 0x0000000913097290 */ /* 0x000fe2000fffe03f */
[----:B------:R-:W-:Y:S01]  /*0a10*/  SHF.R.S32.HI R5, RZ, 0x1f, R4 ;  /* 0x0000001fff057819 */ /* 0x000fe20000011404 */
[C---:B------:R-:W-:Y:S01]  /*0a20*/  IMAD R0, R10.reuse, c[0x0][0x1e4], R0 ;  /* 0x000079000a007a24 */ /* 0x040fe200078e0200 */
[----:B------:R-:W-:Y:S01]  /*0a30*/  ULDC UR13, c[0x0][0x198] ;  /* 0x00006600000d7ab9 */ /* 0x000fe20000000800 */
[C---:B------:R-:W-:Y:S01]  /*0a40*/  IMAD R12, R107.reuse, c[0x0][0x274], R12 ;  /* 0x00009d006b0c7a24 */ /* 0x040fe200078e020c */
[----:B------:R-:W-:Y:S01]  /*0a50*/  UIADD3 UR13, -UR15, UR13, URZ ;  /* 0x0000000d0f0d7290 */ /* 0x000fe2000fffe13f */
[----:B------:R-:W-:Y:S01]  /*0a60*/  IMAD.WIDE.U32 R2, R10, c[0x0][0x1e0], R4 ;  /* 0x000078000a027a25 */ /* 0x000fe200078e0004 */
[C---:B------:R-:W-:Y:S01]  /*0a70*/  ISETP.GE.AND P5, PT, R4.reuse, c[0x0][0x1cc], PT ;  /* 0x0000730004007a0c */ /* 0x040fe20003fa6270 */
[----:B------:R-:W-:Y:S01]  /*0a80*/  USHF.R.S32.HI UR17, URZ, 0x1f, UR14 ;  /* 0x0000001f3f117899 */ /* 0x000fe2000801140e */
[C---:B------:R-:W-:Y:S01]  /*0a90*/  IADD3 R20, R4.reuse, 0x40, RZ ;  /* 0x0000004004147810 */ /* 0x040fe20007ffe0ff */
[----:B------:R-:W-:Y:S01]  /*0aa0*/  IMAD R14, R107, c[0x0][0x28c], R14 ;  /* 0x0000a3006b0e7a24 */ /* 0x000fe200078e020e */
[C---:B------:R-:W-:Y:S01]  /*0ab0*/  IADD3 R21, R4.reuse, 0x80, RZ ;  /* 0x0000008004157810 */ /* 0x040fe20007ffe0ff */
[----:B------:R-:W-:Y:S01]  /*0ac0*/  IMAD.U32 R13, RZ, RZ, UR6 ;  /* 0x00000006ff0d7e24 */ /* 0x000fe2000f8e00ff */
[----:B------:R-:W-:Y:S01]  /*0ad0*/  IADD3 R24, R4, 0xc0, RZ ;  /* 0x000000c004187810 */ /* 0x000fe20007ffe0ff */
[----:B------:R-:W-:Y:S01]  /*0ae0*/  IMAD.IADD R3, R3, 0x1, R0 ;  /* 0x0000000103037824 */ /* 0x000fe200078e0200 */
[----:B------:R-:W-:Y:S01]  /*0af0*/  CS2R R162, SRZ ;  /* 0x0000000000a27805 */ /* 0x000fe2000001ff00 */
[----:B------:R-:W-:Y:S01]  /*0b00*/  IMAD.IADD R12, R7, 0x1, R12 ;  /* 0x00000001070c7824 */ /* 0x000fe200078e020c */
[----:B------:R-:W-:Y:S01]  /*0b10*/  @!P0 IADD3 R25, P4, P3, R13, UR20, R6 ;  /* 0x000000140d198c10 */ /* 0x000fe2000fb9e006 */
[----:B------:R-:W-:Y:S01]  /*0b20*/  IMAD.U32 R0, RZ, RZ, UR4 ;  /* 0x00000004ff007e24 */ /* 0x000fe2000f8e00ff */
[----:B------:R-:W-:Y:S01]  /*0b30*/  CS2R R160, SRZ ;  /* 0x0000000000a07805 */ /* 0x000fe2000001ff00 */
[----:B------:R-:W-:Y:S01]  /*0b40*/  IMAD.U32 R16, RZ, RZ, UR11 ;  /* 0x0000000bff107e24 */ /* 0x000fe2000f8e00ff */
[----:B------:R-:W-:Y:S01]  /*0b50*/  CS2R R158, SRZ ;  /* 0x00000000009e7805 */ /* 0x000fe2000001ff00 */
[----:B------:R-:W-:Y:S01]  /*0b60*/  IMAD R7, R251, c[0x0][0x178], RZ ;  /* 0x00005e00fb077a24 */ /* 0x000fe200078e02ff */
[----:B------:R-:W-:Y:S01]  /*0b70*/  @!P0 IADD3.X R28, R0, UR8, R12, P4, P3 ;  /* 0x00000008001c8c10 */ /* 0x000fe2000a7e640c */
[----:B--2---:R-:W-:Y:S01]  /*0b80*/  IMAD.WIDE.U32 R8, R107, c[0x0][0x288], R8 ;  /* 0x0000a2006b087a25 */ /* 0x004fe200078e0008 */
[----:B------:R-:W-:Y:S01]  /*0b90*/  ISETP.GE.AND P4, PT, R20, c[0x0][0x1cc], PT ;  /* 0x0000730014007a0c */ /* 0x000fe20003f86270 */
[----:B------:R-:W-:Y:S01]  /*0ba0*/  CS2R R156, SRZ ;  /* 0x00000000009c7805 */ /* 0x000fe2000001ff00 */
[----:B------:R-:W-:Y:S01]  /*0bb0*/  CS2R R154, SRZ ;  /* 0x00000000009a7805 */ /* 0x000fe2000001ff00 */
[----:B------:R-:W-:Y:S01]  /*0bc0*/  IMAD.IADD R14, R9, 0x1, R14 ;  /* 0x00000001090e7824 */ /* 0x000fe200078e020e */
[----:B------:R-:W-:Y:S01]  /*0bd0*/  IADD3 R27, P2, P1, R13, UR18, R8 ;  /* 0x000000120d1b7c10 */ /* 0x000fe2000f95e008 */
[----:B-1----:R-:W-:Y:S01]  /*0be0*/  IMAD.WIDE.U32 R2, R31, c[0x0][0x1e8], R2 ;  /* 0x00007a001f027a25 */ /* 0x002fe200078e0002 */
[----:B------:R-:W-:Y:S01]  /*0bf0*/  CS2R R152, SRZ ;  /* 0x0000000000987805 */ /* 0x000fe2000001ff00 */
[----:B------:R-:W-:Y:S01]  /*0c00*/  CS2R R150, SRZ ;  /* 0x0000000000967805 */ /* 0x000fe2000001ff00 */
[----:B------:R-:W-:Y:S01]  /*0c10*/  IADD3.X R32, R0, UR9, R14, P2, P1 ;  /* 0x0000000900207c10 */ /* 0x000fe200097e240e */
[----:B------:R-:W-:Y:S01]  /*0c20*/  IMAD.SHL.U32 R0, R250, 0x40, RZ ;  /* 0x00000040fa007824 */ /* 0x000fe200078e00ff */
[----:B------:R-:W-:Y:S01]  /*0c30*/  IADD3 R3, R3, UR5, RZ ;  /* 0x0000000503037c10 */ /* 0x000fe2000fffe0ff */
[----:B------:R-:W-:Y:S01]  /*0c40*/  IMAD.WIDE R16, R16, 0x40, R250 ;  /* 0x0000004010107825 */ /* 0x000fe200078e02fa */
[----:B------:R-:W-:Y:S01]  /*0c50*/  ISETP.GE.AND P2, PT, R21, c[0x0][0x1cc], PT ;  /* 0x0000730015007a0c */ /* 0x000fe20003f46270 */
[----:B------:R-:W-:Y:S01]  /*0c60*/  ULDC.64 UR4, c[0x0][0x1b8] ;  /* 0x00006e0000047ab9 */ /* 0x000fe20000000a00 */
[----:B------:R-:W-:Y:S01]  /*0c70*/  LOP3.LUT R0, R0, 0x1c0, RZ, 0xc0, !PT ;  /* 0x000001c000007812 */ /* 0x000fe200078ec0ff */
[----:B------:R-:W-:Y:S01]  /*0c80*/  IMAD R13, R250, c[0x0][0x17c], R7 ;  /* 0x00005f00fa0d7a24 */ /* 0x000fe200078e0207 */
[----:B------:R-:W-:Y:S01]  /*0c90*/  UIMAD UR4, UR10, UR4, URZ ;  /* 0x000000040a0472a4 */ /* 0x000fe2000f8e023f */
[----:B------:R-:W-:Y:S01]  /*0ca0*/  IMAD R6, R15, c[0x0][0x1b0], RZ ;  /* 0x00006c000f067a24 */ /* 0x000fe200078e02ff */
[----:B------:R-:W-:Y:S01]  /*0cb0*/  LOP3.LUT R14, R0, 0x38, R4, 0xf8, !PT ;  /* 0x00000038000e7812 */ /* 0x000fe200078ef804 */
[----:B------:R-:W-:Y:S01]  /*0cc0*/  IMAD R7, R17, c[0x0][0x1d8], RZ ;  /* 0x0000760011077a24 */ /* 0x000fe200078e02ff */
[----:B------:R-:W-:Y:S01]  /*0cd0*/  SHF.R.U32.HI R0, RZ, 0x3, R0 ;  /* 0x00000003ff007819 */ /* 0x000fe20000011600 */
[----:B------:R-:W-:Y:S01]  /*0ce0*/  IMAD R12, R10, c[0x0][0x1b4], R6 ;  /* 0x00006d000a0c7a24 */ /* 0x000fe200078e0206 */
[----:B------:R-:W-:Y:S01]  /*0cf0*/  UIMAD UR4, UR12, UR5, UR4 ;  /* 0x000000050c0472a4 */ /* 0x000fe2000f8e0204 */
[----:B------:R-:W-:Y:S01]  /*0d00*/  IMAD R15, R16, c[0x0][0x1dc], R7 ;  /* 0x00007700100f7a24 */ /* 0x000fe200078e0207 */
[----:B------:R-:W-:Y:S01]  /*0d10*/  LOP3.LUT R14, R14, R0, RZ, 0x3c, !PT ;  /* 0x000000000e0e7212 */ /* 0x000fe200078e3cff */
        /* <DEDUP_REMOVED lines=8> */
[----:B------:R-:W-:Y:S01]  /*0da0*/  IMAD.IADD R0, R11, 0x1, R15 ;  /* 0x000000010b007824 */ /* 0x000fe200078e020f */
[C---:B------:R-:W-:Y:S01]  /*0db0*/  LEA R2, P1, R10.reuse, c[0x0][0x1c0], 0x1 ;  /* 0x000070000a027a11 */ /* 0x040fe200078208ff */
[----:B------:R-:W-:Y:S01]  /*0dc0*/  IMAD.IADD R7, R7, 0x1, R12 ;  /* 0x0000000107077824 */ /* 0x000fe200078e020c */
[----:B------:R-:W-:Y:S01]  /*0dd0*/  CS2R R136, SRZ ;  /* 0x0000000000887805 */ /* 0x000fe2000001ff00 */
[----:B------:R-:W-:Y:S01]  /*0de0*/  IMAD.MOV.U32 R19, RZ, RZ, c[0x0][0x1d8] ;  /* 0x00007600ff137624 */ /* 0x000fe200078e00ff */
[----:B------:R-:W-:Y:S01]  /*0df0*/  LEA.HI.X R3, R10, c[0x0][0x1c4], R0, 0x1, P1 ;  /* 0x000071000a037a11 */ /* 0x000fe200008f0c00 */
[----:B------:R-:W-:Y:S01]  /*0e00*/  IMAD.WIDE.U32 R8, R250, c[0x0][0x178], R4 ;  /* 0x00005e00fa087a25 */ /* 0x000fe200078e0004 */
[-C--:B------:R-:W-:Y:S01]  /*0e10*/  LEA.HI R10, R18, R248.reuse, RZ, 0x6 ;  /* 0x000000f8120a7211 */ /* 0x080fe200078f30ff */
[----:B------:R-:W-:Y:S01]  /*0e20*/  CS2R R134, SRZ ;  /* 0x0000000000867805 */ /* 0x000fe2000001ff00 */
[----:B------:R-:W-:Y:S01]  /*0e30*/  IADD3 R0, -R250, UR13, RZ ;  /* 0x0000000dfa007c10 */ /* 0x000fe2000fffe1ff */
[----:B------:R-:W-:Y:S01]  /*0e40*/  IMAD.MOV.U32 R22, RZ, RZ, c[0x0][0x1dc] ;  /* 0x00007700ff167624 */ /* 0x000fe200078e00ff */
[----:B------:R-:W-:Y:S01]  /*0e50*/  SHF.R.S32.HI R26, RZ, 0x6, R10 ;  /* 0x00000006ff1a7819 */ /* 0x000fe2000001140a */
[----:B------:R-:W-:Y:S01]  /*0e60*/  IMAD.IADD R9, R9, 0x1, R13 ;  /* 0x0000000109097824 */ /* 0x000fe200078e020d */
[C---:B------:R-:W-:Y:S01]  /*0e70*/  ISETP.LT.OR P1, PT, R0.reuse, 0x1, P5 ;  /* 0x000000010000780c */ /* 0x040fe20002f21670 */
[----:B------:R-:W-:Y:S01]  /*0e80*/  IMAD R15, R17, c[0x0][0x1a8], RZ ;  /* 0x00006a00110f7a24 */ /* 0x000fe200078e02ff */
[----:B------:R-:W-:Y:S01]  /*0e90*/  ISETP.LT.OR P6, PT, R0, 0x1, P4 ;  /* 0x000000010000780c */ /* 0x000fe200027c1670 */
[----:B------:R-:W-:Y:S01]  /*0ea0*/  IMAD R10, R26, 0x200, R14 ;  /* 0x000002001a0a7824 */ /* 0x000fe200078e020e */
[C---:B------:R-:W-:Y:S01]  /*0eb0*/  ISETP.LT.OR P3, PT, R0.reuse, 0x1, P2 ;  /* 0x000000010000780c */ /* 0x040fe20001761670 */
[----:B------:R-:W-:Y:S01]  /*0ec0*/  IMAD.WIDE.U32 R12, R107, c[0x0][0x180], R8 ;  /* 0x000060006b0c7a25 */ /* 0x000fe200078e0008 */
[C---:B------:R-:W-:Y:S01]  /*0ed0*/  ISETP.LT.OR P5, PT, R0.reuse, 0x21, P5 ;  /* 0x000000210000780c */ /* 0x040fe20002fa1670 */
[----:B------:R-:W-:Y:S01]  /*0ee0*/  CS2R R132, SRZ ;  /* 0x0000000000847805 */ /* 0x000fe2000001ff00 */
[----:B------:R-:W-:Y:S01]  /*0ef0*/  ISETP.LT.OR P4, PT, R0, 0x21, P4 ;  /* 0x000000210000780c */ /* 0x000fe20002781670 */
[----:B------:R-:W-:Y:S01]  /*0f00*/  IMAD.SHL.U32 R240, R10, 0x2, RZ ;  /* 0x000000020af07824 */ /* 0x000fe200078e00ff */
[----:B------:R-:W-:Y:S01]  /*0f10*/  ISETP.LT.OR P2, PT, R0, 0x21, P2 ;  /* 0x000000210000780c */ /* 0x000fe20001741670 */
[----:B------:R-:W-:Y:S01]  /*0f20*/  IMAD.WIDE.U32 R10, R31, c[0x0][0x1b8], R6 ;  /* 0x00006e001f0a7a25 */ /* 0x000fe200078e0006 */
[----:B------:R-:W-:Y:S01]  /*0f30*/  LEA.HI R17, R18, R248, RZ, 0x2 ;  /* 0x000000f812117211 */ /* 0x000fe200078f10ff */
[----:B------:R-:W-:Y:S01]  /*0f40*/  CS2R R130, SRZ ;  /* 0x0000000000827805 */ /* 0x000fe2000001ff00 */
[----:B------:R-:W-:Y:S01]  /*0f50*/  @!PT LDS RZ, [RZ] ;  /* 0x00000000fffff984 */ /* 0x000fe20000000800 */
[----:B------:R-:W-:Y:S01]  /*0f60*/  @!PT LDS RZ, [RZ] ;  /* 0x00000000fffff984 */ /* 0x000fe20000000800 */
[----:B------:R-:W-:Y:S01]  /*0f70*/  @!PT LDS RZ, [RZ] ;  /* 0x00000000fffff984 */ /* 0x000fe20000000800 */
[----:B------:R1:W-:Y:S01]  /*0f80*/  LDGSTS.E.BYPASS.LTC128B.128 [R240+0x8080], [R2.64], !P1 ;  /* 0x0808000002f07fae */ /* 0x0003e2000c901d56 */
[----:B------:R-:W-:Y:S01]  /*0f90*/  ISETP.GE.AND P1, PT, R24, c[0x0][0x1cc], PT ;  /* 0x0000730018007a0c */ /* 0x000fe20003f26270 */
[----:B------:R-:W-:Y:S01]  /*0fa0*/  IMAD.MOV.U32 R8, RZ, RZ, R10 ;  /* 0x000000ffff087224 */ /* 0x000fe200078e000a */
[----:B------:R-:W-:Y:S01]  /*0fb0*/  IADD3 R9, R11, UR4, RZ ;  /* 0x000000040b097c10 */ /* 0x000fe2000fffe0ff */
[----:B------:R1:W-:Y:S01]  /*0fc0*/  LDGSTS.E.BYPASS.LTC128B.128 [R240+0xa080], [R2.64+0x80], !P6 ;  /* 0x0a08008002f07fae */ /* 0x0003e2000f101d56 */
[C---:B------:R-:W-:Y:S01]  /*0fd0*/  ISETP.LT.OR P6, PT, R0.reuse, 0x1, P1 ;  /* 0x000000010000780c */ /* 0x040fe20000fc1670 */
[----:B------:R-:W-:Y:S01]  /*0fe0*/  IMAD.MOV.U32 R10, RZ, RZ, R12 ;  /* 0x000000ffff0a7224 */ /* 0x000fe200078e000c */
[----:B------:R-:W-:Y:S01]  /*0ff0*/  ISETP.LT.OR P1, PT, R0, 0x21, P1 ;  /* 0x000000210000780c */ /* 0x000fe20000f21670 */
[----:B------:R1:W-:Y:S01]  /*1000*/  LDGSTS.E.BYPASS.LTC128B.128 [R240+0xc080], [R2.64+0x100], !P3 ;  /* 0x0c08010002f07fae */ /* 0x0003e2000d901d56 */
[C---:B------:R-:W-:Y:S01]  /*1010*/  LEA R6, P3, R19.reuse, R2, 0x6 ;  /* 0x0000000213067211 */ /* 0x040fe200078630ff */
[C---:B------:R-:W-:Y:S01]  /*1020*/  IMAD R12, R16.reuse, c[0x0][0x1ac], R15 ;  /* 0x00006b00100c7a24 */ /* 0x040fe200078e020f */
[----:B------:R-:W-:Y:S01]  /*1030*/  ULDC.64 UR4, c[0x0][0x178] ;  /* 0x00005e0000047ab9 */ /* 0x000fe20000000a00 */
[----:B------:R-:W-:Y:S01]  /*1040*/  IMAD.WIDE.U32 R8, R16, c[0x0][0x1a8], R8 ;  /* 0x00006a0010087a25 */ /* 0x000fe200078e0008 */
[----:B------:R-:W-:Y:S01]  /*1050*/  LEA.HI.X R7, R19, R3, R22, 0x6, P3 ;  /* 0x0000000313077211 */ /* 0x000fe200018f3416 */
[----:B------:R-:W-:Y:S01]  /*1060*/  UIMAD UR7, UR17, UR4, URZ ;  /* 0x00000004110772a4 */ /* 0x000fe2000f8e023f */
[----:B------:R-:W-:Y:S01]  /*1070*/  ISETP.GE.AND P3, PT, R4, c[0x0][0x19c], PT ;  /* 0x0000670004007a0c */ /* 0x000fe20003f66270 */
[----:B------:R-:W-:Y:S01]  /*1080*/  IMAD R14, R30, c[0x0][0x180], RZ ;  /* 0x000060001e0e7a24 */ /* 0x000fe200078e02ff */
[----:B------:R-:W-:Y:S01]  /*1090*/  UIMAD.WIDE.U32 UR24, UR14, UR4, URZ ;  /* 0x000000040e1872a5 */ /* 0x000fe2000f8e003f */
[----:B------:R1:W-:Y:S01]  /*10a0*/  LDGSTS.E.BYPASS.LTC128B.128 [R240+0xe080], [R2.64+0x180], !P6 ;  /* 0x0e08018002f07fae */ /* 0x0003e2000f101d56 */
[----:B------:R-:W-:Y:S01]  /*10b0*/  UIMAD UR7, UR14, UR5, UR7 ;  /* 0x000000050e0772a4 */ /* 0x000fe2000f8e0207 */
[----:B------:R-:W-:Y:S01]  /*10c0*/  IMAD R14, R107, c[0x0][0x184], R14 ;  /* 0x000061006b0e7a24 */ /* 0x000fe200078e020e */
[-C--:B------:R-:W-:Y:S01]  /*10d0*/  LEA.HI R15, R18, R248.reuse, RZ, 0x4 ;  /* 0x000000f8120f7211 */ /* 0x080fe200078f20ff */
[----:B------:R2:W-:Y:S01]  /*10e0*/  LDGSTS.E.BYPASS.LTC128B.128 [R240+0x9080], [R6.64], !P5 ;  /* 0x0908000006f07fae */ /* 0x0005e2000e901d56 */
[----:B------:R-:W-:Y:S01]  /*10f0*/  ISETP.GE.AND P5, PT, R21, c[0x0][0x19c], PT ;  /* 0x0000670015007a0c */ /* 0x000fe20003fa6270 */
[----:B------:R-:W-:Y:S01]  /*1100*/  ULDC.64 UR4, c[0x0][0x188] ;  /* 0x0000620000047ab9 */ /* 0x000fe20000000a00 */
[----:B------:R-:W-:Y:S01]  /*1110*/  IMAD.IADD R11, R13, 0x1, R14 ;  /* 0x000000010d0b7824 */ /* 0x000fe200078e020e */
[----:B------:R2:W-:Y:S01]  /*1120*/  LDGSTS.E.BYPASS.LTC128B.128 [R240+0xb080], [R6.64+0x80], !P4 ;  /* 0x0b08008006f07fae */ /* 0x0005e2000e101d56 */
[C---:B------:R-:W-:Y:S01]  /*1130*/  ISETP.LT.OR P4, PT, R0.reuse, 0x1, P3 ;  /* 0x000000010000780c */ /* 0x040fe20001f81670 */
[----:B------:R-:W-:Y:S01]  /*1140*/  UIMAD UR4, UR10, UR4, URZ ;  /* 0x000000040a0472a4 */ /* 0x000fe2000f8e023f */
[----:B------:R-:W-:Y:S01]  /*1150*/  ISETP.LT.OR P3, PT, R0, 0x21, P3 ;  /* 0x000000210000780c */ /* 0x000fe20001f61670 */
[----:B------:R2:W-:Y:S01]  /*1160*/  LDGSTS.E.BYPASS.LTC128B.128 [R240+0xd080], [R6.64+0x100], !P2 ;  /* 0x0d08010006f07fae */ /* 0x0005e2000d101d56 */
[----:B------:R-:W-:Y:S01]  /*1170*/  ISETP.GE.AND P2, PT, R20, c[0x0][0x19c], PT ;  /* 0x0000670014007a0c */ /* 0x000fe20003f46270 */
[----:B------:R-:W-:Y:S01]  /*1180*/  UIADD3 UR7, UR25, UR7, URZ ;  /* 0x0000000719077290 */ /* 0x000fe2000fffe03f */
[----:B------:R-:W-:Y:S01]  /*1190*/  IMAD.WIDE.U32 R34, R31, c[0x0][0x188], R10 ;  /* 0x000062001f227a25 */ /* 0x000fe200078e000a */
[----:B------:R2:W-:Y:S01]  /*11a0*/  LDGSTS.E.BYPASS.LTC128B.128 [R240+0xf080], [R6.64+0x180], !P1 ;  /* 0x0f08018006f07fae */ /* 0x0005e2000c901d56 */
[C---:B------:R-:W-:Y:S01]  /*11b0*/  ISETP.LT.OR P1, PT, R0.reuse, 0x1, P2 ;  /* 0x000000010000780c */ /* 0x040fe20001721670 */
[----:B------:R-:W-:Y:S01]  /*11c0*/  UIMAD UR4, UR12, UR5, UR4 ;  /* 0x000000050c0472a4 */ /* 0x000fe2000f8e0204 */
[----:B------:R-:W-:Y:S01]  /*11d0*/  ISETP.LT.OR P2, PT, R0, 0x21, P2 ;  /* 0x000000210000780c */ /* 0x000fe20001741670 */
[----:B------:R-:W-:Y:S01]  /*11e0*/  IMAD.U32 R10, RZ, RZ, UR7 ;  /* 0x00000007ff0a7e24 */ /* 0x000fe2000f8e00ff */
[----:B------:R-:W-:Y:S01]  /*11f0*/  LEA.HI R16, R18, R248, RZ, 0x5 ;  /* 0x000000f812107211 */ /* 0x000fe200078f28ff */
[----:B------:R-:W-:Y:S01]  /*1200*/  IMAD.U32 R11, RZ, RZ, UR6 ;  /* 0x00000006ff0b7e24 */ /* 0x000fe2000f8e00ff */
[----:B------:R-:W-:Y:S01]  /*1210*/  SHF.R.S32.HI R13, RZ, 0x1f, R17 ;  /* 0x0000001fff0d7819 */ /* 0x000fe20000011411 */
[----:B------:R3:W-:Y:S01]  /*1220*/  STL.64 [R1+0x18], R34 ;  /* 0x0000182201007387 */ /* 0x0007e20000100a00 */
[----:B------:R-:W-:Y:S01]  /*1230*/  IADD3 R23, R35, UR4, RZ ;  /* 0x0000000423177c10 */ /* 0x000fe2000fffe0ff */
[----:B------:R-:W-:Y:S01]  /*1240*/  ULDC.64 UR6, c[0x0][0x208] ;  /* 0x0000820000067ab9 */ /* 0x000fe20000000a00 */
[----:B-1----:R-:W-:Y:S01]  /*1250*/  IMAD.IADD R3, R9, 0x1, R12 ;  /* 0x0000000109037824 */ /* 0x002fe200078e020c */
[C---:B------:R-:W-:Y:S01]  /*1260*/  LEA R2, P6, R8.reuse, c[0x0][0x190], 0x1 ;  /* 0x0000640008027a11 */ /* 0x040fe200078c08ff */
[----:B------:R-:W-:Y:S01]  /*1270*/  IMAD.U32 R9, RZ, RZ, UR25 ;  /* 0x00000019ff097e24 */ /* 0x000fe2000f8e00ff */
[----:B------:R-:W-:Y:S01]  /*1280*/  SHF.R.S32.HI R12, RZ, 0x1f, R16 ;  /* 0x0000001fff0c7819 */ /* 0x000fe20000011410 */
[----:B------:R1:W-:Y:S01]  /*1290*/  STL [R1+0x28], R23 ;  /* 0x0000281701007387 */ /* 0x0003e20000100800 */
[----:B------:R-:W-:Y:S01]  /*12a0*/  LEA.HI.X R3, R8, c[0x0][0x194], R3, 0x1, P6 ;  /* 0x0000650008037a11 */ /* 0x000fe200030f0c03 */
[----:B------:R-:W-:Y:S01]  /*12b0*/  IMAD.MOV.U32 R8, RZ, RZ, c[0x0][0x1ac] ;  /* 0x00006b00ff087624 */ /* 0x000fe200078e00ff */
[C---:B------:R-:W-:Y:S01]  /*12c0*/  ISETP.LT.OR P6, PT, R0.reuse, 0x1, P5 ;  /* 0x000000010000780c */ /* 0x040fe20002fc1670 */
[----:B------:R-:W-:Y:S01]  /*12d0*/  UIMAD UR17, UR17, UR6, URZ ;  /* 0x00000006111172a4 */ /* 0x000fe2000f8e023f */
[----:B------:R-:W-:Y:S01]  /*12e0*/  ISETP.LT.OR P5, PT, R0, 0x21, P5 ;  /* 0x000000210000780c */ /* 0x000fe20002fa1670 */
[----:B------:R4:W-:Y:S01]  /*12f0*/  LDGSTS.E.BYPASS.LTC128B.128 [R240+0x80], [R2.64], !P4 ;  /* 0x0008000002f07fae */ /* 0x0009e2000e101d56 */
[----:B------:R-:W-:Y:S01]  /*1300*/  ULDC.64 UR4, c[0x0][0x218] ;  /* 0x0000860000047ab9 */ /* 0x000fe20000000a00 */
[----:B------:R-:W-:Y:S01]  /*1310*/  IMAD.MOV.U32 R246, RZ, RZ, 0x20 ;  /* 0x00000020fff67424 */ /* 0x000fe200078e00ff */
[----:B------:R-:W-:Y:S01]  /*1320*/  UIMAD UR17, UR14, UR7, UR17 ;  /* 0x000000070e1172a4 */ /* 0x000fe2000f8e0211 */
[----:B------:R4:W-:Y:S01]  /*1330*/  LDGSTS.E.BYPASS.LTC128B.128 [R240+0x2080], [R2.64+0x80], !P1 ;  /* 0x0208008002f07fae */ /* 0x0009e2000c901d56 */
[----:B------:R-:W-:Y:S01]  /*1340*/  ISETP.GE.AND P1, PT, R24, c[0x0][0x19c], PT ;  /* 0x0000670018007a0c */ /* 0x000fe20003f26270 */
[----:B--2---:R-:W-:Y:S01]  /*1350*/  IMAD.MOV.U32 R7, RZ, RZ, c[0x0][0x1a8] ;  /* 0x00006a00ff077624 */ /* 0x004fe200078e00ff */
[----:B------:R-:W-:Y:S01]  /*1360*/  UIMAD UR4, UR10, UR4, URZ ;  /* 0x000000040a0472a4 */ /* 0x000fe2000f8e023f */
[----:B------:R-:W-:Y:S01]  /*1370*/  IMAD.MOV.U32 R166, RZ, RZ, 0x1 ;  /* 0x00000001ffa67424 */ /* 0x000fe200078e00ff */
[----:B------:R-:W-:Y:S01]  /*1380*/  CS2R R128, SRZ ;  /* 0x0000000000807805 */ /* 0x000fe2000001ff00 */
[----:B------:R4:W-:Y:S01]  /*1390*/  LDGSTS.E.BYPASS.LTC128B.128 [R240+0x4080], [R2.64+0x100], !P6 ;  /* 0x0408010002f07fae */ /* 0x0009e2000f101d56 */
[C---:B------:R-:W-:Y:S01]  /*13a0*/  LEA R6, P4, R7.reuse, R2, 0x6 ;  /* 0x0000000207067211 */ /* 0x040fe200078830ff */
[----:B------:R-:W-:Y:S01]  /*13b0*/  UIMAD UR4, UR12, UR5, UR4 ;  /* 0x000000050c0472a4 */ /* 0x000fe2000f8e0204 */
[C---:B------:R-:W-:Y:S01]  /*13c0*/  ISETP.LT.OR P6, PT, R0.reuse, 0x1, P1 ;  /* 0x000000010000780c */ /* 0x040fe20000fc1670 */
[----:B------:R-:W-:Y:S01]  /*13d0*/  CS2R R126, SRZ ;  /* 0x00000000007e7805 */ /* 0x000fe2000001ff00 */
[----:B------:R-:W-:Y:S01]  /*13e0*/  LEA.HI.X R7, R7, R3, R8, 0x6, P4 ;  /* 0x0000000307077211 */ /* 0x000fe200020f3408 */
[----:B------:R-:W-:Y:S01]  /*13f0*/  IMAD.U32 R8, RZ, RZ, UR24 ;  /* 0x00000018ff087e24 */ /* 0x000fe2000f8e00ff */
[----:B------:R-:W-:Y:S01]  /*1400*/  ISETP.LT.OR P1, PT, R0, 0x21, P1 ;  /* 0x000000210000780c */ /* 0x000fe20000f21670 */
[----:B------:R-:W-:Y:S01]  /*1410*/  IMAD R0, R30, c[0x0][0x238], RZ ;  /* 0x00008e001e007a24 */ /* 0x000fe200078e02ff */
[----:B------:R-:W-:Y:S01]  /*1420*/  UIMAD.WIDE.U32 UR24, UR14, UR6, URZ ;  /* 0x000000060e1872a5 */ /* 0x000fe2000f8e003f */
[----:B------:R-:W-:Y:S01]  /*1430*/  CS2R R124, SRZ ;  /* 0x00000000007c7805 */ /* 0x000fe2000001ff00 */
[C---:B------:R-:W-:Y:S01]  /*1440*/  LEA R9, P4, R8.reuse, R34, 0x6 ;  /* 0x0000002208097211 */ /* 0x040fe200078830ff */
[----:B------:R-:W-:Y:S01]  /*1450*/  IMAD R0, R107, c[0x0][0x23c], R0 ;  /* 0x00008f006b007a24 */ /* 0x000fe200078e0200 */
[----:B------:R-:W-:Y:S01]  /*1460*/  UIADD3 UR17, UR25, UR17, URZ ;  /* 0x0000001119117290 */ /* 0x000fe2000fffe03f */
[----:B------:R-:W-:Y:S01]  /*1470*/  CS2R R122, SRZ ;  /* 0x00000000007a7805 */ /* 0x000fe2000001ff00 */
[----:B------:R-:W-:Y:S01]  /*1480*/  LEA.HI.X R8, R8, R23, R10, 0x6, P4 ;  /* 0x0000001708087211 */ /* 0x000fe200020f340a */
[----:B------:R4:W-:Y:S01]  /*1490*/  LDGSTS.E.BYPASS.LTC128B.128 [R240+0x6080], [R2.64+0x180], !P6 ;  /* 0x0608018002f07fae */ /* 0x0009e2000f101d56 */
[----:B------:R-:W-:Y:S01]  /*14a0*/  IADD3 R10, -R11, c[0x0][0x168], -R250 ;  /* 0x00005a000b0a7a10 */ /* 0x000fe20007ffe9fa */
[----:B------:R-:W-:Y:S01]  /*14b0*/  IMAD.MOV.U32 R11, RZ, RZ, c[0x0][0x17c] ;  /* 0x00005f00ff0b7624 */ /* 0x000fe200078e00ff */
[----:B------:R-:W-:Y:S01]  /*14c0*/  ISETP.GE.AND P6, PT, R4, c[0x0][0x16c], PT ;  /* 0x00005b0004007a0c */ /* 0x000fe20003fc6270 */
[----:B------:R2:W-:Y:S01]  /*14d0*/  LDGSTS.E.BYPASS.LTC128B.128 [R240+0x1080], [R6.64], !P3 ;  /* 0x0108000006f07fae */ /* 0x0005e2000d901d56 */
[----:B------:R-:W-:Y:S01]  /*14e0*/  CS2R R120, SRZ ;  /* 0x0000000000787805 */ /* 0x000fe2000001ff00 */
[----:B------:R-:W-:Y:S01]  /*14f0*/  CS2R R118, SRZ ;  /* 0x0000000000767805 */ /* 0x000fe2000001ff00 */
[----:B------:R-:W-:Y:S01]  /*1500*/  ISETP.LT.OR P4, PT, R10, 0x1, P6 ;  /* 0x000000010a00780c */ /* 0x000fe20003781670 */
[----:B------:R2:W-:Y:S01]  /*1510*/  LDGSTS.E.BYPASS.LTC128B.128 [R240+0x3080], [R6.64+0x80], !P2 ;  /* 0x0308008006f07fae */ /* 0x0005e2000d101d56 */
[----:B------:R-:W-:Y:S01]  /*1520*/  ISETP.GE.AND P2, PT, R20, c[0x0][0x16c], PT ;  /* 0x00005b0014007a0c */ /* 0x000fe20003f46270 */
[----:B------:R-:W-:Y:S01]  /*1530*/  CS2R R116, SRZ ;  /* 0x0000000000747805 */ /* 0x000fe2000001ff00 */
[C---:B------:R-:W-:Y:S01]  /*1540*/  ISETP.LT.OR P6, PT, R10.reuse, 0x21, P6 ;  /* 0x000000210a00780c */ /* 0x040fe200037c1670 */
[----:B------:R2:W-:Y:S01]  /*1550*/  LDGSTS.E.BYPASS.LTC128B.128 [R240+0x5080], [R6.64+0x100], !P5 ;  /* 0x0508010006f07fae */ /* 0x0005e2000e901d56 */
[----:B------:R-:W-:Y:S01]  /*1560*/  ISETP.GE.AND P5, PT, R21, c[0x0][0x16c], PT ;  /* 0x00005b0015007a0c */ /* 0x000fe20003fa6270 */
[----:B------:R-:W-:Y:S01]  /*1570*/  CS2R R114, SRZ ;  /* 0x0000000000727805 */ /* 0x000fe2000001ff00 */
[----:B------:R-:W-:Y:S01]  /*1580*/  CS2R R112, SRZ ;  /* 0x0000000000707805 */ /* 0x000fe2000001ff00 */
[----:B------:R2:W-:Y:S01]  /*1590*/  LDGSTS.E.BYPASS.LTC128B.128 [R240+0x7080], [R6.64+0x180], !P1 ;  /* 0x0708018006f07fae */ /* 0x0005e2000c901d56 */
[C---:B------:R-:W-:Y:S01]  /*15a0*/  ISETP.LT.OR P1, PT, R10.reuse, 0x1, P5 ;  /* 0x000000010a00780c */ /* 0x040fe20002f21670 */
        /* <DEDUP_REMOVED lines=8> */
[----:B------:R-:W-:Y:S01]  /*1630*/  CS2R R96, SRZ ;  /* 0x0000000000607805 */ /* 0x000fe2000001ff00 */
[C---:B----4-:R-:W-:Y:S01]  /*1640*/  LEA R2, P3, R9.reuse, c[0x0][0x160], 0x1 ;  /* 0x0000580009027a11 */ /* 0x050fe200078608ff */
[----:B------:R-:W-:Y:S01]  /*1650*/  CS2R R94, SRZ ;  /* 0x00000000005e7805 */ /* 0x000fe2000001ff00 */
[----:B------:R-:W-:Y:S01]  /*1660*/  CS2R R92, SRZ ;  /* 0x00000000005c7805 */ /* 0x000fe2000001ff00 */
[----:B------:R-:W-:Y:S01]  /*1670*/  CS2R R90, SRZ ;  /* 0x00000000005a7805 */ /* 0x000fe2000001ff00 */
[----:B------:R-:W-:Y:S01]  /*1680*/  LEA.HI.X R3, R9, c[0x0][0x164], R8, 0x1, P3 ;  /* 0x0000590009037a11 */ /* 0x000fe200018f0c08 */
[----:B------:R-:W-:Y:S01]  /*1690*/  IMAD.MOV.U32 R9, RZ, RZ, c[0x0][0x178] ;  /* 0x00005e00ff097624 */ /* 0x000fe200078e00ff */
[C---:B------:R-:W-:Y:S01]  /*16a0*/  ISETP.LT.OR P3, PT, R10.reuse, 0x1, P2 ;  /* 0x000000010a00780c */ /* 0x040fe20001761670 */
[----:B------:R-:W-:Y:S01]  /*16b0*/  CS2R R88, SRZ ;  /* 0x0000000000587805 */ /* 0x000fe2000001ff00 */
[----:B------:R-:W-:Y:S01]  /*16c0*/  ISETP.LT.OR P2, PT, R10, 0x21, P2 ;  /* 0x000000210a00780c */ /* 0x000fe20001741670 */
[----:B------:R4:W-:Y:S01]  /*16d0*/  LDGSTS.E.BYPASS.LTC128B.128 [R240+0x10080], [R2.64], !P4 ;  /* 0x1008000002f07fae */ /* 0x0009e2000e101d56 */
[----:B------:R-:W-:Y:S01]  /*16e0*/  ISETP.GE.AND P4, PT, R24, c[0x0][0x16c], PT ;  /* 0x00005b0018007a0c */ /* 0x000fe20003f86270 */
        /* <DEDUP_REMOVED lines=8> */
[----:B------:R4:W-:Y:S01]  /*1770*/  LDGSTS.E.BYPASS.LTC128B.128 [R240+0x12080], [R2.64+0x80], !P3 ;  /* 0x1208008002f07fae */ /* 0x0009e2000d901d56 */
[----:B------:R-:W-:Y:S01]  /*1780*/  ISETP.LT.OR P3, PT, R10, 0x1, P4 ;  /* 0x000000010a00780c */ /* 0x000fe20002761670 */
[----:B------:R-:W-:Y:S01]  /*1790*/  IMAD.IADD R7, R7, 0x1, R0 ;  /* 0x0000000107077824 */ /* 0x000fe200078e0200 */
[----:B------:R-:W-:Y:S01]  /*17a0*/  SHF.R.S32.HI R0, RZ, 0x5, R16 ;  /* 0x00000005ff007819 */ /* 0x000fe20000011410 */
[----:B------:R4:W-:Y:S01]  /*17b0*/  LDGSTS.E.BYPASS.LTC128B.128 [R240+0x14080], [R2.64+0x100], !P1 ;  /* 0x1408010002f07fae */ /* 0x0009e2000c901d56 */
[----:B------:R-:W-:Y:S01]  /*17c0*/  LEA R8, P1, R9, R2, 0x6 ;  /* 0x0000000209087211 */ /* 0x000fe200078230ff */
[----:B------:R-:W-:Y:S01]  /*17d0*/  IMAD.WIDE.U32 R164, R31, c[0x0][0x240], R6 ;  /* 0x000090001fa47a25 */ /* 0x000fe200078e0006 */
[----:B------:R-:W-:Y:S01]  /*17e0*/  LEA.HI R14, R12, R0, RZ, 0x2 ;  /* 0x000000000c0e7211 */ /* 0x000fe200078f10ff */
[----:B------:R-:W-:Y:S01]  /*17f0*/  CS2R R72, SRZ ;  /* 0x0000000000487805 */ /* 0x000fe2000001ff00 */
[----:B------:R-:W-:Y:S01]  /*1800*/  LEA.HI.X R9, R9, R3, R11, 0x6, P1 ;  /* 0x0000000309097211 */ /* 0x000fe200008f340b */
[----:B------:R-:W-:Y:S01]  /*1810*/  IMAD.U32 R6, RZ, RZ, UR7 ;  /* 0x00000007ff067e24 */ /* 0x000fe2000f8e00ff */
[----:B------:R-:W-:Y:S01]  /*1820*/  LOP3.LUT R14, R14, 0xfffffffc, RZ, 0xc0, !PT ;  /* 0xfffffffc0e0e7812 */ /* 0x000fe200078ec0ff */
[----:B------:R-:W-:Y:S01]  /*1830*/  STL.64 [R1+0x30], R164 ;  /* 0x000030a401007387 */ /* 0x000fe20000100a00 */
[----:B------:R-:W-:Y:S01]  /*1840*/  ISETP.GE.AND P1, PT, R4, c[0x0][0x16c], PT ;  /* 0x00005b0004007a0c */ /* 0x000fe20003f26270 */
[----:B------:R-:W-:Y:S01]  /*1850*/  CS2R R70, SRZ ;  /* 0x0000000000467805 */ /* 0x000fe2000001ff00 */
[----:B------:R-:W-:Y:S01]  /*1860*/  ISETP.LT.OR P4, PT, R10, 0x21, P4 ;  /* 0x000000210a00780c */ /* 0x000fe20002781670 */
[----:B------:R4:W-:Y:S01]  /*1870*/  LDGSTS.E.BYPASS.LTC128B.128 [R240+0x16080], [R2.64+0x180], !P3 ;  /* 0x1608018002f07fae */ /* 0x0009e2000d901d56 */
[----:B------:R-:W-:Y:S01]  /*1880*/  IMAD.IADD R19, R0, 0x1, -R14 ;  /* 0x0000000100137824 */ /* 0x000fe200078e0a0e */
[----:B------:R-:W-:Y:S01]  /*1890*/  ISETP.GE.AND P3, PT, R4, c[0x0][0x1fc], PT ;  /* 0x00007f0004007a0c */ /* 0x000fe20003f66270 */
[----:B------:R-:W-:Y:S01]  /*18a0*/  CS2R R68, SRZ ;  /* 0x0000000000447805 */ /* 0x000fe2000001ff00 */
[----:B------:R-:W-:Y:S01]  /*18b0*/  SEL R33, RZ, 0x1, P1 ;  /* 0x00000001ff217807 */ /* 0x000fe20000800000 */
[----:B------:R2:W-:Y:S01]  /*18c0*/  LDGSTS.E.BYPASS.LTC128B.128 [R240+0x11080], [R8.64], !P6 ;  /* 0x1108000008f07fae */ /* 0x0005e2000f101d56 */
[----:B---3--:R-:W-:Y:S01]  /*18d0*/  SEL R34, RZ, 0x1, P3 ;  /* 0x00000001ff227807 */ /* 0x008fe20001800000 */
[----:B------:R-:W-:Y:S01]  /*18e0*/  CS2R R66, SRZ ;  /* 0x0000000000427805 */ /* 0x000fe2000001ff00 */
[----:B------:R-:W-:Y:S01]  /*18f0*/  ISETP.GE.AND P3, PT, R24, c[0x0][0x16c], PT ;  /* 0x00005b0018007a0c */ /* 0x000fe20003f66270 */
[----:B------:R2:W-:Y:S01]  /*1900*/  LDGSTS.E.BYPASS.LTC128B.128 [R240+0x13080], [R8.64+0x80], !P2 ;  /* 0x1308008008f07fae */ /* 0x0005e2000d101d56 */
[----:B------:R-:W-:Y:S01]  /*1910*/  ISETP.GE.AND P6, PT, R4, c[0x0][0x1fc], PT ;  /* 0x00007f0004007a0c */ /* 0x000fe20003fc6270 */
[----:B------:R-:W-:Y:S01]  /*1920*/  CS2R R64, SRZ ;  /* 0x0000000000407805 */ /* 0x000fe2000001ff00 */
[----:B------:R-:W-:Y:S01]  /*1930*/  SEL R243, RZ, 0x8, P3 ;  /* 0x00000008fff37807 */ /* 0x000fe20001800000 */
[----:B------:R2:W-:Y:S01]  /*1940*/  LDGSTS.E.BYPASS.LTC128B.128 [R240+0x15080], [R8.64+0x100], !P5 ;  /* 0x1508010008f07fae */ /* 0x0005e2000e901d56 */
[----:B------:R-:W-:Y:S01]  /*1950*/  ISETP.GE.AND P3, PT, R21, c[0x0][0x1fc], PT ;  /* 0x00007f0015007a0c */ /* 0x000fe20003f66270 */
[----:B------:R-:W-:Y:S01]  /*1960*/  CS2R R62, SRZ ;  /* 0x00000000003e7805 */ /* 0x000fe2000001ff00 */
[C---:B------:R-:W-:Y:S01]  /*1970*/  ISETP.GE.AND P5, PT, R20.reuse, c[0x0][0x1fc], PT ;  /* 0x00007f0014007a0c */ /* 0x040fe20003fa6270 */
[----:B------:R2:W-:Y:S01]  /*1980*/  LDGSTS.E.BYPASS.LTC128B.128 [R240+0x17080], [R8.64+0x180], !P4 ;  /* 0x1708018008f07fae */ /* 0x0005e2000e101d56 */
[----:B------:R-:W-:Y:S01]  /*1990*/  ISETP.GE.AND P4, PT, R20, c[0x0][0x16c], PT ;  /* 0x00005b0014007a0c */ /* 0x000fe20003f86270 */
        /* <DEDUP_REMOVED lines=8> */
[----:B----4-:R-:W-:Y:S01]  /*1a20*/  SHF.R.S32.HI R3, RZ, 0x4, R15 ;  /* 0x00000004ff037819 */ /* 0x010fe2000001140f */
        /* <DEDUP_REMOVED lines=8> */
[----:B------:R-:W-:Y:S01]  /*1ab0*/  USHF.L.U64.HI UR7, UR6, 0x5, UR7 ;  /* 0x0000000506077899 */ /* 0x000fe20008010207 */
[----:B------:R-:W-:Y:S01]  /*1ac0*/  LEA.HI R11, R0, R0, RZ, 0x1 ;  /* 0x00000000000b7211 */ /* 0x000fe200078f08ff */
[----:B------:R-:W-:-:S02]  /*1ad0*/  UISETP.GT.AND UP1, UPT, UR11, -0x1, UPT ;  /* 0xffffffff0b00788c */ /* 0x000fc4000bf24270 */
[----:B------:R-:W-:Y:S01]  /*1ae0*/  IMAD.IADD R236, R3, 0x1, -R12 ;  /* 0x0000000103ec7824 */ /* 0x000fe200078e0a0c */
[----:B------:R-:W-:Y:S01]  /*1af0*/  LOP3.LUT R11, R11, 0xfffffffe, RZ, 0xc0, !PT ;  /* 0xfffffffe0b0b7812 */ /* 0x000fe200078ec0ff */
[----:B------:R-:W-:Y:S01]  /*1b00*/  IMAD R3, R251, c[0x0][0x208], RZ ;  /* 0x00008200fb037a24 */ /* 0x000fe200078e02ff */
[----:B------:R-:W-:-:S03]  /*1b10*/  LOP3.LUT R12, R13, 0xfffffff8, RZ, 0xc0, !PT ;  /* 0xfffffff80d0c7812 */ /* 0x000fc600078ec0ff */
[----:B-1----:R-:W-:Y:S02]  /*1b20*/  IMAD.IADD R23, R0, 0x1, -R11 ;  /* 0x0000000100177824 */ /* 0x002fe400078e0a0b */
[----:B------:R-:W-:Y:S01]  /*1b30*/  IMAD.IADD R22, R2, 0x1, -R12 ;  /* 0x0000000102167824 */ /* 0x000fe200078e0a0c */
[C---:B------:R-:W-:Y:S01]  /*1b40*/  @!P0 LEA R12, P2, R25.reuse, c[0x0][0x258], 0x2 ;  /* 0x00009600190c8a11 */ /* 0x040fe200078410ff */
[C---:B------:R-:W-:Y:S02]  /*1b50*/  IMAD R0, R250.reuse, c[0x0][0x20c], R3 ;  /* 0x00008300fa007a24 */ /* 0x040fe400078e0203 */
[----:B------:R-:W-:Y:S01]  /*1b60*/  IMAD.WIDE.U32 R2, R250, c[0x0][0x208], R4 ;  /* 0x00008200fa027a25 */ /* 0x000fe200078e0004 */
[----:B------:R-:W-:Y:S02]  /*1b70*/  @!P0 LEA.HI.X R13, R25, c[0x0][0x25c], R28, 0x2, P2 ;  /* 0x00009700190d8a11 */ /* 0x000fe400010f141c */
[----:B------:R-:W-:Y:S01]  /*1b80*/  SEL R28, RZ, 0xffffffff, P4 ;  /* 0xffffffffff1c7807 */ /* 0x000fe20002000000 */
[----:B------:R-:W-:Y:S01]  /*1b90*/  IMAD.IADD R3, R3, 0x1, R0 ;  /* 0x0000000103037824 */ /* 0x000fe200078e0200 */
[----:B------:R-:W-:Y:S01]  /*1ba0*/  ISETP.GE.AND P4, PT, R21, c[0x0][0x16c], PT ;  /* 0x00005b0015007a0c */ /* 0x000fe20003f86270 */
[----:B------:R-:W-:Y:S01]  /*1bb0*/  IMAD R0, R30, c[0x0][0x210], RZ ;  /* 0x000084001e007a24 */ /* 0x000fe200078e02ff */
[----:B------:R-:W-:Y:S01]  /*1bc0*/  SEL R30, RZ, 0x4, P3 ;  /* 0x00000004ff1e7807 */ /* 0x000fe20001800000 */
[----:B------:R-:W-:Y:S01]  /*1bd0*/  IMAD.WIDE.U32 R2, R107, c[0x0][0x210], R2 ;  /* 0x000084006b027a25 */ /* 0x000fe200078e0002 */
[----:B------:R-:W-:-:S02]  /*1be0*/  ISETP.LT.OR P3, PT, R10, 0x1, P6 ;  /* 0x000000010a00780c */ /* 0x000fc40003761670 */
[----:B------:R-:W-:Y:S01]  /*1bf0*/  ISETP.GE.AND P2, PT, R20, c[0x0][0x1fc], PT ;  /* 0x00007f0014007a0c */ /* 0x000fe20003f46270 */
[----:B------:R-:W-:Y:S01]  /*1c00*/  IMAD R0, R107, c[0x0][0x214], R0 ;  /* 0x000085006b007a24 */ /* 0x000fe200078e0200 */
[C---:B------:R-:W-:Y:S01]  /*1c10*/  ISETP.LT.OR P6, PT, R10.reuse, 0x21, P6 ;  /* 0x000000210a00780c */ /* 0x040fe200037c1670 */
[----:B------:R-:W-:Y:S01]  /*1c20*/  CS2R R106, SRZ ;  /* 0x00000000006a7805 */ /* 0x000fe2000001ff00 */
[----:B------:R-:W-:Y:S01]  /*1c30*/  SEL R25, RZ, 0xffffffff, P2 ;  /* 0xffffffffff197807 */ /* 0x000fe20001000000 */
[----:B------:R-:W-:Y:S01]  /*1c40*/  IMAD.IADD R3, R3, 0x1, R0 ;  /* 0x0000000103037824 */ /* 0x000fe200078e0200 */
[C---:B------:R-:W-:Y:S01]  /*1c50*/  ISETP.LT.OR P2, PT, R10.reuse, 0x1, P5 ;  /* 0x000000010a00780c */ /* 0x040fe20002f41670 */
[----:B------:R-:W-:Y:S01]  /*1c60*/  IMAD.U32 R0, RZ, RZ, UR17 ;  /* 0x00000011ff007e24 */ /* 0x000fe2000f8e00ff */
[----:B------:R-:W-:Y:S01]  /*1c70*/  ISETP.LT.OR P5, PT, R10, 0x21, P5 ;  /* 0x000000210a00780c */ /* 0x000fe20002fa1670 */
[----:B------:R-:W-:Y:S01]  /*1c80*/  IMAD.WIDE.U32 R36, R31, c[0x0][0x218], R2 ;  /* 0x000086001f247a25 */ /* 0x000fe200078e0002 */
[----:B------:R-:W-:-:S02]  /*1c90*/  SEL R31, RZ, 0x4, P4 ;  /* 0x00000004ff1f7807 */ /* 0x000fc40002000000 */
[----:B------:R-:W-:Y:S01]  /*1ca0*/  ISETP.GE.AND P4, PT, R21, c[0x0][0x1fc], PT ;  /* 0x00007f0015007a0c */ /* 0x000fe20003f86270 */
[----:B------:R-:W-:Y:S01]  /*1cb0*/  IMAD.U32 R2, RZ, RZ, UR24 ;  /* 0x00000018ff027e24 */ /* 0x000fe2000f8e00ff */
[----:B------:R-:W-:Y:S01]  /*1cc0*/  IADD3 R35, R37, UR4, RZ ;  /* 0x0000000425237c10 */ /* 0x000fe2000fffe0ff */
[----:B------:R-:W-:Y:S01]  /*1cd0*/  IMAD.U32 R3, RZ, RZ, UR25 ;  /* 0x00000019ff037e24 */ /* 0x000fe2000f8e00ff */
[----:B------:R-:W-:Y:S01]  /*1ce0*/  ULDC.64 UR4, c[0x0][0x240] ;  /* 0x0000900000047ab9 */ /* 0x000fe20000000a00 */
[----:B------:R1:W-:Y:S01]  /*1cf0*/  STL.64 [R1+0x10], R36 ;  /* 0x0000102401007387 */ /* 0x0003e20000100a00 */
[C---:B------:R-:W-:Y:S01]  /*1d00*/  LEA R3, P1, R2.reuse, R36, 0x6 ;  /* 0x0000002402037211 */ /* 0x040fe200078230ff */
[----:B------:R-:W-:Y:S02]  /*1d10*/  UIMAD UR4, UR10, UR4, URZ ;  /* 0x000000040a0472a4 */ /* 0x000fe4000f8e023f */
[----:B------:R3:W-:Y:S01]  /*1d20*/  STL [R1+0x24], R35 ;  /* 0x0000242301007387 */ /* 0x0007e20000100800 */
[----:B------:R-:W-:Y:S01]  /*1d30*/  LEA.HI.X R0, R2, R35, R0, 0x6, P1 ;  /* 0x0000002302007211 */ /* 0x000fe200008f3400 */
[----:B------:R-:W-:Y:S01]  /*1d40*/  UIMAD UR12, UR12, UR5, UR4 ;  /* 0x000000050c0c72a4 */ /* 0x000fe2000f8e0204 */
[----:B------:R-:W-:Y:S01]  /*1d50*/  LEA R4, P1, R3, c[0x0][0x1f0], 0x1 ;  /* 0x00007c0003047a11 */ /* 0x000fe200078208ff */
[----:B------:R-:W-:Y:S01]  /*1d60*/  UMOV UR10, 0x1 ;  /* 0x00000001000a7882 */ /* 0x000fe20000000000 */
[----:B------:R-:W-:Y:S01]  /*1d70*/  LOP3.LUT R2, R15, 0xfffffff0, RZ, 0xc0, !PT ;  /* 0xfffffff00f027812 */ /* 0x000fe200078ec0ff */
[----:B------:R-:W-:Y:S01]  /*1d80*/  ULDC UR5, c[0x0][0x198] ;  /* 0x0000660000057ab9 */ /* 0x000fe20000000800 */
[----:B------:R-:W-:Y:S01]  /*1d90*/  LEA.HI.X R5, R3, c[0x0][0x1f4], R0, 0x1, P1 ;  /* 0x00007d0003057a11 */ /* 0x000fe200008f0c00 */
[----:B------:R-:W-:Y:S01]  /*1da0*/  @!P0 IMAD.SHL.U32 R0, R248, 0x10, RZ ;  /* 0x00000010f8008824 */ /* 0x000fe200078e00ff */
[----:B------:R-:W-:Y:S01]  /*1db0*/  ISETP.GE.AND P1, PT, R24, c[0x0][0x1fc], PT ;  /* 0x00007f0018007a0c */ /* 0x000fe20003f26270 */
[----:B------:R-:W-:Y:S01]  /*1dc0*/  IMAD.U32 R3, RZ, RZ, UR6 ;  /* 0x00000006ff037e24 */ /* 0x000fe2000f8e00ff */
[----:B------:R-:W-:-:S02]  /*1dd0*/  UIADD3 UR5, -UR15, UR5, UR10 ;  /* 0x000000050f057290 */ /* 0x000fc4000fffe10a */
[----:B------:R4:W-:Y:S01]  /*1de0*/  @!P0 LDGSTS.E.BYPASS.LTC128B.128 [R0+0x20080], [R12.64] ;  /* 0x200800000c008fae */ /* 0x0009e2000b901d56 */
[----:B------:R-:W-:Y:S01]  /*1df0*/  SEL R242, RZ, 0x8, P1 ;  /* 0x00000008fff27807 */ /* 0x000fe20000800000 */
[----:B------:R-:W-:Y:S01]  /*1e00*/  ULDC UR4, c[0x0][0x2a0] ;  /* 0x0000a80000047ab9 */ /* 0x000fe20000000800 */
[C---:B------:R-:W-:Y:S01]  /*1e10*/  ISETP.LT.OR P1, PT, R10.reuse, 0x1, P4 ;  /* 0x000000010a00780c */ /* 0x040fe20002721670 */
[----:B------:R-:W0:Y:S01]  /*1e20*/  LDGDEPBAR ;  /* 0x00000000000079af */ /* 0x000e220000000000 */
[----:B------:R-:W-:Y:S01]  /*1e30*/  ISETP.LT.OR P4, PT, R10, 0x21, P4 ;  /* 0x000000210a00780c */ /* 0x000fe20002781670 */
[----:B------:R-:W-:Y:S02]  /*1e40*/  ULOP3.LUT UR4, URZ, UR4, URZ, 0x33, !UPT ;  /* 0x000000043f047292 */ /* 0x000fe4000f8e333f */
[----:B------:R5:W-:Y:S01]  /*1e50*/  LDGSTS.E.BYPASS.LTC128B.128 [R240+0x18080], [R4.64], !P3 ;  /* 0x1808000004f07fae */ /* 0x000be2000d901d56 */
[----:B------:R-:W-:Y:S01]  /*1e60*/  USHF.L.U32 UR6, UR6, 0x5, URZ ;  /* 0x0000000506067899 */ /* 0x000fe2000800063f */
[----:B-1----:R-:W-:-:S02]  /*1e70*/  CS2R R36, SRZ ;  /* 0x0000000000247805 */ /* 0x002fc4000001ff00 */
[----:B------:R5:W-:Y:S01]  /*1e80*/  LDGSTS.E.BYPASS.LTC128B.128 [R240+0x1a080], [R4.64+0x80], !P2 ;  /* 0x1a08008004f07fae */ /* 0x000be2000d101d56 */
[----:B------:R-:W-:-:S03]  /*1e90*/  LEA R20, P2, R27, c[0x0][0x280], 0x2 ;  /* 0x0000a0001b147a11 */ /* 0x000fc600078410ff */
[----:B------:R5:W-:Y:S01]  /*1ea0*/  LDGSTS.E.BYPASS.LTC128B.128 [R240+0x1c080], [R4.64+0x100], !P1 ;  /* 0x1c08010004f07fae */ /* 0x000be2000c901d56 */
[----:B------:R-:W-:Y:S01]  /*1eb0*/  LEA.HI.X R21, R27, c[0x0][0x284], R32, 0x2, P2 ;  /* 0x0000a1001b157a11 */ /* 0x000fe200010f1420 */
[----:B----4-:R-:W-:Y:S01]  /*1ec0*/  IMAD.IADD R0, R248, 0x1, -R2 ;  /* 0x00000001f8007824 */ /* 0x010fe200078e0a02 */
[----:B------:R-:W-:-:S04]  /*1ed0*/  LEA R12, P3, R3, R4, 0x6 ;  /* 0x00000004030c7211 */ /* 0x000fc800078630ff */
[----:B------:R-:W-:Y:S02]  /*1ee0*/  SHF.R.S32.HI R2, RZ, 0x1f, R0 ;  /* 0x0000001fff027819 */ /* 0x000fe40000011400 */
[----:B------:R-:W-:Y:S01]  /*1ef0*/  LEA.HI.X R13, R3, R5, R6, 0x6, P3 ;  /* 0x00000005030d7211 */ /* 0x000fe200018f3406 */
[----:B------:R-:W-:Y:S01]  /*1f00*/  IMAD.SHL.U32 R3, R250, 0x8, RZ ;  /* 0x00000008fa037824 */ /* 0x000fe200078e00ff */
[----:B------:R-:W-:Y:S02]  /*1f10*/  LEA.HI R230, R2, R0, RZ, 0x3 ;  /* 0x0000000002e67211 */ /* 0x000fe400078f18ff */
[----:B------:R-:W-:Y:S02]  /*1f20*/  LOP3.LUT R6, R16, 0xffffffe0, RZ, 0xc0, !PT ;  /* 0xffffffe010067812 */ /* 0x000fe400078ec0ff */
[C---:B------:R-:W-:Y:S01]  /*1f30*/  LOP3.LUT R2, R230.reuse, 0xfffffff8, RZ, 0xc0, !PT ;  /* 0xfffffff8e6027812 */ /* 0x040fe200078ec0ff */
[----:B------:R-:W-:Y:S01]  /*1f40*/  IMAD.SHL.U32 R230, R230, 0x40, RZ ;  /* 0x00000040e6e67824 */ /* 0x000fe200078e00ff */
[----:B------:R-:W-:Y:S01]  /*1f50*/  ISETP.GE.AND P3, PT, R24, c[0x0][0x1fc], PT ;  /* 0x00007f0018007a0c */ /* 0x000fe20003f66270 */
[----:B------:R-:W-:Y:S01]  /*1f60*/  IMAD.IADD R6, R248, 0x1, -R6 ;  /* 0x00000001f8067824 */ /* 0x000fe200078e0a06 */
[----:B------:R-:W-:Y:S01]  /*1f70*/  LOP3.LUT R3, R3, 0x8, RZ, 0xc0, !PT ;  /* 0x0000000803037812 */ /* 0x000fe200078ec0ff */
[----:B------:R-:W-:Y:S01]  /*1f80*/  IMAD.IADD R11, R0, 0x1, -R2 ;  /* 0x00000001000b7824 */ /* 0x000fe200078e0a02 */
[----:B------:R-:W-:Y:S01]  /*1f90*/  ISETP.LT.OR P1, PT, R10, 0x1, P3 ;  /* 0x000000010a00780c */ /* 0x000fe20001f21670 */
[----:B------:R-:W-:Y:S01]  /*1fa0*/  IMAD.SHL.U32 R0, R29, 0x40, RZ ;  /* 0x000000401d007824 */ /* 0x000fe200078e00ff */
[----:B------:R-:W-:-:S02]  /*1fb0*/  SHF.R.S32.HI R7, RZ, 0x1f, R6 ;  /* 0x0000001fff077819 */ /* 0x000fc40000011406 */
[----:B------:R-:W-:Y:S02]  /*1fc0*/  ISETP.LT.OR P3, PT, R10, 0x21, P3 ;  /* 0x000000210a00780c */ /* 0x000fe40001f61670 */
[----:B------:R-:W-:Y:S02]  /*1fd0*/  LEA.HI R2, R18, R248, RZ, 0x7 ;  /* 0x000000f812027211 */ /* 0x000fe400078f38ff */
[----:B------:R-:W-:Y:S02]  /*1fe0*/  LOP3.LUT R0, R0, 0x1c0, RZ, 0xc0, !PT ;  /* 0x000001c000007812 */ /* 0x000fe400078ec0ff */
[----:B------:R-:W-:Y:S01]  /*1ff0*/  LEA.HI R10, R7, R6, RZ, 0x2 ;  /* 0x00000006070a7211 */ /* 0x000fe200078f10ff */
[----:B------:R-:W-:Y:S01]  /*2000*/  IMAD.SHL.U32 R7, R23, 0x10, RZ ;  /* 0x0000001017077824 */ /* 0x000fe200078e00ff */
[----:B------:R-:W-:Y:S01]  /*2010*/  SHF.R.S32.HI R16, RZ, 0x7, R2 ;  /* 0x00000007ff107819 */ /* 0x000fe20000011402 */
[----:B------:R5:W-:Y:S01]  /*2020*/  LDGSTS.E.BYPASS.LTC128B.128 [R240+0x1e080], [R4.64+0x180], !P1 ;  /* 0x1e08018004f07fae */ /* 0x000be2000c901d56 */
[----:B------:R-:W-:-:S02]  /*2030*/  SHF.R.U32.HI R2, RZ, 0x3, R0 ;  /* 0x00000003ff027819 */ /* 0x000fc40000011600 */
[----:B--2---:R-:W-:Y:S01]  /*2040*/  LOP3.LUT R9, R10, 0x7ffffffc, RZ, 0xc0, !PT ;  /* 0x7ffffffc0a097812 */ /* 0x004fe200078ec0ff */
[----:B------:R-:W-:Y:S01]  /*2050*/  IMAD R8, R236, 0x2, R16 ;  /* 0x00000002ec087824 */ /* 0x000fe200078e0210 */
[----:B------:R-:W-:Y:S01]  /*2060*/  LOP3.LUT R7, R0, 0x10, R7, 0xf8, !PT ;  /* 0x0000001000077812 */ /* 0x000fe200078ef807 */
[----:B------:R1:W-:Y:S01]  /*2070*/  LDGSTS.E.BYPASS.LTC128B.128 [R240+0x19080], [R12.64], !P6 ;  /* 0x190800000cf07fae */ /* 0x0003e2000f101d56 */
[----:B------:R-:W-:Y:S01]  /*2080*/  LOP3.LUT R0, R2, R3, R0, 0x1e, !PT ;  /* 0x0000000302007212 */ /* 0x000fe200078e1e00 */
[----:B------:R-:W-:Y:S01]  /*2090*/  IMAD.IADD R14, R6, 0x1, -R9 ;  /* 0x00000001060e7824 */ /* 0x000fe200078e0a09 */
[C---:B------:R-:W-:Y:S01]  /*20a0*/  LEA.HI R6, R16.reuse, R16, RZ, 0x1 ;  /* 0x0000001010067211 */ /* 0x040fe200078f08ff */
[----:B------:R-:W-:Y:S01]  /*20b0*/  IMAD.SHL.U32 R9, R16, 0x8, RZ ;  /* 0x0000000810097824 */ /* 0x000fe200078e00ff */
[----:B------:R-:W-:Y:S01]  /*20c0*/  LOP3.LUT R15, R2, R7, R3, 0x1e, !PT ;  /* 0x00000007020f7212 */ /* 0x000fe200078e1e03 */
[----:B------:R-:W-:Y:S01]  /*20d0*/  IMAD.U32 R2, R8, 0x200, R0 ;  /* 0x0000020008027824 */ /* 0x000fe200078e0000 */
[----:B------:R-:W-:Y:S01]  /*20e0*/  LOP3.LUT R8, R6, 0x1ffffffe, RZ, 0xc0, !PT ;  /* 0x1ffffffe06087812 */ /* 0x000fe200078ec0ff */
[----:B------:R-:W-:Y:S01]  /*20f0*/  IMAD.SHL.U32 R0, R236, 0x20, RZ ;  /* 0x00000020ec007824 */ /* 0x000fe200078e00ff */
[----:B------:R-:W-:Y:S01]  /*2100*/  R2P PR, R11, 0x6 ;  /* 0x000000060b007804 */ /* 0x000fe20000000000 */
[----:B------:R-:W-:Y:S01]  /*2110*/  IMAD.SHL.U32 R6, R22, 0x40, RZ ;  /* 0x0000004016067824 */ /* 0x000fe200078e00ff */
[----:B------:R-:W-:Y:S01]  /*2120*/  LOP3.LUT R230, R230, 0xfffffe00, RZ, 0xc0, !PT ;  /* 0xfffffe00e6e67812 */ /* 0x000fe200078ec0ff */
[----:B------:R-:W-:Y:S01]  /*2130*/  IMAD.SHL.U32 R7, R26, 0x8, RZ ;  /* 0x000000081a077824 */ /* 0x000fe200078e00ff */
[----:B------:R-:W-:Y:S01]  /*2140*/  LOP3.LUT R3, R0, 0x20, RZ, 0xc0, !PT ;  /* 0x0000002000037812 */ /* 0x000fe200078ec0ff */
[----:B------:R-:W-:Y:S01]  /*2150*/  IMAD.IADD R8, R16, 0x1, -R8 ;  /* 0x0000000110087824 */ /* 0x000fe200078e0a08 */
[----:B------:R-:W-:Y:S01]  /*2160*/  LOP3.LUT R0, R6, 0x1c0, RZ, 0xc0, !PT ;  /* 0x000001c006007812 */ /* 0x000fe200078ec0ff */
[----:B------:R-:W-:Y:S01]  /*2170*/  IMAD.SHL.U32 R6, R25, 0x2, RZ ;  /* 0x0000000219067824 */ /* 0x000fe200078e00ff */
[----:B------:R-:W-:Y:S01]  /*2180*/  LOP3.LUT R16, R3, 0x18, R7, 0xf8, !PT ;  /* 0x0000001803107812 */ /* 0x000fe200078ef807 */
[----:B------:R-:W-:Y:S01]  /*2190*/  IMAD.SHL.U32 R7, R28, 0x2, RZ ;  /* 0x000000021c077824 */ /* 0x000fe200078e00ff */
[----:B------:R-:W-:Y:S01]  /*21a0*/  LOP3.LUT R3, R0, 0x8, R9, 0xf8, !PT ;  /* 0x0000000800037812 */ /* 0x000fe200078ef809 */
[----:B------:R-:W-:Y:S01]  /*21b0*/  IMAD R14, R8, 0x4, R14 ;  /* 0x00000004080e7824 */ /* 0x000fe200078e020e */
[----:B------:R-:W-:Y:S01]  /*21c0*/  SHF.R.U32.HI R0, RZ, 0x3, R0 ;  /* 0x00000003ff007819 */ /* 0x000fe20000011600 */
[----:B------:R-:W-:Y:S01]  /*21d0*/  IMAD.SHL.U32 R8, R19, 0x400, RZ ;  /* 0x0000040013087824 */ /* 0x000fe200078e00ff */
[----:B------:R-:W-:Y:S01]  /*21e0*/  LOP3.LUT R7, R7, 0x2, R33, 0xe2, !PT ;  /* 0x0000000207077812 */ /* 0x000fe200078ee221 */
[----:B------:R1:W-:Y:S01]  /*21f0*/  LDGSTS.E.BYPASS.LTC128B.128 [R240+0x1b080], [R12.64+0x80], !P5 ;  /* 0x1b0800800cf07fae */ /* 0x0003e2000e901d56 */
[----:B------:R-:W-:Y:S01]  /*2200*/  LOP3.LUT R9, R3, R0, RZ, 0x3c, !PT ;  /* 0x0000000003097212 */ /* 0x000fe200078e3cff */
[----:B---3--:R-:W-:Y:S01]  /*2210*/  IMAD.SHL.U32 R35, R14, 0x2, RZ ;  /* 0x000000020e237824 */ /* 0x008fe200078e00ff */
[----:B------:R-:W-:Y:S01]  /*2220*/  SHF.R.S32.HI R3, RZ, 0x2, R10 ;  /* 0x00000002ff037819 */ /* 0x000fe2000001140a */
[----:B------:R1:W-:Y:S01]  /*2230*/  LDGSTS.E.BYPASS.LTC128B.128 [R240+0x1d080], [R12.64+0x100], !P4 ;  /* 0x1d0801000cf07fae */ /* 0x0003e2000e101d56 */
[----:B------:R-:W-:Y:S01]  /*2240*/  LOP3.LUT R0, R17, 0x3ffffffc, RZ, 0xc0, !PT ;  /* 0x3ffffffc11007812 */ /* 0x000fe200078ec0ff */
[----:B------:R-:W-:Y:S01]  /*2250*/  IMAD.MOV.U32 R17, RZ, RZ, 0x10 ;  /* 0x00000010ff117424 */ /* 0x000fe200078e00ff */
[----:B------:R-:W-:Y:S01]  /*2260*/  LOP3.LUT R6, R6, 0x2, R34, 0xe2, !PT ;  /* 0x0000000206067812 */ /* 0x000fe200078ee222 */
[----:B------:R-:W-:Y:S01]  /*2270*/  IMAD R241, R19, 0x10, R3 ;  /* 0x0000001013f17824 */ /* 0x000fe200078e0203 */
[----:B------:R-:W-:Y:S01]  /*2280*/  LOP3.LUT R243, R243, R7, R31, 0xfe, !PT ;  /* 0x00000007f3f37212 */ /* 0x000fe200078efe1f */
[----:B------:R-:W-:Y:S01]  /*2290*/  IMAD.SHL.U32 R3, R11, 0x40, RZ ;  /* 0x000000400b037824 */ /* 0x000fe200078e00ff */
[----:B------:R-:W-:Y:S01]  /*22a0*/  LOP3.LUT R242, R242, R6, R30, 0xfe, !PT ;  /* 0x00000006f2f27212 */ /* 0x000fe200078efe1e */
[----:B-----5:R-:W-:Y:S01]  /*22b0*/  IMAD.IADD R4, R248, 0x1, -R0 ;  /* 0x00000001f8047824 */ /* 0x020fe200078e0a00 */
[----:B------:R-:W-:Y:S01]  /*22c0*/  SEL R5, R17, 0xfffffff0, !P1 ;  /* 0xfffffff011057807 */ /* 0x000fe20004800000 */
[----:B------:R-:W-:Y:S01]  /*22d0*/  IMAD R0, R236, 0x200, R15 ;  /* 0x00000200ec007824 */ /* 0x000fe200078e020f */
[----:B------:R-:W-:Y:S01]  /*22e0*/  LOP3.LUT R3, R3, 0x1c0, RZ, 0xc0, !PT ;  /* 0x000001c003037812 */ /* 0x000fe200078ec0ff */
[----:B------:R-:W-:Y:S01]  /*22f0*/  IMAD R7, R4, 0x2, R8 ;  /* 0x0000000204077824 */ /* 0x000fe200078e0208 */
[----:B------:R-:W-:Y:S01]  /*2300*/  SEL R4, R246, 0xffffffe0, !P2 ;  /* 0xffffffe0f6047807 */ /* 0x000fe20005000000 */
[----:B------:R-:W-:Y:S01]  /*2310*/  IMAD.SHL.U32 R236, R236, 0x8, RZ ;  /* 0x00000008ecec7824 */ /* 0x000fe200078e00ff */
[----:B------:R-:W-:Y:S01]  /*2320*/  SHF.R.U32.HI R6, RZ, 0x3, R3 ;  /* 0x00000003ff067819 */ /* 0x000fe20000011603 */
[----:B------:R-:W-:Y:S01]  /*2330*/  IMAD.IADD R10, R9, 0x1, R7 ;  /* 0x00000001090a7824 */ /* 0x000fe200078e0207 */
[----:B------:R-:W-:Y:S01]  /*2340*/  R2P PR, R29, 0x6 ;  /* 0x000000061d007804 */ /* 0x000fe20000000000 */
[----:B------:R1:W-:Y:S01]  /*2350*/  LDGSTS.E.BYPASS.LTC128B.128 [R240+0x1f080], [R12.64+0x180], !P3 ;  /* 0x1f0801800cf07fae */ /* 0x0003e2000d901d56 */
[----:B------:R-:W-:Y:S01]  /*2360*/  LOP3.LUT R236, R3, 0x8, R236, 0xf8, !PT ;  /* 0x0000000803ec7812 */ /* 0x000fe200078ef8ec */
[----:B------:R-:W-:Y:S01]  /*2370*/  IMAD.SHL.U32 R244, R10, 0x2, RZ ;  /* 0x000000020af47824 */ /* 0x000fe200078e00ff */
[----:B------:R-:W-:Y:S01]  /*2380*/  LOP3.LUT R7, R6, R16, R3, 0x1e, !PT ;  /* 0x0000001006077212 */ /* 0x000fe200078e1e03 */
[----:B------:R-:W-:Y:S01]  /*2390*/  IMAD R9, R23, 0x400, R230 ;  /* 0x0000040017097824 */ /* 0x000fe200078e02e6 */
[----:B------:R-:W-:Y:S01]  /*23a0*/  SEL R3, R17, 0xfffffff0, !P1 ;  /* 0xfffffff011037807 */ /* 0x000fe20004800000 */
[----:B------:R-:W-:Y:S01]  /*23b0*/  STL [R1+0x8], R35 ;  /* 0x0000082301007387 */ /* 0x000fe20000100800 */
[----:B------:R-:W-:Y:S01]  /*23c0*/  SEL R228, R246, 0xffffffe0, !P2 ;  /* 0xffffffe0f6e47807 */ /* 0x000fe20005000000 */
[----:B------:R-:W-:Y:S01]  /*23d0*/  IMAD.SHL.U32 R2, R2, 0x2, RZ ;  /* 0x0000000202027824 */ /* 0x000fe200078e00ff */
[----:B------:R-:W-:Y:S01]  /*23e0*/  R2P PR, R22, 0x6 ;  /* 0x0000000616007804 */ /* 0x000fe20000000000 */
[----:B------:R-:W-:Y:S01]  /*23f0*/  IMAD.SHL.U32 R235, R0, 0x2, RZ ;  /* 0x0000000200eb7824 */ /* 0x000fe200078e00ff */
[----:B------:R-:W-:Y:S01]  /*2400*/  ISETP.GE.AND P6, PT, R248, 0x10, PT ;  /* 0x00000010f800780c */ /* 0x000fe20003fc6270 */
[----:B------:R-:W-:Y:S01]  /*2410*/  IMAD R3, R3, 0x2, R2 ;  /* 0x0000000203037824 */ /* 0x000fe200078e0202 */
[----:B------:R-:W-:Y:S01]  /*2420*/  LOP3.LUT R236, R236, R6, RZ, 0x3c, !PT ;  /* 0x00000006ecec7212 */ /* 0x000fe200078e3cff */
[----:B------:R-:W-:Y:S01]  /*2430*/  IMAD.IADD R232, R0, 0x1, R228 ;  /* 0x0000000100e87824 */ /* 0x000fe200078e02e4 */
[-C--:B------:R-:W-:Y:S01]  /*2440*/  LOP3.LUT R6, R7, R230.reuse, RZ, 0xfc, !PT ;  /* 0x000000e607067212 */ /* 0x080fe200078efcff */
[----:B------:R-:W-:Y:S01]  /*2450*/  IMAD R229, R228, 0x2, R2 ;  /* 0x00000002e4e57824 */ /* 0x000fe200078e0202 */
[----:B------:R-:W-:Y:S01]  /*2460*/  IADD3 R7, R244, 0x20280, RZ ;  /* 0x00020280f4077810 */ /* 0x000fe20007ffe0ff */
[----:B------:R-:W-:Y:S01]  /*2470*/  IMAD R228, R228, 0x2, R3 ;  /* 0x00000002e4e47824 */ /* 0x000fe200078e0203 */
[----:B------:R-:W-:Y:S01]  /*2480*/  IADD3 R245, R244, 0x202c0, RZ ;  /* 0x000202c0f4f57810 */ /* 0x000fe20007ffe0ff */
[----:B------:R-:W-:Y:S01]  /*2490*/  IMAD.SHL.U32 R0, R6, 0x2, RZ ;  /* 0x0000000206007824 */ /* 0x000fe200078e00ff */
[C---:B------:R-:W-:Y:S01]  /*24a0*/  IADD3 R230, R236.reuse, R230, R8 ;  /* 0x000000e6ece67210 */ /* 0x040fe20007ffe008 */
[----:B------:R-:W-:Y:S01]  /*24b0*/  IMAD.IADD R236, R236, 0x1, R9 ;  /* 0x00000001ecec7824 */ /* 0x000fe200078e0209 */
[----:B------:R-:W-:Y:S01]  /*24c0*/  @P2 IADD3 R245, R7, -0x40, RZ ;  /* 0xffffffc007f52810 */ /* 0x000fe20007ffe0ff */
[----:B------:R-:W-:Y:S01]  /*24d0*/  @!P6 IMAD.SHL.U32 R7, R248, 0x10, RZ ;  /* 0x00000010f807e824 */ /* 0x000fe200078e00ff */
[----:B------:R-:W-:Y:S01]  /*24e0*/  IADD3 R8, R165, UR12, RZ ;  /* 0x0000000ca5087c10 */ /* 0x000fe2000fffe0ff */
[----:B------:R-:W-:Y:S01]  /*24f0*/  IMAD.SHL.U32 R230, R230, 0x2, RZ ;  /* 0x00000002e6e67824 */ /* 0x000fe200078e00ff */
[----:B------:R-:W-:Y:S01]  /*2500*/  LEA R236, R236, 0x22280, 0x1 ;  /* 0x00022280ecec7811 */ /* 0x000fe200078e08ff */
[----:B------:R-:W-:Y:S01]  /*2510*/  IMAD.SHL.U32 R232, R232, 0x2, RZ ;  /* 0x00000002e8e87824 */ /* 0x000fe200078e00ff */
[----:B------:R2:W-:Y:S01]  /*2520*/  @!P6 LDGSTS.E.BYPASS.LTC128B.128 [R7+0x20180], [R20.64] ;  /* 0x201800001407efae */ /* 0x0005e2000b901d56 */
[----:B------:R-:W-:Y:S01]  /*2530*/  SEL R246, R246, 0xffffffe0, !P1 ;  /* 0xffffffe0f6f67807 */ /* 0x000fe20004800000 */
[C---:B------:R-:W-:Y:S01]  /*2540*/  IMAD R231, R5.reuse, 0x2, R230 ;  /* 0x0000000205e77824 */ /* 0x040fe200078e02e6 */
[----:B------:R-:W-:Y:S01]  /*2550*/  ISETP.LE.AND P2, PT, R166, c[0x0][0x2a8], PT ;  /* 0x0000aa00a6007a0c */ /* 0x000fe20003f43270 */
[----:B------:R3:W-:Y:S01]  /*2560*/  STL [R1+0x2c], R8 ;  /* 0x00002c0801007387 */ /* 0x0007e20000100800 */
[----:B------:R-:W-:-:S02]  /*2570*/  IMAD R237, R5, 0x2, R236 ;  /* 0x0000000205ed7824 */ /* 0x000fc400078e02ec */
[----:B------:R-:W-:Y:S01]  /*2580*/  IMAD.IADD R247, R244, 0x1, R246 ;  /* 0x00000001f4f77824 */ /* 0x000fe200078e02f6 */
[----:B------:R-:W0:Y:S01]  /*2590*/  LDGDEPBAR ;  /* 0x00000000000079af */ /* 0x000e220000000000 */
[----:B------:R-:W-:Y:S02]  /*25a0*/  IMAD.IADD R246, R246, 0x1, R245 ;  /* 0x00000001f6f67824 */ /* 0x000fe400078e02f5 */
[C---:B------:R-:W-:Y:S02]  /*25b0*/  IMAD R234, R4.reuse, 0x2, R230 ;  /* 0x0000000204ea7824 */ /* 0x040fe400078e02e6 */
[C---:B------:R-:W-:Y:S02]  /*25c0*/  IMAD R239, R4.reuse, 0x2, R236 ;  /* 0x0000000204ef7824 */ /* 0x040fe400078e02ec */
[C---:B------:R-:W-:Y:S02]  /*25d0*/  IMAD R233, R4.reuse, 0x2, R231 ;  /* 0x0000000204e97824 */ /* 0x040fe400078e02e7 */
[----:B------:R-:W-:-:S02]  /*25e0*/  IMAD R238, R4, 0x2, R237 ;  /* 0x0000000204ee7824 */ /* 0x000fc400078e02ed */
[----:B--2---:R-:W-:Y:S01]  /*25f0*/  IMAD.U32 R7, RZ, RZ, UR5 ;  /* 0x00000005ff077e24 */ /* 0x004fe2000f8e00ff */
[----:B---3--:R-:W-:-:S04]  /*2600*/  IADD3 R8, -R35, UR13, RZ ;  /* 0x0000000d23087c10 */ /* 0x008fc8000fffe1ff */
[----:B------:R-:W-:Y:S01]  /*2610*/  IADD3 R7, R7, -c[0x0][0x168], -R35 ;  /* 0x80005a0007077a10 */ /* 0x000fe20007ffe823 */
[----:B------:R1:W-:Y:S03]  /*2620*/  STL [R1+0x20], R8 ;  /* 0x0000200801007387 */ /* 0x0003e60000100800 */
[C---:B------:R-:W-:Y:S02]  /*2630*/  IADD3 R252, R7.reuse, c[0x0][0x2a4], RZ ;  /* 0x0000a90007fc7a10 */ /* 0x040fe40007ffe0ff */
[----:B------:R-:W-:-:S05]  /*2640*/  IADD3 R7, R7, UR4, RZ ;  /* 0x0000000407077c10 */ /* 0x000fca000fffe0ff */
[----:B------:R1:W-:Y:S02]  /*2650*/  STL [R1+0xc], R7 ;  /* 0x00000c0701007387 */ /* 0x0003e40000100800 */
.L_x_707:
[----:B------:R-:W-:Y:S04]  /*2660*/  DEPBAR.LE SB0, 0x0 ;  /* 0x000080000000791a */ /* 0x000fe80000000000 */
[----:B------:R-:W-:Y:S06]  /*2670*/  BAR.SYNC.DEFER_BLOCKING 0x0 ;  /* 0x0000000000007b1d */ /* 0x000fec0000010000 */
[----:B-1----:R-:W-:Y:S01]  /*2680*/  LDSM.16.M88.4 R16, [R230+0x10080] ;  /* 0x01008000e610783b */ /* 0x002fe20000000200 */
[----:B------:R-:W-:Y:S03]  /*2690*/  UMOV UR10, UR14 ;  /* 0x0000000e000a7c82 */ /* 0x000fe60008000000 */
[----:B-1----:R-:W1:Y:S04]  /*26a0*/  LDSM.16.M88.4 R8, [R2+0x80] ;  /* 0x000080000208783b */ /* 0x002e680000000200 */
[----:B------:R-:W2:Y:S04]  /*26b0*/  LDSM.16.M88.4 R20, [R2+0x1080] ;  /* 0x001080000214783b */ /* 0x000ea80000000200 */
[----:B------:R-:W-:Y:S04]  /*26c0*/  LDSM.16.M88.4 R24, [R231+0x10080] ;  /* 0x01008000e718783b */ /* 0x000fe80000000200 */
[----:B------:R-:W3:Y:S04]  /*26d0*/  LDSM.16.M88.4 R28, [R3+0x80] ;  /* 0x00008000031c783b */ /* 0x000ee80000000200 */
[----:B------:R-:W4:Y:S04]  /*26e0*/  LDL R173, [R1+0xc] ;  /* 0x00000c0001ad7983 */ /* 0x000f280000100800 */
[----:B------:R-:W5:Y:S04]  /*26f0*/  LDSM.16.M88.4 R32, [R3+0x1080] ;  /* 0x001080000320783b */ /* 0x000f680000000200 */
[----:B------:R-:W4:Y:S04]  /*2700*/  LDL R172, [R1+0x20] ;  /* 0x0000200001ac7983 */ /* 0x000f280000100800 */
[----:B------:R-:W-:Y:S04]  /*2710*/  LDSM.16.M88.4 R164, [R229+0x80] ;  /* 0x00008000e5a4783b */ /* 0x000fe80000000200 */
[----:B------:R-:W-:Y:S04]  /*2720*/  LDSM.16.M88.4 R168, [R229+0x1080] ;  /* 0x00108000e5a8783b */ /* 0x000fe80000000200 */
[----:B------:R-:W-:Y:S01]  /*2730*/  LDS R200, [R241.X4+0x20080] ;  /* 0x02008000f1c87984 */ /* 0x000fe20000004800 */
[C---:B-1----:R-:W-:Y:S03]  /*2740*/  HMMA.16816.F32.BF16 R4, R16.reuse, R8, RZ ;  /* 0x000000081004723c */ /* 0x042fe600000418ff */
[----:B------:R-:W-:Y:S05]  /*2750*/  LDS R201, [R241.X4+0x200a0] ;  /* 0x0200a000f1c97984 */ /* 0x000fea0000004800 */
[C---:B------:R-:W-:Y:S08]  /*2760*/  HMMA.16816.F32.BF16 R8, R16.reuse, R10, RZ ;  /* 0x0000000a1008723c */ /* 0x040ff000000418ff */
[C---:B--2---:R-:W-:Y:S08]  /*2770*/  HMMA.16816.F32.BF16 R12, R16.reuse, R20, RZ ;  /* 0x00000014100c723c */ /* 0x044ff000000418ff */
[----:B------:R-:W-:Y:S01]  /*2780*/  HMMA.16816.F32.BF16 R16, R16, R22, RZ ;  /* 0x000000161010723c */ /* 0x000fe200000418ff */
[----:B------:R-:W1:Y:S07]  /*2790*/  LDSM.16.M88.4 R20, [R234+0x10080] ;  /* 0x01008000ea14783b */ /* 0x000e6e0000000200 */
[C---:B---3--:R-:W-:Y:S08]  /*27a0*/  HMMA.16816.F32.BF16 R4, R24.reuse, R28, R4 ;  /* 0x0000001c1804723c */ /* 0x048ff00000041804 */
[C---:B------:R-:W-:Y:S01]  /*27b0*/  HMMA.16816.F32.BF16 R8, R24.reuse, R30, R8 ;  /* 0x0000001e1808723c */ /* 0x040fe20000041808 */
[----:B------:R-:W-:Y:S07]  /*27c0*/  LDSM.16.M88.4 R28, [R228+0x80] ;  /* 0x00008000e41c783b */ /* 0x000fee0000000200 */
[C---:B-----5:R-:W-:Y:S08]  /*27d0*/  HMMA.16816.F32.BF16 R12, R24.reuse, R32, R12 ;  /* 0x00000020180c723c */ /* 0x060ff0000004180c */
[----:B------:R-:W-:Y:S01]  /*27e0*/  HMMA.16816.F32.BF16 R16, R24, R34, R16 ;  /* 0x000000221810723c */ /* 0x000fe20000041810 */
[----:B------:R-:W2:Y:S04]  /*27f0*/  LDSM.16.M88.4 R24, [R233+0x10080] ;  /* 0x01008000e918783b */ /* 0x000ea80000000200 */
[----:B------:R-:W3:Y:S03]  /*2800*/  LDSM.16.M88.4 R32, [R228+0x1080] ;  /* 0x00108000e420783b */ /* 0x000ee60000000200 */
[C---:B-1----:R-:W-:Y:S08]  /*2810*/  HMMA.16816.F32.BF16 R4, R20.reuse, R164, R4 ;  /* 0x000000a41404723c */ /* 0x042ff00000041804 */
[C---:B------:R-:W-:Y:S01]  /*2820*/  HMMA.16816.F32.BF16 R8, R20.reuse, R166, R8 ;  /* 0x000000a61408723c */ /* 0x040fe20000041808 */
[----:B------:R-:W-:Y:S07]  /*2830*/  LDSM.16.M88.4 R164, [R2+0x2080] ;  /* 0x0020800002a4783b */ /* 0x000fee0000000200 */
[C---:B------:R-:W-:Y:S08]  /*2840*/  HMMA.16816.F32.BF16 R12, R20.reuse, R168, R12 ;  /* 0x000000a8140c723c */ /* 0x040ff0000004180c */
[----:B------:R-:W-:Y:S01]  /*2850*/  HMMA.16816.F32.BF16 R16, R20, R170, R16 ;  /* 0x000000aa1410723c */ /* 0x000fe20000041810 */
[----:B------:R-:W1:Y:S04]  /*2860*/  LDSM.16.M88.4 R20, [R230+0x12080] ;  /* 0x01208000e614783b */ /* 0x000e680000000200 */
[----:B------:R-:W5:Y:S03]  /*2870*/  LDSM.16.M88.4 R168, [R2+0x3080] ;  /* 0x0030800002a8783b */ /* 0x000f660000000200 */
[C---:B--2---:R-:W-:Y:S08]  /*2880*/  HMMA.16816.F32.BF16 R4, R24.reuse, R28, R4 ;  /* 0x0000001c1804723c */ /* 0x044ff00000041804 */
[C---:B------:R-:W-:Y:S01]  /*2890*/  HMMA.16816.F32.BF16 R8, R24.reuse, R30, R8 ;  /* 0x0000001e1808723c */ /* 0x040fe20000041808 */
[----:B------:R-:W-:Y:S07]  /*28a0*/  LDSM.16.M88.4 R28, [R3+0x2080] ;  /* 0x00208000031c783b */ /* 0x000fee0000000200 */
[C---:B---3--:R-:W-:Y:S08]  /*28b0*/  HMMA.16816.F32.BF16 R12, R24.reuse, R32, R12 ;  /* 0x00000020180c723c */ /* 0x048ff0000004180c */
[----:B------:R-:W-:Y:S01]  /*28c0*/  HMMA.16816.F32.BF16 R16, R24, R34, R16 ;  /* 0x000000221810723c */ /* 0x000fe20000041810 */
[----:B------:R-:W2:Y:S04]  /*28d0*/  LDSM.16.M88.4 R24, [R231+0x12080] ;  /* 0x01208000e718783b */ /* 0x000ea80000000200 */
[----:B------:R-:W3:Y:S03]  /*28e0*/  LDSM.16.M88.4 R32, [R3+0x3080] ;  /* 0x003080000320783b */ /* 0x000ee60000000200 */
[C---:B-1----:R-:W-:Y:S08]  /*28f0*/  HMMA.16816.F32.BF16 R4, R20.reuse, R164, R4 ;  /* 0x000000a41404723c */ /* 0x042ff00000041804 */
[C---:B------:R-:W-:Y:S01]  /*2900*/  HMMA.16816.F32.BF16 R8, R20.reuse, R166, R8 ;  /* 0x000000a61408723c */ /* 0x040fe20000041808 */
[----:B------:R-:W-:Y:S07]  /*2910*/  LDSM.16.M88.4 R164, [R229+0x2080] ;  /* 0x00208000e5a4783b */ /* 0x000fee0000000200 */
[C---:B-----5:R-:W-:Y:S08]  /*2920*/  HMMA.16816.F32.BF16 R12, R20.reuse, R168, R12 ;  /* 0x000000a8140c723c */ /* 0x060ff0000004180c */
        /* <DEDUP_REMOVED lines=67> */
[C---:B------:R-:W-:Y:S08]  /*2d60*/  HMMA.16816.F32.BF16 R8, R20.reuse, R166, R8 ;  /* 0x000000a61408723c */ /* 0x040ff00000041808 */
[C---:B-----5:R-:W-:Y:S08]  /*2d70*/  HMMA.16816.F32.BF16 R12, R20.reuse, R168, R12 ;  /* 0x000000a8140c723c */ /* 0x060ff0000004180c */
[----:B------:R-:W-:Y:S07]  /*2d80*/  HMMA.16816.F32.BF16 R16, R20, R170, R16 ;  /* 0x000000aa1410723c */ /* 0x000fee0000041810 */
[----:B------:R-:W-:Y:S01]  /*2d90*/  IMAD.U32 R21, RZ, RZ, UR14 ;  /* 0x0000000eff157e24 */ /* 0x000fe2000f8e00ff */
[C---:B--2---:R-:W-:Y:S05]  /*2da0*/  HMMA.16816.F32.BF16 R4, R24.reuse, R28, R4 ;  /* 0x0000001c1804723c */ /* 0x044fea0000041804 */
[----:B------:R-:W-:Y:S03]  /*2db0*/  IMAD R21, R21, 0x40, R241 ;  /* 0x0000004015157824 */ /* 0x000fe600078e02f1 */
[C---:B------:R-:W-:Y:S04]  /*2dc0*/  HMMA.16816.F32.BF16 R8, R24.reuse, R30, R8 ;  /* 0x0000001e1808723c */ /* 0x040fe80000041808 */
[C---:B------:R-:W-:Y:S02]  /*2dd0*/  IADD3 R197, R21.reuse, R252, RZ ;  /* 0x000000fc15c57210 */ /* 0x040fe40007ffe0ff */
[----:B----4-:R-:W-:Y:S02]  /*2de0*/  IADD3 R196, R21, R173, RZ ;  /* 0x000000ad15c47210 */ /* 0x010fe40007ffe0ff */
[C---:B---3--:R-:W-:Y:S04]  /*2df0*/  HMMA.16816.F32.BF16 R12, R24.reuse, R32, R12 ;  /* 0x00000020180c723c */ /* 0x048fe8000004180c */
[----:B------:R-:W-:Y:S04]  /*2e00*/  IMNMX R197, R172, R197, PT ;  /* 0x000000c5acc57217 */ /* 0x000fe80003800200 */
[----:B------:R-:W-:Y:S01]  /*2e10*/  HMMA.16816.F32.BF16 R16, R24, R34, R16 ;  /* 0x000000221810723c */ /* 0x000fe20000041810 */
[----:B------:R-:W-:-:S07]  /*2e20*/  @!P2 BRA `(.L_x_697) ;  /* 0x000001900000a947 */ /* 0x000fce0003800000 */
[----:B------:R-:W-:Y:S01]  /*2e30*/  IMAD.MOV.U32 R20, RZ, RZ, c[0x0][0x168] ;  /* 0x00005a00ff147624 */ /* 0x000fe200078e00ff */
[----:B------:R-:W-:Y:S01]  /*2e40*/  BSSY B0, `(.L_x_698) ;  /* 0x0000010000007945 */ /* 0x000fe20003800000 */
[----:B------:R-:W-:Y:S03]  /*2e50*/  IMAD.MOV.U32 R174, RZ, RZ, 0x1 ;  /* 0x00000001ffae7424 */ /* 0x000fe600078e00ff */
[----:B------:R-:W-:Y:S04]  /*2e60*/  IADD3 R20, R21, c[0x0][0x198], -R20 ;  /* 0x0000660015147a10 */ /* 0x000fe80007ffe814 */
[----:B------:R-:W-:Y:S11]  /*2e70*/  ISETP.GT.AND P1, PT, R20, -0x1, PT ;  /* 0xffffffff1400780c */ /* 0x000ff60003f24270 */
[----:B------:R-:W-:Y:S02]  /*2e80*/  @!UPT UIADD3 URZ, URZ, URZ, URZ ;  /* 0x0000003f3f3ff290 */ /* 0x000fe4000fffe03f */
[----:B------:R-:W-:-:S05]  /*2e90*/  @P1 BRA `(.L_x_699) ;  /* 0x0000006000001947 */ /* 0x000fca0003800000 */
[----:B------:R-:W-:Y:S02]  /*2ea0*/  ISETP.NE.AND P1, PT, R174, c[0x0][0x2a8], PT ;  /* 0x0000aa00ae007a0c */ /* 0x000fe40003f25270 */
[----:B------:R-:W-:Y:S11]  /*2eb0*/  LOP3.LUT R20, RZ, R20, RZ, 0x33, !PT ;  /* 0x00000014ff147212 */ /* 0x000ff600078e33ff */
[----:B------:R-:W-:Y:S05]  /*2ec0*/  @P1 IMAD.HI.U32 R22, R20, c[0x0][0x2ac], RZ ;  /* 0x0000ab0014161a27 */ /* 0x000fea00078e00ff */
[----:B------:R-:W-:Y:S04]  /*2ed0*/  @P1 SHF.R.U32.HI R20, RZ, c[0x0][0x2b0], R22 ;  /* 0x0000ac00ff141a19 */ /* 0x000fe80000011616 */
[----:B------:R-:W-:Y:S01]  /*2ee0*/  LOP3.LUT R20, RZ, R20, RZ, 0x33, !PT ;  /* 0x00000014ff147212 */ /* 0x000fe200078e33ff */
[----:B------:R-:W-:-:S05]  /*2ef0*/  BRA `(.L_x_700) ;  /* 0x0000004000007947 */ /* 0x000fca0003800000 */
.L_x_699:
[----:B------:R-:W-:Y:S11]  /*2f00*/  ISETP.NE.AND P1, PT, R174, c[0x0][0x2a8], PT ;  /* 0x0000aa00ae007a0c */ /* 0x000ff60003f25270 */
[----:B------:R-:W-:Y:S02]  /*2f10*/  @!UPT UIADD3 URZ, URZ, URZ, URZ ;  /* 0x0000003f3f3ff290 */ /* 0x000fe4000fffe03f */
[----:B------:R-:W-:Y:S05]  /*2f20*/  @P1 IMAD.HI.U32 R22, R20, c[0x0][0x2ac], RZ ;  /* 0x0000ab0014161a27 */ /* 0x000fea00078e00ff */
[----:B------:R-:W-:Y:S02]  /*2f30*/  @P1 SHF.R.U32.HI R20, RZ, c[0x0][0x2b0], R22 ;  /* 0x0000ac00ff141a19 */ /* 0x000fe40000011616 */
.L_x_700:
[----:B------:R-:W-:Y:S05]  /*2f40*/  BSYNC B0 ;  /* 0x0000000000007941 */ /* 0x000fea0003800000 */
.L_x_698:
[----:B------:R-:W2:Y:S01]  /*2f50*/  LDL R23, [R1+0x8] ;  /* 0x0000080001177983 */ /* 0x000ea20000100800 */
[----:B------:R-:W-:Y:S04]  /*2f60*/  IMAD.MOV.U32 R22, RZ, RZ, c[0x0][0x2a8] ;  /* 0x0000aa00ff167624 */ /* 0x000fe800078e00ff */
[----:B------:R-:W-:Y:S04]  /*2f70*/  IMAD R20, R20, R22, -UR15 ;  /* 0x8000000f14147e24 */ /* 0x000fe8000f8e0216 */
[----:B--2---:R-:W-:Y:S05]  /*2f80*/  IMAD.IADD R20, R20, 0x1, -R23 ;  /* 0x0000000114147824 */ /* 0x004fea00078e0a17 */
[----:B------:R-:W-:Y:S02]  /*2f90*/  IADD3 R22, R20, c[0x0][0x2a8], RZ ;  /* 0x0000aa0014167a10 */ /* 0x000fe40007ffe0ff */
[----:B------:R-:W-:Y:S02]  /*2fa0*/  IMNMX R196, R196, R20, !PT ;  /* 0x00000014c4c47217 */ /* 0x000fe40007800200 */
[----:B------:R-:W-:Y:S02]  /*2fb0*/  IMNMX R197, R197, R22, PT ;  /* 0x00000016c5c57217 */ /* 0x000fe40003800200 */
.L_x_697:
[----:B------:R-:W-:Y:S05]  /*2fc0*/  IADD3 R20, R21, 0x8, RZ ;  /* 0x0000000815147810 */ /* 0x000fea0007ffe0ff */
[--C-:B------:R-:W-:Y:S02]  /*2fd0*/  IMAD.IADD R199, R252, 0x1, R20.reuse ;  /* 0x00000001fcc77824 */ /* 0x100fe400078e0214 */
[----:B------:R-:W-:Y:S03]  /*2fe0*/  IMAD.IADD R198, R173, 0x1, R20 ;  /* 0x00000001adc67824 */ /* 0x000fe600078e0214 */
[----:B------:R-:W-:Y:S01]  /*2ff0*/  IMNMX R199, R172, R199, PT ;  /* 0x000000c7acc77217 */ /* 0x000fe20003800200 */
[----:B------:R-:W-:-:S05]  /*3000*/  @!P2 BRA `(.L_x_701) ;  /* 0x000001900000a947 */ /* 0x000fca0003800000 */
        /* <DEDUP_REMOVED lines=13> */
.L_x_703:
[----:B------:R-:W-:Y:S11]  /*30e0*/  ISETP.NE.AND P1, PT, R22, c[0x0][0x2a8], PT ;  /* 0x0000aa0016007a0c */ /* 0x000ff60003f25270 */
[----:B------:R-:W-:Y:S02]  /*30f0*/  @!UPT UIADD3 URZ, URZ, URZ, URZ ;  /* 0x0000003f3f3ff290 */ /* 0x000fe4000fffe03f */
[----:B------:R-:W-:Y:S05]  /*3100*/  @P1 IMAD.HI.U32 R21, R20, c[0x0][0x2ac], RZ ;  /* 0x0000ab0014151a27 */ /* 0x000fea00078e00ff */
[----:B------:R-:W-:Y:S02]  /*3110*/  @P1 SHF.R.U32.HI R20, RZ, c[0x0][0x2b0], R21 ;  /* 0x0000ac00ff141a19 */ /* 0x000fe40000011615 */
.L_x_704:
[----:B------:R-:W-:Y:S05]  /*3120*/  BSYNC B0 ;  /* 0x0000000000007941 */ /* 0x000fea0003800000 */
.L_x_702:
[----:B------:R-:W2:Y:S01]  /*3130*/  LDL R22, [R1+0x8] ;  /* 0x0000080001167983 */ /* 0x000ea20000100800 */
[----:B------:R-:W-:Y:S04]  /*3140*/  IMAD.MOV.U32 R21, RZ, RZ, c[0x0][0x2a8] ;  /* 0x0000aa00ff157624 */ /* 0x000fe800078e00ff */
[----:B------:R-:W-:Y:S04]  /*3150*/  IMAD R20, R20, R21, -UR15 ;  /* 0x8000000f14147e24 */ /* 0x000fe8000f8e0215 */
[----:B--2---:R-:W-:Y:S05]  /*3160*/  IMAD.IADD R20, R20, 0x1, -R22 ;  /* 0x0000000114147824 */ /* 0x004fea00078e0a16 */
[----:B------:R-:W-:Y:S02]  /*3170*/  IADD3 R21, R20, c[0x0][0x2a8], RZ ;  /* 0x0000aa0014157a10 */ /* 0x000fe40007ffe0ff */
[----:B------:R-:W-:Y:S02]  /*3180*/  IMNMX R198, R198, R20, !PT ;  /* 0x00000014c6c67217 */ /* 0x000fe40007800200 */
[----:B------:R-:W-:Y:S02]  /*3190*/  IMNMX R199, R199, R21, PT ;  /* 0x00000015c7c77217 */ /* 0x000fe40003800200 */
.L_x_701:
[----:B------:R-:W-:Y:S04]  /*31a0*/  DEPBAR.LE SB0, 0x0 ;  /* 0x000080000000791a */ /* 0x000fe80000000000 */
[----:B------:R-:W-:Y:S01]  /*31b0*/  BAR.SYNC.DEFER_BLOCKING 0x0 ;  /* 0x0000000000007b1d */ /* 0x000fe20000010000 */
[----:B------:R-:W-:Y:S01]  /*31c0*/  PLOP3.LUT P1, PT, PT, PT, UP1, 0x80, 0x0 ;  /* 0x000000000000781c */ /* 0x000fe20003f2f018 */
[----:B------:R-:W-:Y:S03]  /*31d0*/  UIADD3 UR14, UR14, 0x1, URZ ;  /* 0x000000010e0e7890 */ /* 0x000fe6000fffe03f */
[C---:B------:R-:W-:Y:S01]  /*31e0*/  ISETP.GT.AND P3, PT, R196.reuse, RZ, P1 ;  /* 0x000000ffc400720c */ /* 0x040fe20000f64270 */
[----:B------:R-:W-:Y:S01]  /*31f0*/  UISETP.GE.AND UP0, UPT, UR14, UR16, UPT ;  /* 0x000000100e00728c */ /* 0x000fe2000bf06270 */
[----:B------:R-:W-:Y:S02]  /*3200*/  ISETP.GT.AND P4, PT, R196, 0x30, P1 ;  /* 0x00000030c400780c */ /* 0x000fe40000f84270 */
[C---:B------:R-:W-:Y:S02]  /*3210*/  ISETP.LT.OR P3, PT, R197.reuse, 0x1, P3 ;  /* 0x00000001c500780c */ /* 0x040fe40001f61670 */
[C---:B------:R-:W-:Y:S02]  /*3220*/  ISETP.LT.OR P4, PT, R197.reuse, 0x31, P4 ;  /* 0x00000031c500780c */ /* 0x040fe40002781670 */
[----:B------:R-:W-:Y:S02]  /*3230*/  FSEL R4, R4, -INF , !P3 ;  /* 0xff80000004047808 */ /* 0x000fe40005800000 */
[----:B------:R-:W-:Y:S02]  /*3240*/  ISETP.GT.AND P3, PT, R196, 0x1, P1 ;  /* 0x00000001c400780c */ /* 0x000fe40000f64270 */
[----:B------:R-:W-:Y:S01]  /*3250*/  FSEL R16, R16, -INF , !P4 ;  /* 0xff80000010107808 */ /* 0x000fe20006000000 */
[--C-:B------:R-:W-:Y:S01]  /*3260*/  FFMA.FTZ R4, R4, c[0x0][0x29c], -R200.reuse ;  /* 0x0000a70004047a23 */ /* 0x100fe200000108c8 */
[----:B------:R-:W-:Y:S03]  /*3270*/  ISETP.LT.OR P3, PT, R197, 0x2, P3 ;  /* 0x00000002c500780c */ /* 0x000fe60001f61670 */
[--C-:B------:R-:W-:Y:S01]  /*3280*/  FFMA.FTZ R16, R16, c[0x0][0x29c], -R200.reuse ;  /* 0x0000a70010107a23 */ /* 0x100fe200000108c8 */
[----:B------:R-:W-:Y:S01]  /*3290*/  FSEL R5, R5, -INF , !P3 ;  /* 0xff80000005057808 */ /* 0x000fe20005800000 */
[----:B------:R-:W-:Y:S01]  /*32a0*/  LDSM.16.M88.4 R32, [R230+0x18080] ;  /* 0x01808000e620783b */ /* 0x000fe20000000200 */
[----:B------:R-:W-:Y:S03]  /*32b0*/  ISETP.GT.AND P3, PT, R196, 0x10, P1 ;  /* 0x00000010c400780c */ /* 0x000fe60000f64270 */
[--C-:B------:R-:W-:Y:S01]  /*32c0*/  FFMA.FTZ R5, R5, c[0x0][0x29c], -R200.reuse ;  /* 0x0000a70005057a23 */ /* 0x100fe200000108c8 */
[----:B------:R-:W1:Y:S01]  /*32d0*/  LDSM.16.M88.4 R24, [R2+0x8080] ;  /* 0x008080000218783b */ /* 0x000e620000000200 */
[C---:B------:R-:W-:Y:S04]  /*32e0*/  ISETP.LT.OR P3, PT, R197.reuse, 0x11, P3 ;  /* 0x00000011c500780c */ /* 0x040fe80001f61670 */
[----:B------:R-:W2:Y:S01]  /*32f0*/  LDSM.16.M88.4 R164, [R2+0x9080] ;  /* 0x0090800002a4783b */ /* 0x000ea20000000200 */
[----:B------:R-:W-:Y:S02]  /*3300*/  FSEL R8, R8, -INF , !P3 ;  /* 0xff80000008087808 */ /* 0x000fe40005800000 */
[----:B------:R-:W-:Y:S02]  /*3310*/  ISETP.GT.AND P3, PT, R196, 0x11, P1 ;  /* 0x00000011c400780c */ /* 0x000fe40000f64270 */
[----:B------:R-:W-:Y:S01]  /*3320*/  LDSM.16.M88.4 R168, [R231+0x18080] ;  /* 0x01808000e7a8783b */ /* 0x000fe20000000200 */
[--C-:B------:R-:W-:Y:S01]  /*3330*/  FFMA.FTZ R8, R8, c[0x0][0x29c], -R200.reuse ;  /* 0x0000a70008087a23 */ /* 0x100fe200000108c8 */
[----:B------:R-:W-:Y:S03]  /*3340*/  ISETP.LT.OR P3, PT, R197, 0x12, P3 ;  /* 0x00000012c500780c */ /* 0x000fe60001f61670 */
[----:B------:R-:W3:Y:S01]  /*3350*/  LDSM.16.M88.4 R172, [R3+0x8080] ;  /* 0x0080800003ac783b */ /* 0x000ee20000000200 */
[----:B------:R-:W-:Y:S02]  /*3360*/  FSEL R9, R9, -INF , !P3 ;  /* 0xff80000009097808 */ /* 0x000fe40005800000 */
[----:B------:R-:W-:Y:S02]  /*3370*/  ISETP.GT.AND P3, PT, R196, 0x20, P1 ;  /* 0x00000020c400780c */ /* 0x000fe40000f64270 */
[----:B------:R-:W4:Y:S01]  /*3380*/  LDSM.16.M88.4 R176, [R3+0x9080] ;  /* 0x0090800003b0783b */ /* 0x000f220000000200 */
[--C-:B------:R-:W-:Y:S01]  /*3390*/  FFMA.FTZ R9, R9, c[0x0][0x29c], -R200.reuse ;  /* 0x0000a70009097a23 */ /* 0x100fe200000108c8 */
[C---:B------:R-:W-:Y:S03]  /*33a0*/  ISETP.LT.OR P3, PT, R197.reuse, 0x21, P3 ;  /* 0x00000021c500780c */ /* 0x040fe60001f61670 */
[----:B------:R-:W-:Y:S01]  /*33b0*/  LDSM.16.M88.4 R180, [R234+0x18080] ;  /* 0x01808000eab4783b */ /* 0x000fe20000000200 */
[----:B------:R-:W-:Y:S02]  /*33c0*/  FSEL R12, R12, -INF , !P3 ;  /* 0xff8000000c0c7808 */ /* 0x000fe40005800000 */
[----:B------:R-:W-:Y:S02]  /*33d0*/  ISETP.GT.AND P3, PT, R196, 0x21, P1 ;  /* 0x00000021c400780c */ /* 0x000fe40000f64270 */
[----:B------:R-:W3:Y:S01]  /*33e0*/  LDSM.16.M88.4 R184, [R229+0x8080] ;  /* 0x00808000e5b8783b */ /* 0x000ee20000000200 */
[--C-:B------:R-:W-:Y:S01]  /*33f0*/  FFMA.FTZ R12, R12, c[0x0][0x29c], -R200.reuse ;  /* 0x0000a7000c0c7a23 */ /* 0x100fe200000108c8 */
[----:B------:R-:W-:Y:S03]  /*3400*/  ISETP.LT.OR P3, PT, R197, 0x22, P3 ;  /* 0x00000022c500780c */ /* 0x000fe60001f61670 */
[----:B------:R-:W4:Y:S01]  /*3410*/  LDSM.16.M88.4 R188, [R229+0x9080] ;  /* 0x00908000e5bc783b */ /* 0x000f220000000200 */
[----:B------:R-:W-:Y:S02]  /*3420*/  FSEL R13, R13, -INF , !P3 ;  /* 0xff8000000d0d7808 */ /* 0x000fe40005800000 */
[----:B------:R-:W-:Y:S01]  /*3430*/  ISETP.GT.AND P3, PT, R196, 0x31, P1 ;  /* 0x00000031c400780c */ /* 0x000fe20000f64270 */
[C---:B-1----:R-:W-:Y:S01]  /*3440*/  HMMA.16816.F32.BF16 R20, R32.reuse, R24, RZ ;  /* 0x000000182014723c */ /* 0x042fe200000418ff */
[----:B------:R-:W-:Y:S02]  /*3450*/  LDSM.16.M88.4 R192, [R228+0x9080] ;  /* 0x00908000e4c0783b */ /* 0x000fe40000000200 */
[----:B------:R-:W-:Y:S01]  /*3460*/  ISETP.LT.OR P3, PT, R197, 0x32, P3 ;  /* 0x00000032c500780c */ /* 0x000fe20001f61670 */
[--C-:B------:R-:W-:Y:S02]  /*3470*/  FFMA.FTZ R13, R13, c[0x0][0x29c], -R200.reuse ;  /* 0x0000a7000d0d7a23 */ /* 0x100fe400000108c8 */
[----:B------:R1:W5:Y:S01]  /*3480*/  LDL.64 R224, [R1] ;  /* 0x0000000001e07983 */ /* 0x0003620000100a00 */
[----:B------:R-:W-:Y:S01]  /*3490*/  FSEL R17, R17, -INF , !P3 ;  /* 0xff80000011117808 */ /* 0x000fe20005800000 */
[C---:B------:R-:W-:Y:S01]  /*34a0*/  HMMA.16816.F32.BF16 R24, R32.reuse, R26, RZ ;  /* 0x0000001a2018723c */ /* 0x040fe200000418ff */
[----:B------:R-:W-:Y:S01]  /*34b0*/  ISETP.GT.AND P3, PT, R198, RZ, P1 ;  /* 0x000000ffc600720c */ /* 0x000fe20000f64270 */
[----:B------:R-:W-:Y:S02]  /*34c0*/  MUFU.EX2 R13, R13 ;  /* 0x0000000d000d7308 */ /* 0x000fe40000000800 */
[----:B------:R-:W-:Y:S01]  /*34d0*/  FFMA.FTZ R200, R17, c[0x0][0x29c], -R200 ;  /* 0x0000a70011c87a23 */ /* 0x000fe200000108c8 */
[C---:B------:R-:W-:Y:S03]  /*34e0*/  ISETP.LT.OR P3, PT, R199.reuse, 0x1, P3 ;  /* 0x00000001c700780c */ /* 0x040fe60001f61670 */
[C---:B--2---:R-:W-:Y:S04]  /*34f0*/  HMMA.16816.F32.BF16 R28, R32.reuse, R164, RZ ;  /* 0x000000a4201c723c */ /* 0x044fe800000418ff */
[----:B------:R-:W-:Y:S04]  /*3500*/  MUFU.EX2 R200, R200 ;  /* 0x000000c800c87308 */ /* 0x000fe80000000800 */
[----:B------:R-:W-:Y:S01]  /*3510*/  HMMA.16816.F32.BF16 R32, R32, R166, RZ ;  /* 0x000000a62020723c */ /* 0x000fe200000418ff */
[----:B------:R-:W-:Y:S07]  /*3520*/  LDSM.16.M88.4 R164, [R233+0x18080] ;  /* 0x01808000e9a4783b */ /* 0x000fee0000000200 */
[C---:B---3--:R-:W-:Y:S08]  /*3530*/  HMMA.16816.F32.BF16 R20, R168.reuse, R172, R20 ;  /* 0x000000aca814723c */ /* 0x048ff00000041814 */
[C---:B------:R-:W-:Y:S01]  /*3540*/  HMMA.16816.F32.BF16 R24, R168.reuse, R174, R24 ;  /* 0x000000aea818723c */ /* 0x040fe20000041818 */
[----:B------:R-:W2:Y:S07]  /*3550*/  LDSM.16.M88.4 R172, [R228+0x8080] ;  /* 0x00808000e4ac783b */ /* 0x000eae0000000200 */
[C---:B----4-:R-:W-:Y:S08]  /*3560*/  HMMA.16816.F32.BF16 R28, R168.reuse, R176, R28 ;  /* 0x000000b0a81c723c */ /* 0x050ff0000004181c */
[----:B------:R-:W-:Y:S01]  /*3570*/  HMMA.16816.F32.BF16 R32, R168, R178, R32 ;  /* 0x000000b2a820723c */ /* 0x000fe20000041820 */
[----:B------:R-:W-:Y:S05]  /*3580*/  LDSM.16.M88.4 R168, [R230+0x1a080] ;  /* 0x01a08000e6a8783b */ /* 0x000fea0000000200 */
[----:B------:R-:W3:Y:S02]  /*3590*/  LDSM.16.M88.4 R176, [R2+0xa080] ;  /* 0x00a0800002b0783b */ /* 0x000ee40000000200 */
[C---:B------:R-:W-:Y:S08]  /*35a0*/  HMMA.16816.F32.BF16 R20, R180.reuse, R184, R20 ;  /* 0x000000b8b414723c */ /* 0x040ff00000041814 */
[C---:B------:R-:W-:Y:S01]  /*35b0*/  HMMA.16816.F32.BF16 R24, R180.reuse, R186, R24 ;  /* 0x000000bab418723c */ /* 0x040fe20000041818 */
[----:B------:R-:W4:Y:S07]  /*35c0*/  LDSM.16.M88.4 R184, [R2+0xb080] ;  /* 0x00b0800002b8783b */ /* 0x000f2e0000000200 */
[C---:B------:R-:W-:Y:S08]  /*35d0*/  HMMA.16816.F32.BF16 R28, R180.reuse, R188, R28 ;  /* 0x000000bcb41c723c */ /* 0x040ff0000004181c */
[----:B------:R-:W-:Y:S01]  /*35e0*/  HMMA.16816.F32.BF16 R32, R180, R190, R32 ;  /* 0x000000beb420723c */ /* 0x000fe20000041820 */
[----:B------:R-:W-:Y:S05]  /*35f0*/  LDSM.16.M88.4 R180, [R3+0xa080] ;  /* 0x00a0800003b4783b */ /* 0x000fea0000000200 */
[----:B------:R-:W-:Y:S02]  /*3600*/  LDSM.16.M88.4 R188, [R3+0xb080] ;  /* 0x00b0800003bc783b */ /* 0x000fe40000000200 */
[C---:B--2---:R-:W-:Y:S08]  /*3610*/  HMMA.16816.F32.BF16 R20, R164.reuse, R172, R20 ;  /* 0x000000aca414723c */ /* 0x044ff00000041814 */
[C---:B------:R-:W-:Y:S01]  /*3620*/  HMMA.16816.F32.BF16 R24, R164.reuse, R174, R24 ;  /* 0x000000aea418723c */ /* 0x040fe20000041818 */
[----:B------:R-:W2:Y:S07]  /*3630*/  LDSM.16.M88.4 R172, [R231+0x1a080] ;  /* 0x01a08000e7ac783b */ /* 0x000eae0000000200 */
[C---:B------:R-:W-:Y:S08]  /*3640*/  HMMA.16816.F32.BF16 R28, R164.reuse, R192, R28 ;  /* 0x000000c0a41c723c */ /* 0x040ff0000004181c */
[----:B------:R-:W-:Y:S01]  /*3650*/  HMMA.16816.F32.BF16 R32, R164, R194, R32 ;  /* 0x000000c2a420723c */ /* 0x000fe20000041820 */
[----:B------:R-:W-:Y:S05]  /*3660*/  LDSM.16.M88.4 R164, [R234+0x1a080] ;  /* 0x01a08000eaa4783b */ /* 0x000fea0000000200 */
[----:B------:R-:W-:Y:S02]  /*3670*/  LDSM.16.M88.4 R192, [R229+0xb080] ;  /* 0x00b08000e5c0783b */ /* 0x000fe40000000200 */
[C---:B---3--:R-:W-:Y:S08]  /*3680*/  HMMA.16816.F32.BF16 R20, R168.reuse, R176, R20 ;  /* 0x000000b0a814723c */ /* 0x048ff00000041814 */
[C---:B------:R-:W-:Y:S01]  /*3690*/  HMMA.16816.F32.BF16 R24, R168.reuse, R178, R24 ;  /* 0x000000b2a818723c */ /* 0x040fe20000041818 */
[----:B------:R-:W3:Y:S07]  /*36a0*/  LDSM.16.M88.4 R176, [R229+0xa080] ;  /* 0x00a08000e5b0783b */ /* 0x000eee0000000200 */
[C---:B----4-:R-:W-:Y:S08]  /*36b0*/  HMMA.16816.F32.BF16 R28, R168.reuse, R184, R28 ;  /* 0x000000b8a81c723c */ /* 0x050ff0000004181c */
        /* <DEDUP_REMOVED lines=36> */
[----:B------:R-:W4:Y:S07]  /*3900*/  LDSM.16.M88.4 R164, [R228+0xd080] ;  /* 0x00d08000e4a4783b */ /* 0x000f2e0000000200 */
[C---:B---3--:R-:W-:Y:S08]  /*3910*/  HMMA.16816.F32.BF16 R20, R168.reuse, R176, R20 ;  /* 0x000000b0a814723c */ /* 0x048ff00000041814 */
[C---:B------:R-:W-:Y:S01]  /*3920*/  HMMA.16816.F32.BF16 R24, R168.reuse, R178, R24 ;  /* 0x000000b2a818723c */ /* 0x040fe20000041818 */
[----:B------:R-:W3:Y:S07]  /*3930*/  LDSM.16.M88.4 R176, [R230+0x1e080] ;  /* 0x01e08000e6b0783b */ /* 0x000eee0000000200 */
[C---:B------:R-:W-:Y:S01]  /*3940*/  HMMA.16816.F32.BF16 R28, R168.reuse, R184, R28 ;  /* 0x000000b8a81c723c */ /* 0x040fe2000004181c */
[----:B------:R-:W-:Y:S07]  /*3950*/  MUFU.EX2 R185, R9 ;  /* 0x0000000900b97308 */ /* 0x000fee0000000800 */
[----:B------:R-:W-:Y:S01]  /*3960*/  HMMA.16816.F32.BF16 R32, R168, R186, R32 ;  /* 0x000000baa820723c */ /* 0x000fe20000041820 */
[----:B------:R-:W1:Y:S02]  /*3970*/  LDSM.16.M88.4 R168, [R2+0xf080] ;  /* 0x00f0800002a8783b */ /* 0x000e640000000200 */
[----:B------:R-:W1:Y:S05]  /*3980*/  MUFU.EX2 R186, R8 ;  /* 0x0000000800ba7308 */ /* 0x000e6a0000000800 */
[C---:B--2---:R-:W-:Y:S05]  /*3990*/  HMMA.16816.F32.BF16 R20, R172.reuse, R180, R20 ;  /* 0x000000b4ac14723c */ /* 0x044fea0000041814 */
[----:B------:R-:W-:Y:S03]  /*39a0*/  MUFU.EX2 R187, R5 ;  /* 0x0000000500bb7308 */ /* 0x000fe60000000800 */
[C---:B------:R-:W-:Y:S01]  /*39b0*/  HMMA.16816.F32.BF16 R24, R172.reuse, R182, R24 ;  /* 0x000000b6ac18723c */ /* 0x040fe20000041818 */
[----:B------:R-:W-:Y:S06]  /*39c0*/  LDSM.16.M88.4 R180, [R3+0xf080] ;  /* 0x00f0800003b4783b */ /* 0x000fec0000000200 */
[----:B------:R-:W2:Y:S01]  /*39d0*/  MUFU.EX2 R184, R12 ;  /* 0x0000000c00b87308 */ /* 0x000ea20000000800 */
[C---:B----4-:R-:W-:Y:S08]  /*39e0*/  HMMA.16816.F32.BF16 R28, R172.reuse, R164, R28 ;  /* 0x000000a4ac1c723c */ /* 0x050ff0000004181c */
[----:B------:R-:W-:Y:S01]  /*39f0*/  HMMA.16816.F32.BF16 R32, R172, R166, R32 ;  /* 0x000000a6ac20723c */ /* 0x000fe20000041820 */
[----:B------:R-:W-:Y:S01]  /*3a00*/  LDSM.16.M88.4 R164, [R231+0x1e080] ;  /* 0x01e08000e7a4783b */ /* 0x000fe20000000200 */
[----:B------:R-:W-:Y:S04]  /*3a10*/  MUFU.EX2 R12, R16 ;  /* 0x00000010000c7308 */ /* 0x000fe80000000800 */
[----:B------:R-:W4:Y:S02]  /*3a20*/  LDSM.16.M88.4 R172, [R3+0xe080] ;  /* 0x00e0800003ac783b */ /* 0x000f240000000200 */
[C---:B---3--:R-:W-:Y:S04]  /*3a30*/  HMMA.16816.F32.BF16 R20, R176.reuse, R188, R20 ;  /* 0x000000bcb014723c */ /* 0x048fe80000041814 */
[----:B------:R3:W2:Y:S04]  /*3a40*/  MUFU.EX2 R188, R4 ;  /* 0x0000000400bc7308 */ /* 0x0006a80000000800 */
[C---:B------:R-:W-:Y:S08]  /*3a50*/  HMMA.16816.F32.BF16 R24, R176.reuse, R190, R24 ;  /* 0x000000beb018723c */ /* 0x040ff00000041818 */
[C---:B-1----:R-:W-:Y:S08]  /*3a60*/  HMMA.16816.F32.BF16 R28, R176.reuse, R168, R28 ;  /* 0x000000a8b01c723c */ /* 0x042ff0000004181c */
[----:B------:R-:W-:Y:S01]  /*3a70*/  HMMA.16816.F32.BF16 R32, R176, R170, R32 ;  /* 0x000000aab020723c */ /* 0x000fe20000041820 */
[----:B------:R-:W-:Y:S03]  /*3a80*/  LDSM.16.M88.4 R168, [R234+0x1e080] ;  /* 0x01e08000eaa8783b */ /* 0x000fe60000000200 */
[----:B---3--:R-:W-:Y:S02]  /*3a90*/  FSEL R4, R6, -INF , !P3 ;  /* 0xff80000006047808 */ /* 0x008fe40005800000 */
[----:B------:R-:W1:Y:S01]  /*3aa0*/  LDSM.16.M88.4 R176, [R229+0xe080] ;  /* 0x00e08000e5b0783b */ /* 0x000e620000000200 */
[----:B------:R-:W-:Y:S02]  /*3ab0*/  ISETP.GT.AND P3, PT, R198, 0x1, P1 ;  /* 0x00000001c600780c */ /* 0x000fe40000f64270 */
[--C-:B------:R-:W-:Y:S02]  /*3ac0*/  FFMA.FTZ R4, R4, c[0x0][0x29c], -R201.reuse ;  /* 0x0000a70004047a23 */ /* 0x100fe400000108c9 */
[----:B------:R-:W-:Y:S01]  /*3ad0*/  ISETP.LT.OR P3, PT, R199, 0x2, P3 ;  /* 0x00000002c700780c */ /* 0x000fe20001f61670 */
[C---:B----4-:R-:W-:Y:S05]  /*3ae0*/  HMMA.16816.F32.BF16 R20, R164.reuse, R172, R20 ;  /* 0x000000aca414723c */ /* 0x050fea0000041814 */
[----:B------:R-:W-:Y:S02]  /*3af0*/  FSEL R8, R7, -INF , !P3 ;  /* 0xff80000007087808 */ /* 0x000fe40005800000 */
[----:B------:R-:W-:Y:S01]  /*3b00*/  ISETP.GT.AND P3, PT, R198, 0x10, P1 ;  /* 0x00000010c600780c */ /* 0x000fe20000f64270 */
[C---:B------:R-:W-:Y:S01]  /*3b10*/  HMMA.16816.F32.BF16 R24, R164.reuse, R174, R24 ;  /* 0x000000aea418723c */ /* 0x040fe20000041818 */
[----:B------:R-:W3:Y:S02]  /*3b20*/  LDSM.16.M88.4 R172, [R229+0xf080] ;  /* 0x00f08000e5ac783b */ /* 0x000ee40000000200 */
[----:B------:R-:W-:Y:S01]  /*3b30*/  ISETP.LT.OR P3, PT, R199, 0x11, P3 ;  /* 0x00000011c700780c */ /* 0x000fe20001f61670 */
[--C-:B------:R-:W-:Y:S03]  /*3b40*/  FFMA.FTZ R8, R8, c[0x0][0x29c], -R201.reuse ;  /* 0x0000a70008087a23 */ /* 0x100fe600000108c9 */
[----:B------:R-:W-:Y:S01]  /*3b50*/  FSEL R9, R10, -INF , !P3 ;  /* 0xff8000000a097808 */ /* 0x000fe20005800000 */
[C---:B------:R-:W-:Y:S03]  /*3b60*/  HMMA.16816.F32.BF16 R28, R164.reuse, R180, R28 ;  /* 0x000000b4a41c723c */ /* 0x040fe6000004181c */
[C---:B------:R-:W-:Y:S01]  /*3b70*/  ISETP.GT.AND P3, PT, R198.reuse, 0x11, P1 ;  /* 0x00000011c600780c */ /* 0x040fe20000f64270 */
[--C-:B------:R-:W-:Y:S03]  /*3b80*/  FFMA.FTZ R9, R9, c[0x0][0x29c], -R201.reuse ;  /* 0x0000a70009097a23 */ /* 0x100fe600000108c9 */
[----:B------:R-:W-:Y:S01]  /*3b90*/  ISETP.LT.OR P3, PT, R199, 0x12, P3 ;  /* 0x00000012c700780c */ /* 0x000fe20001f61670 */
[----:B------:R-:W-:Y:S01]  /*3ba0*/  HMMA.16816.F32.BF16 R32, R164, R182, R32 ;  /* 0x000000b6a420723c */ /* 0x000fe20000041820 */
[----:B------:R-:W-:Y:S05]  /*3bb0*/  LDSM.16.M88.4 R164, [R233+0x1e080] ;  /* 0x01e08000e9a4783b */ /* 0x000fea0000000200 */
[----:B------:R-:W4:Y:S02]  /*3bc0*/  LDSM.16.M88.4 R180, [R228+0xe080] ;  /* 0x00e08000e4b4783b */ /* 0x000f240000000200 */
[C---:B-1----:R-:W-:Y:S01]  /*3bd0*/  HMMA.16816.F32.BF16 R20, R168.reuse, R176, R20 ;  /* 0x000000b0a814723c */ /* 0x042fe20000041814 */
[----:B------:R1:W-:Y:S07]  /*3be0*/  MUFU.EX2 R176, R4 ;  /* 0x0000000400b07308 */ /* 0x0003ee0000000800 */
[C---:B------:R-:W-:Y:S08]  /*3bf0*/  HMMA.16816.F32.BF16 R24, R168.reuse, R178, R24 ;  /* 0x000000b2a818723c */ /* 0x040ff00000041818 */
[C---:B---3--:R-:W-:Y:S01]  /*3c00*/  HMMA.16816.F32.BF16 R28, R168.reuse, R172, R28 ;  /* 0x000000aca81c723c */ /* 0x048fe2000004181c */
[----:B------:R3:W-:Y:S07]  /*3c10*/  MUFU.EX2 R172, R8 ;  /* 0x0000000800ac7308 */ /* 0x0007ee0000000800 */
[----:B------:R-:W-:Y:S01]  /*3c20*/  HMMA.16816.F32.BF16 R32, R168, R174, R32 ;  /* 0x000000aea820723c */ /* 0x000fe20000041820 */
[----:B-1----:R-:W1:Y:S02]  /*3c30*/  LDSM.16.M88.4 R4, [R228+0xf080] ;  /* 0x00f08000e404783b */ /* 0x002e640000000200 */
[----:B------:R2:W-:Y:S05]  /*3c40*/  MUFU.EX2 R169, R9 ;  /* 0x0000000900a97308 */ /* 0x0005ea0000000800 */
[C---:B----4-:R-:W-:Y:S01]  /*3c50*/  HMMA.16816.F32.BF16 R20, R164.reuse, R180, R20 ;  /* 0x000000b4a414723c */ /* 0x050fe20000041814 */
[----:B---3--:R-:W3:Y:S07]  /*3c60*/  LDS R8, [R241.X4+0x20180] ;  /* 0x02018000f1087984 */ /* 0x008eee0000004800 */
[C---:B------:R-:W-:Y:S04]  /*3c70*/  HMMA.16816.F32.BF16 R24, R164.reuse, R182, R24 ;  /* 0x000000b6a418723c */ /* 0x040fe80000041818 */
[----:B--2---:R-:W-:Y:S02]  /*3c80*/  FSEL R9, R11, -INF , !P3 ;  /* 0xff8000000b097808 */ /* 0x004fe40005800000 */
[----:B------:R-:W-:Y:S03]  /*3c90*/  ISETP.GT.AND P3, PT, R198, 0x20, P1 ;  /* 0x00000020c600780c */ /* 0x000fe60000f64270 */
[--C-:B------:R-:W-:Y:S01]  /*3ca0*/  FFMA.FTZ R9, R9, c[0x0][0x29c], -R201.reuse ;  /* 0x0000a70009097a23 */ /* 0x100fe200000108c9 */
[----:B------:R-:W-:Y:S02]  /*3cb0*/  ISETP.LT.OR P3, PT, R199, 0x21, P3 ;  /* 0x00000021c700780c */ /* 0x000fe40001f61670 */
[----:B------:R-:W-:Y:S01]  /*3cc0*/  F2FP.BF16.PACK_AB R11, R185, R186 ;  /* 0x000000bab90b723e */ /* 0x000fe200000010ff */
[----:B------:R2:W4:Y:S01]  /*3cd0*/  MUFU.EX2 R168, R9 ;  /* 0x0000000900a87308 */ /* 0x0005220000000800 */
[C---:B-1----:R-:W-:Y:S08]  /*3ce0*/  HMMA.16816.F32.BF16 R28, R164.reuse, R4, R28 ;  /* 0x00000004a41c723c */ /* 0x042ff0000004181c */
[----:B------:R-:W-:Y:S07]  /*3cf0*/  HMMA.16816.F32.BF16 R32, R164, R6, R32 ;  /* 0x00000006a420723c */ /* 0x000fee0000041820 */
[----:B------:R-:W-:Y:S01]  /*3d00*/  F2FP.BF16.PACK_AB R6, R13, R184 ;  /* 0x000000b80d06723e */ /* 0x000fe200000010ff */
[--C-:B---3--:R-:W-:Y:S01]  /*3d10*/  FADD.FTZ R21, R21, -R8.reuse ;  /* 0x8000000815157221 */ /* 0x108fe20000010000 */
[----:B--2---:R-:W-:Y:S03]  /*3d20*/  FSEL R9, R14, -INF , !P3 ;  /* 0xff8000000e097808 */ /* 0x004fe60005800000 */
[--C-:B------:R-:W-:Y:S01]  /*3d30*/  FADD.FTZ R25, R25, -R8.reuse ;  /* 0x8000000819197221 */ /* 0x100fe20000010000 */
[----:B------:R-:W-:Y:S01]  /*3d40*/  ISETP.GT.AND P3, PT, R198, 0x21, P1 ;  /* 0x00000021c600780c */ /* 0x000fe20000f64270 */
[--C-:B------:R-:W-:Y:S01]  /*3d50*/  FADD.FTZ R20, R20, -R8.reuse ;  /* 0x8000000814147221 */ /* 0x100fe20000010000 */
[----:B------:R-:W-:Y:S01]  /*3d60*/  F2FP.BF16.PACK_AB R14, R187, R188 ;  /* 0x000000bcbb0e723e */ /* 0x000fe200000010ff */
[--C-:B------:R-:W-:Y:S01]  /*3d70*/  FFMA.FTZ R9, R9, c[0x0][0x29c], -R201.reuse ;  /* 0x0000a70009097a23 */ /* 0x100fe200000108c9 */
[----:B------:R-:W-:Y:S01]  /*3d80*/  ISETP.LT.OR P3, PT, R199, 0x22, P3 ;  /* 0x00000022c700780c */ /* 0x000fe20001f61670 */
[--C-:B------:R-:W-:Y:S01]  /*3d90*/  FADD.FTZ R29, R29, -R8.reuse ;  /* 0x800000081d1d7221 */ /* 0x100fe20000010000 */
[----:B----4-:R-:W-:Y:S01]  /*3da0*/  F2FP.BF16.PACK_AB R7, R168, R169 ;  /* 0x000000a9a807723e */ /* 0x010fe200000010ff */
[----:B------:R1:W-:Y:S01]  /*3db0*/  MUFU.EX2 R17, R9 ;  /* 0x0000000900117308 */ /* 0x0003e20000000800 */
[----:B------:R-:W-:Y:S01]  /*3dc0*/  FSEL R15, R15, -INF , !P3 ;  /* 0xff8000000f0f7808 */ /* 0x000fe20005800000 */
[--C-:B------:R-:W-:Y:S01]  /*3dd0*/  FADD.FTZ R24, R24, -R8.reuse ;  /* 0x8000000818187221 */ /* 0x100fe20000010000 */
[C---:B------:R-:W-:Y:S01]  /*3de0*/  ISETP.GT.AND P3, PT, R198.reuse, 0x30, P1 ;  /* 0x00000030c600780c */ /* 0x040fe20000f64270 */
[--C-:B------:R-:W-:Y:S01]  /*3df0*/  FADD.FTZ R33, R33, -R8.reuse ;  /* 0x8000000821217221 */ /* 0x100fe20000010000 */
[----:B------:R-:W-:Y:S01]  /*3e00*/  ISETP.GT.AND P1, PT, R198, 0x31, P1 ;  /* 0x00000031c600780c */ /* 0x000fe20000f24270 */
[--C-:B------:R-:W-:Y:S01]  /*3e10*/  FFMA.FTZ R4, R15, c[0x0][0x29c], -R201.reuse ;  /* 0x0000a7000f047a23 */ /* 0x100fe200000108c9 */
[C---:B------:R-:W-:Y:S01]  /*3e20*/  ISETP.LT.OR P3, PT, R199.reuse, 0x31, P3 ;  /* 0x00000031c700780c */ /* 0x040fe20001f61670 */
[--C-:B------:R-:W-:Y:S01]  /*3e30*/  FADD.FTZ R28, R28, -R8.reuse ;  /* 0x800000081c1c7221 */ /* 0x100fe20000010000 */
[----:B------:R-:W-:Y:S01]  /*3e40*/  ISETP.LT.OR P1, PT, R199, 0x32, P1 ;  /* 0x00000032c700780c */ /* 0x000fe20000f21670 */
[----:B------:R2:W3:Y:S01]  /*3e50*/  MUFU.EX2 R16, R4 ;  /* 0x0000000400107308 */ /* 0x0004e20000000800 */
[----:B------:R-:W-:Y:S01]  /*3e60*/  FSEL R5, R18, -INF , !P3 ;  /* 0xff80000012057808 */ /* 0x000fe20005800000 */
[----:B------:R-:W-:Y:S01]  /*3e70*/  FADD.FTZ R32, R32, -R8 ;  /* 0x8000000820207221 */ /* 0x000fe20000010000 */
[----:B------:R-:W-:Y:S01]  /*3e80*/  FSEL R19, R19, -INF , !P1 ;  /* 0xff80000013137808 */ /* 0x000fe20004800000 */
[----:B------:R-:W-:Y:S01]  /*3e90*/  FMUL.FTZ R20, R188, R20 ;  /* 0x00000014bc147220 */ /* 0x000fe20000410000 */
[----:B------:R-:W-:Y:S01]  /*3ea0*/  F2FP.BF16.PACK_AB R8, R200, R12 ;  /* 0x0000000cc808723e */ /* 0x000fe200000010ff */
[--C-:B------:R-:W-:Y:S01]  /*3eb0*/  FFMA.FTZ R5, R5, c[0x0][0x29c], -R201.reuse ;  /* 0x0000a70005057a23 */ /* 0x100fe200000108c9 */
[----:B------:R-:W-:Y:S01]  /*3ec0*/  PLOP3.LUT P1, PT, PT, PT, UP0, 0x80, 0x0 ;  /* 0x000000000000781c */ /* 0x000fe20003f2f008 */
[----:B------:R-:W-:Y:S02]  /*3ed0*/  FFMA.FTZ R201, R19, c[0x0][0x29c], -R201 ;  /* 0x0000a70013c97a23 */ /* 0x000fe400000108c9 */
[----:B------:R4:W-:Y:S01]  /*3ee0*/  MUFU.EX2 R15, R5 ;  /* 0x00000005000f7308 */ /* 0x0009e20000000800 */
[----:B------:R-:W-:Y:S02]  /*3ef0*/  FMUL.FTZ R24, R186, R24 ;  /* 0x00000018ba187220 */ /* 0x000fe40000410000 */
[----:B------:R-:W-:Y:S02]  /*3f00*/  FMUL.FTZ R10, R185, R25 ;  /* 0x00000019b90a7220 */ /* 0x000fe40000410000 */
[----:B-1----:R-:W-:Y:S02]  /*3f10*/  FMUL.FTZ R9, R187, R21 ;  /* 0x00000015bb097220 */ /* 0x002fe40000410000 */
[----:B------:R-:W-:Y:S01]  /*3f20*/  FMUL.FTZ R28, R184, R28 ;  /* 0x0000001cb81c7220 */ /* 0x000fe20000410000 */
[----:B------:R-:W-:Y:S01]  /*3f30*/  F2FP.BF16.PACK_AB R10, R10, R24 ;  /* 0x000000180a0a723e */ /* 0x000fe200000010ff */
[----:B------:R-:W-:Y:S01]  /*3f40*/  FMUL.FTZ R13, R13, R29 ;  /* 0x0000001d0d0d7220 */ /* 0x000fe20000410000 */
[----:B------:R-:W1:Y:S01]  /*3f50*/  MUFU.EX2 R201, R201 ;  /* 0x000000c900c97308 */ /* 0x000e620000000800 */
[----:B------:R-:W-:Y:S01]  /*3f60*/  F2FP.BF16.PACK_AB R9, R9, R20 ;  /* 0x000000140909723e */ /* 0x000fe200000010ff */
[----:B------:R-:W-:Y:S01]  /*3f70*/  FMUL.FTZ R32, R12, R32 ;  /* 0x000000200c207220 */ /* 0x000fe20000410000 */
[----:B--2---:R-:W2:Y:S01]  /*3f80*/  LDS R4, [R241.X4+0x201a0] ;  /* 0x0201a000f1047984 */ /* 0x004ea20000004800 */
[----:B------:R-:W-:Y:S01]  /*3f90*/  FMUL.FTZ R12, R200, R33 ;  /* 0x00000021c80c7220 */ /* 0x000fe20000410000 */
[----:B------:R-:W-:Y:S03]  /*3fa0*/  F2FP.BF16.PACK_AB R13, R13, R28 ;  /* 0x0000001c0d0d723e */ /* 0x000fe600000010ff */
[----:B------:R-:W-:Y:S01]  /*3fb0*/  STS [R244+0x20280], R14 ;  /* 0x0202800ef4007388 */ /* 0x000fe20000000800 */
[----:B------:R-:W-:Y:S02]  /*3fc0*/  F2FP.BF16.PACK_AB R12, R12, R32 ;  /* 0x000000200c0c723e */ /* 0x000fe400000010ff */
[----:B----4-:R-:W-:Y:S05]  /*3fd0*/  F2FP.BF16.PACK_AB R5, R172, R176 ;  /* 0x000000b0ac05723e */ /* 0x010fea00000010ff */
[----:B------:R3:W-:Y:S05]  /*3fe0*/  STS [R244+0x20680], R5 ;  /* 0x02068005f4007388 */ /* 0x0007ea0000000800 */
[----:B------:R-:W-:Y:S05]  /*3ff0*/  STS [R247+0x20280], R11 ;  /* 0x0202800bf7007388 */ /* 0x000fea0000000800 */
[----:B------:R-:W-:Y:S05]  /*4000*/  STS [R247+0x20680], R7 ;  /* 0x02068007f7007388 */ /* 0x000fea0000000800 */
[----:B------:R4:W-:Y:S01]  /*4010*/  STS [R245], R6 ;  /* 0x00000006f5007388 */ /* 0x0009e20000000800 */
[----:B---3--:R-:W-:Y:S01]  /*4020*/  F2FP.BF16.PACK_AB R5, R16, R17 ;  /* 0x000000111005723e */ /* 0x008fe200000010ff */
[--C-:B--2---:R-:W-:Y:S02]  /*4030*/  FADD.FTZ R22, R22, -R4.reuse ;  /* 0x8000000416167221 */ /* 0x104fe40000010000 */
[--C-:B------:R-:W-:Y:S02]  /*4040*/  FADD.FTZ R23, R23, -R4.reuse ;  /* 0x8000000417177221 */ /* 0x100fe40000010000 */
[----:B------:R1:W-:Y:S01]  /*4050*/  STS [R245+0x400], R5 ;  /* 0x00040005f5007388 */ /* 0x0003e20000000800 */
[----:B------:R-:W-:Y:S02]  /*4060*/  FMUL.FTZ R22, R176, R22 ;  /* 0x00000016b0167220 */ /* 0x000fe40000410000 */
[----:B------:R-:W-:Y:S02]  /*4070*/  FMUL.FTZ R23, R172, R23 ;  /* 0x00000017ac177220 */ /* 0x000fe40000410000 */
[----:B------:R-:W-:Y:S01]  /*4080*/  STS [R246], R8 ;  /* 0x00000008f6007388 */ /* 0x000fe20000000800 */
[--C-:B------:R-:W-:Y:S02]  /*4090*/  FADD.FTZ R27, R27, -R4.reuse ;  /* 0x800000041b1b7221 */ /* 0x100fe40000010000 */
[--C-:B------:R-:W-:Y:S02]  /*40a0*/  FADD.FTZ R26, R26, -R4.reuse ;  /* 0x800000041a1a7221 */ /* 0x100fe40000010000 */
[----:B----4-:R-:W-:Y:S02]  /*40b0*/  FMUL.FTZ R6, R168, R27 ;  /* 0x0000001ba8067220 */ /* 0x010fe40000410000 */
[----:B------:R-:W-:Y:S02]  /*40c0*/  FMUL.FTZ R26, R169, R26 ;  /* 0x0000001aa91a7220 */ /* 0x000fe40000410000 */
[--C-:B------:R-:W-:Y:S02]  /*40d0*/  FADD.FTZ R30, R30, -R4.reuse ;  /* 0x800000041e1e7221 */ /* 0x100fe40000010000 */
[--C-:B------:R-:W-:Y:S01]  /*40e0*/  FADD.FTZ R31, R31, -R4.reuse ;  /* 0x800000041f1f7221 */ /* 0x100fe20000010000 */
[----:B------:R-:W-:Y:S01]  /*40f0*/  F2FP.BF16.PACK_AB R6, R6, R26 ;  /* 0x0000001a0606723e */ /* 0x000fe200000010ff */
[----:B------:R-:W-:Y:S02]  /*4100*/  FMUL.FTZ R30, R17, R30 ;  /* 0x0000001e111e7220 */ /* 0x000fe40000410000 */
[----:B------:R-:W-:Y:S02]  /*4110*/  FMUL.FTZ R31, R16, R31 ;  /* 0x0000001f101f7220 */ /* 0x000fe40000410000 */
[--C-:B------:R-:W-:Y:S02]  /*4120*/  FADD.FTZ R35, R35, -R4.reuse ;  /* 0x8000000423237221 */ /* 0x100fe40000010000 */
[----:B------:R-:W-:Y:S01]  /*4130*/  FADD.FTZ R34, R34, -R4 ;  /* 0x8000000422227221 */ /* 0x000fe20000010000 */
[C---:B-1----:R-:W-:Y:S01]  /*4140*/  F2FP.BF16.PACK_AB R5, R201.reuse, R15 ;  /* 0x0000000fc905723e */ /* 0x042fe200000010ff */
[----:B------:R-:W-:Y:S02]  /*4150*/  FMUL.FTZ R4, R201, R35 ;  /* 0x00000023c9047220 */ /* 0x000fe40000410000 */
[----:B------:R-:W-:Y:S02]  /*4160*/  FMUL.FTZ R34, R15, R34 ;  /* 0x000000220f227220 */ /* 0x000fe40000410000 */
[----:B------:R1:W-:Y:S03]  /*4170*/  STS [R246+0x400], R5 ;  /* 0x00040005f6007388 */ /* 0x0003e60000000800 */
[----:B------:R-:W-:Y:S02]  /*4180*/  F2FP.BF16.PACK_AB R4, R4, R34 ;  /* 0x000000220404723e */ /* 0x000fe400000010ff */
        /* <DEDUP_REMOVED lines=115> */
[----:B------:R-:W-:Y:S01]  /*48c0*/  USHF.L.U32 UR17, UR14, 0x6, URZ ;  /* 0x000000060e117899 */ /* 0x000fe2000800063f */
[----:B-----5:R-:W-:Y:S01]  /*48d0*/  IMAD.MOV.U32 R8, RZ, RZ, R224 ;  /* 0x000000ffff087224 */ /* 0x020fe200078e00e0 */
[----:B------:R-:W-:Y:S01]  /*48e0*/  USHF.R.S32.HI UR12, URZ, 0x1f, UR14 ;  /* 0x0000001f3f0c7899 */ /* 0x000fe2000801140e */
[----:B------:R-:W3:Y:S01]  /*48f0*/  LDL R202, [R1+0x24] ;  /* 0x0000240001ca7983 */ /* 0x000ee20000100800 */
[----:B------:R-:W-:Y:S01]  /*4900*/  IMAD.MOV.U32 R9, RZ, RZ, R225 ;  /* 0x000000ffff097224 */ /* 0x000fe200078e00e1 */
[----:B------:R-:W-:Y:S01]  /*4910*/  USHF.R.S32.HI UR13, URZ, 0x1f, UR17 ;  /* 0x0000001f3f0d7899 */ /* 0x000fe20008011411 */
[----:B------:R-:W-:Y:S01]  /*4920*/  IMAD.U32 R15, RZ, RZ, UR17 ;  /* 0x00000011ff0f7e24 */ /* 0x000fe2000f8e00ff */
[----:B------:R-:W1:Y:S01]  /*4930*/  S2R R11, SR_CTAID.Y ;  /* 0x00000000000b7919 */ /* 0x000e620000002600 */
[----:B------:R-:W-:Y:S01]  /*4940*/  ULDC.64 UR4, c[0x0][0x208] ;  /* 0x0000820000047ab9 */ /* 0x000fe20000000a00 */
[----:B------:R-:W-:Y:S01]  /*4950*/  IMAD.U32 R16, RZ, RZ, UR7 ;  /* 0x00000007ff107e24 */ /* 0x000fe2000f8e00ff */
[----:B------:R-:W-:Y:S01]  /*4960*/  UIMAD UR12, UR12, UR4, URZ ;  /* 0x000000040c0c72a4 */ /* 0x000fe2000f8e023f */
[----:B------:R-:W-:Y:S01]  /*4970*/  IMAD.U32 R17, RZ, RZ, UR13 ;  /* 0x0000000dff117e24 */ /* 0x000fe2000f8e00ff */
[----:B------:R-:W-:Y:S02]  /*4980*/  UIMAD.WIDE.U32 UR24, UR14, UR4, URZ ;  /* 0x000000040e1872a5 */ /* 0x000fe4000f8e003f */
[----:B------:R-:W-:Y:S02]  /*4990*/  UIMAD UR12, UR14, UR5, UR12 ;  /* 0x000000050e0c72a4 */ /* 0x000fe4000f8e020c */
[----:B------:R-:W-:Y:S02]  /*49a0*/  USHF.L.U32 UR4, UR24, 0x6, URZ ;  /* 0x0000000618047899 */ /* 0x000fe4000800063f */
[----:B------:R-:W-:Y:S04]  /*49b0*/  UIADD3 UR12, UR25, UR12, URZ ;  /* 0x0000000c190c7290 */ /* 0x000fe8000fffe03f */
[----:B------:R-:W-:Y:S01]  /*49c0*/  USHF.L.U64.HI UR12, UR24, 0x6, UR12 ;  /* 0x00000006180c7899 */ /* 0x000fe2000801020c */
[----:B-1----:R-:W-:Y:S01]  /*49d0*/  SHF.R.S32.HI R10, RZ, 0x1f, R11 ;  /* 0x0000001fff0a7819 */ /* 0x002fe2000001140b */
[----:B------:R-:W-:Y:S04]  /*49e0*/  IMAD.WIDE.U32 R8, R11, c[0x0][0x288], R8 ;  /* 0x0000a2000b087a25 */ /* 0x000fe800078e0008 */
[----:B------:R-:W-:Y:S01]  /*49f0*/  IMAD R10, R10, c[0x0][0x288], RZ ;  /* 0x0000a2000a0a7a24 */ /* 0x000fe200078e02ff */
[----:B------:R-:W-:Y:S03]  /*4a00*/  IADD3 R15, P3, P1, R15, UR18, R8 ;  /* 0x000000120f0f7c10 */ /* 0x000fe6000f97e008 */
[----:B------:R-:W-:Y:S02]  /*4a10*/  IMAD R10, R11, c[0x0][0x28c], R10 ;  /* 0x0000a3000b0a7a24 */ /* 0x000fe400078e020a */
[----:B------:R-:W-:Y:S02]  /*4a20*/  IMAD.U32 R11, RZ, RZ, UR6 ;  /* 0x00000006ff0b7e24 */ /* 0x000fe4000f8e00ff */
[----:B------:R-:W-:Y:S05]  /*4a30*/  IMAD.IADD R8, R9, 0x1, R10 ;  /* 0x0000000109087824 */ /* 0x000fea00078e020a */
[----:B------:R-:W-:Y:S01]  /*4a40*/  IADD3.X R17, R17, UR9, R8, P3, P1 ;  /* 0x0000000911117c10 */ /* 0x000fe20009fe2408 */
[----:B------:R-:W-:Y:S05]  /*4a50*/  IMAD.U32 R8, RZ, RZ, UR17 ;  /* 0x00000011ff087e24 */ /* 0x000fea000f8e00ff */
[----:B------:R-:W-:Y:S04]  /*4a60*/  IADD3 R8, -R250, c[0x0][0x168], -R8 ;  /* 0x00005a00fa087a10 */ /* 0x000fe80007ffe908 */
[C---:B------:R-:W-:Y:S02]  /*4a70*/  ISETP.LT.OR P6, PT, R8.reuse, 0x1, !P5 ;  /* 0x000000010800780c */ /* 0x040fe40006fc1670 */
[----:B------:R-:W-:Y:S02]  /*4a80*/  ISETP.LT.OR P5, PT, R8, 0x21, !P5 ;  /* 0x000000210800780c */ /* 0x000fe40006fa1670 */
[C---:B--2---:R-:W-:Y:S02]  /*4a90*/  IADD3 R9, P4, R204.reuse, UR4, RZ ;  /* 0x00000004cc097c10 */ /* 0x044fe4000ff9e0ff */
[----:B------:R-:W-:Y:S02]  /*4aa0*/  IADD3 R11, P3, P1, R204, UR4, R11 ;  /* 0x00000004cc0b7c10 */ /* 0x000fe4000f97e00b */
[C---:B---3--:R-:W-:Y:S02]  /*4ab0*/  IADD3.X R13, R202.reuse, UR12, RZ, P4, !PT ;  /* 0x0000000cca0d7c10 */ /* 0x048fe4000a7fe4ff */
[----:B------:R-:W-:Y:S02]  /*4ac0*/  LEA R12, P4, R9, c[0x0][0x1f0], 0x1 ;  /* 0x00007c00090c7a11 */ /* 0x000fe400078808ff */
[----:B------:R-:W-:Y:S02]  /*4ad0*/  IADD3.X R16, R202, UR12, R16, P3, P1 ;  /* 0x0000000cca107c10 */ /* 0x000fe40009fe2410 */
[----:B------:R-:W-:Y:S02]  /*4ae0*/  LEA R10, P3, R11, c[0x0][0x1f0], 0x1 ;  /* 0x00007c000b0a7a11 */ /* 0x000fe400078608ff */
[----:B------:R-:W-:Y:S02]  /*4af0*/  LEA R14, P1, R15, c[0x0][0x280], 0x2 ;  /* 0x0000a0000f0e7a11 */ /* 0x000fe400078210ff */
[----:B------:R-:W-:Y:S02]  /*4b00*/  LEA.HI.X R13, R9, c[0x0][0x1f4], R13, 0x1, P4 ;  /* 0x00007d00090d7a11 */ /* 0x000fe400020f0c0d */
[----:B------:R-:W-:Y:S02]  /*4b10*/  LOP3.LUT P4, RZ, R242, 0x2, RZ, 0xc0, !PT ;  /* 0x00000002f2ff7812 */ /* 0x000fe4000788c0ff */
[----:B------:R-:W-:Y:S01]  /*4b20*/  LEA.HI.X R11, R11, c[0x0][0x1f4], R16, 0x1, P3 ;  /* 0x00007d000b0b7a11 */ /* 0x000fe200018f0c10 */
[----:B------:R-:W-:Y:S01]  /*4b30*/  @!PT LDS RZ, [RZ] ;  /* 0x00000000fffff984 */ /* 0x000fe20000000800 */
[----:B------:R-:W-:Y:S01]  /*4b40*/  @!PT LDS RZ, [RZ] ;  /* 0x00000000fffff984 */ /* 0x000fe20000000800 */
[----:B------:R-:W-:Y:S01]  /*4b50*/  @!PT LDS RZ, [RZ] ;  /* 0x00000000fffff984 */ /* 0x000fe20000000800 */
[----:B------:R1:W-:Y:S01]  /*4b60*/  LDGSTS.E.BYPASS.LTC128B.128 [R240+0x18080], [R12.64], !P6 ;  /* 0x180800000cf07fae */ /* 0x0003e2000f101d56 */
[----:B------:R-:W-:Y:S02]  /*4b70*/  LEA.HI.X R15, R15, c[0x0][0x284], R17, 0x2, P1 ;  /* 0x0000a1000f0f7a11 */ /* 0x000fe400008f1411 */
[----:B------:R-:W-:Y:S02]  /*4b80*/  ISETP.LT.OR P3, PT, R8, 0x1, !P4 ;  /* 0x000000010800780c */ /* 0x000fe40006761670 */
[----:B------:R-:W-:Y:S02]  /*4b90*/  LOP3.LUT P1, RZ, R242, 0x4, RZ, 0xc0, !PT ;  /* 0x00000004f2ff7812 */ /* 0x000fe4000782c0ff */
[C---:B------:R-:W-:Y:S02]  /*4ba0*/  ISETP.LT.OR P4, PT, R8.reuse, 0x21, !P4 ;  /* 0x000000210800780c */ /* 0x040fe40006781670 */
[C---:B------:R-:W-:Y:S02]  /*4bb0*/  ISETP.LT.OR P6, PT, R8.reuse, 0x1, !P1 ;  /* 0x000000010800780c */ /* 0x040fe40004fc1670 */
[----:B------:R-:W-:Y:S05]  /*4bc0*/  ISETP.LT.OR P1, PT, R8, 0x21, !P1 ;  /* 0x000000210800780c */ /* 0x000fea0004f21670 */
[----:B------:R1:W-:Y:S01]  /*4bd0*/  LDGSTS.E.BYPASS.LTC128B.128 [R240+0x1a080], [R12.64+0x80], !P3 ;  /* 0x1a0800800cf07fae */ /* 0x0003e2000d901d56 */
[----:B------:R-:W-:Y:S05]  /*4be0*/  LOP3.LUT P3, RZ, R242, 0x8, RZ, 0xc0, !PT ;  /* 0x00000008f2ff7812 */ /* 0x000fea000786c0ff */
[----:B------:R1:W-:Y:S01]  /*4bf0*/  LDGSTS.E.BYPASS.LTC128B.128 [R240+0x1c080], [R12.64+0x100], !P6 ;  /* 0x1c0801000cf07fae */ /* 0x0003e2000f101d56 */
[C---:B------:R-:W-:Y:S02]  /*4c00*/  ISETP.LT.OR P6, PT, R8.reuse, 0x1, !P3 ;  /* 0x000000010800780c */ /* 0x040fe40005fc1670 */
[----:B------:R-:W-:Y:S01]  /*4c10*/  ISETP.LT.OR P3, PT, R8, 0x21, !P3 ;  /* 0x000000210800780c */ /* 0x000fe20005f61670 */
[----:B------:R-:W-:Y:S10]  /*4c20*/  @!P0 IMAD.SHL.U32 R8, R248, 0x10, RZ ;  /* 0x00000010f8088824 */ /* 0x000ff400078e00ff */
[----:B------:R1:W-:Y:S04]  /*4c30*/  LDGSTS.E.BYPASS.LTC128B.128 [R240+0x1e080], [R12.64+0x180], !P6 ;  /* 0x1e0801800cf07fae */ /* 0x0003e8000f101d56 */
[----:B------:R1:W-:Y:S04]  /*4c40*/  LDGSTS.E.BYPASS.LTC128B.128 [R240+0x19080], [R10.64], !P5 ;  /* 0x190800000af07fae */ /* 0x0003e8000e901d56 */
[----:B------:R1:W-:Y:S04]  /*4c50*/  LDGSTS.E.BYPASS.LTC128B.128 [R240+0x1b080], [R10.64+0x80], !P4 ;  /* 0x1b0800800af07fae */ /* 0x0003e8000e101d56 */
[----:B------:R1:W-:Y:S04]  /*4c60*/  LDGSTS.E.BYPASS.LTC128B.128 [R240+0x1d080], [R10.64+0x100], !P1 ;  /* 0x1d0801000af07fae */ /* 0x0003e8000c901d56 */
[----:B------:R1:W-:Y:S04]  /*4c70*/  LDGSTS.E.BYPASS.LTC128B.128 [R240+0x1f080], [R10.64+0x180], !P3 ;  /* 0x1f0801800af07fae */ /* 0x0003e8000d901d56 */
[----:B------:R1:W-:Y:S02]  /*4c80*/  @!P0 LDGSTS.E.BYPASS.LTC128B.128 [R8+0x20180], [R14.64] ;  /* 0x201800000e088fae */ /* 0x0003e4000b901d56 */
.L_x_705:
[-C--:B-123--:R-:W-:Y:S01]  /*4c90*/  HMMA.16816.F32.BF16 R100, R4, R20.reuse, R100 ;  /* 0x000000140464723c */ /* 0x08efe20000041864 */
[----:B------:R-:W-:Y:S01]  /*4ca0*/  LDSM.16.MT88.4 R8, [R0+0x11080] ;  /* 0x011080000008783b */ /* 0x000fe20000004200 */
[----:B------:R-:W-:Y:S06]  /*4cb0*/  PLOP3.LUT P1, PT, PT, PT, UP0, 0x80, 0x0 ;  /* 0x000000000000781c */ /* 0x000fec0003f2f008 */
        /* <DEDUP_REMOVED lines=91> */
[----:B-----5:R-:W-:Y:S01]  /*5270*/  IMAD.MOV.U32 R180, RZ, RZ, R224 ;  /* 0x000000ffffb47224 */ /* 0x020fe200078e00e0 */
[----:B------:R-:W-:Y:S01]  /*5280*/  USHF.R.S32.HI UR17, URZ, 0x1f, UR14 ;  /* 0x0000001f3f117899 */ /* 0x000fe2000801140e */
[----:B------:R-:W-:Y:S01]  /*5290*/  IMAD.MOV.U32 R181, RZ, RZ, R225 ;  /* 0x000000ffffb57224 */ /* 0x000fe200078e00e1 */
[----:B----4-:R-:W4:Y:S01]  /*52a0*/  LDL R224, [R1+0x28] ;  /* 0x0000280001e07983 */ /* 0x010f220000100800 */
[----:B------:R-:W-:Y:S01]  /*52b0*/  USHF.L.U32 UR13, UR14, 0x6, URZ ;  /* 0x000000060e0d7899 */ /* 0x000fe2000800063f */
[----:B------:R-:W-:Y:S01]  /*52c0*/  IMAD.MOV.U32 R4, RZ, RZ, R180 ;  /* 0x000000ffff047224 */ /* 0x000fe200078e00b4 */
[----:B------:R-:W-:Y:S01]  /*52d0*/  ULDC.64 UR4, c[0x0][0x178] ;  /* 0x00005e0000047ab9 */ /* 0x000fe20000000a00 */
[----:B------:R-:W3:Y:S01]  /*52e0*/  S2R R7, SR_CTAID.Y ;  /* 0x0000000000077919 */ /* 0x000ee20000002600 */
[----:B------:R-:W-:Y:S01]  /*52f0*/  IMAD.MOV.U32 R5, RZ, RZ, R181 ;  /* 0x000000ffff057224 */ /* 0x000fe200078e00b5 */
[----:B------:R-:W-:Y:S01]  /*5300*/  UIMAD UR17, UR17, UR4, URZ ;  /* 0x00000004111172a4 */ /* 0x000fe2000f8e023f */
[----:B------:R-:W-:Y:S01]  /*5310*/  IMAD.U32 R11, RZ, RZ, UR13 ;  /* 0x0000000dff0b7e24 */ /* 0x000fe2000f8e00ff */
[----:B------:R-:W-:Y:S02]  /*5320*/  USHF.R.S32.HI UR12, URZ, 0x1f, UR13 ;  /* 0x0000001f3f0c7899 */ /* 0x000fe4000801140d */
[----:B------:R-:W-:Y:S02]  /*5330*/  UIMAD.WIDE.U32 UR26, UR14, UR4, URZ ;  /* 0x000000040e1a72a5 */ /* 0x000fe4000f8e003f */
[----:B------:R-:W-:Y:S02]  /*5340*/  UIMAD UR17, UR14, UR5, UR17 ;  /* 0x000000050e1172a4 */ /* 0x000fe4000f8e0211 */
[----:B------:R-:W-:Y:S01]  /*5350*/  USHF.L.U32 UR24, UR26, 0x6, URZ ;  /* 0x000000061a187899 */ /* 0x000fe2000800063f */
[----:B------:R-:W-:Y:S01]  /*5360*/  IMAD.U32 R13, RZ, RZ, UR12 ;  /* 0x0000000cff0d7e24 */ /* 0x000fe2000f8e00ff */
[----:B------:R-:W-:Y:S02]  /*5370*/  UIADD3 UR17, UR27, UR17, URZ ;  /* 0x000000111b117290 */ /* 0x000fe4000fffe03f */
[----:B------:R-:W-:Y:S02]  /*5380*/  ULEA UR12, UP0, UR4, UR24, 0x5 ;  /* 0x00000018040c7291 */ /* 0x000fe4000f80283f */
[----:B------:R-:W-:Y:S04]  /*5390*/  USHF.L.U64.HI UR17, UR26, 0x6, UR17 ;  /* 0x000000061a117899 */ /* 0x000fe80008010211 */
[----:B------:R-:W-:Y:S01]  /*53a0*/  ULEA.HI.X UR4, UR4, UR17, UR5, 0x5, UP0 ;  /* 0x0000001104047291 */ /* 0x000fe200080f2c05 */
[----:B---3--:R-:W-:Y:S01]  /*53b0*/  SHF.R.S32.HI R6, RZ, 0x1f, R7 ;  /* 0x0000001fff067819 */ /* 0x008fe20000011407 */
[----:B------:R-:W-:Y:S04]  /*53c0*/  IMAD.WIDE.U32 R4, R7, c[0x0][0x270], R4 ;  /* 0x00009c0007047a25 */ /* 0x000fe800078e0004 */
[----:B------:R-:W-:Y:S01]  /*53d0*/  IMAD R6, R6, c[0x0][0x270], RZ ;  /* 0x00009c0006067a24 */ /* 0x000fe200078e02ff */
[----:B------:R-:W-:Y:S01]  /*53e0*/  IADD3 R11, P3, P1, R11, UR20, R4 ;  /* 0x000000140b0b7c10 */ /* 0x000fe2000f97e004 */
[----:B------:R-:W-:Y:S02]  /*53f0*/  IMAD.U32 R4, RZ, RZ, UR13 ;  /* 0x0000000dff047e24 */ /* 0x000fe4000f8e00ff */
[----:B------:R-:W-:Y:S03]  /*5400*/  IMAD R6, R7, c[0x0][0x274], R6 ;  /* 0x00009d0007067a24 */ /* 0x000fe600078e0206 */
[----:B------:R-:W-:Y:S01]  /*5410*/  IADD3 R4, -R250, c[0x0][0x168], -R4 ;  /* 0x00005a00fa047a10 */ /* 0x000fe20007ffe904 */
[----:B------:R-:W-:Y:S03]  /*5420*/  IMAD.IADD R5, R5, 0x1, R6 ;  /* 0x0000000105057824 */ /* 0x000fe600078e0206 */
[C---:B------:R-:W-:Y:S02]  /*5430*/  ISETP.LT.OR P6, PT, R4.reuse, 0x1, !P5 ;  /* 0x000000010400780c */ /* 0x040fe40006fc1670 */
[----:B------:R-:W-:Y:S02]  /*5440*/  IADD3.X R13, R13, UR8, R5, P3, P1 ;  /* 0x000000080d0d7c10 */ /* 0x000fe40009fe2405 */
[----:B------:R-:W-:Y:S02]  /*5450*/  ISETP.LT.OR P5, PT, R4, 0x21, !P5 ;  /* 0x000000210400780c */ /* 0x000fe40006fa1670 */
[C---:B--2---:R-:W-:Y:S02]  /*5460*/  IADD3 R5, P1, R226.reuse, UR24, RZ ;  /* 0x00000018e2057c10 */ /* 0x044fe4000ff3e0ff */
[----:B------:R-:W-:Y:S02]  /*5470*/  IADD3 R7, P3, R226, UR12, RZ ;  /* 0x0000000ce2077c10 */ /* 0x000fe4000ff7e0ff */
[----:B------:R-:W-:Y:S02]  /*5480*/  LEA R8, P4, R5, c[0x0][0x160], 0x1 ;  /* 0x0000580005087a11 */ /* 0x000fe400078808ff */
[C---:B----4-:R-:W-:Y:S02]  /*5490*/  IADD3.X R9, R224.reuse, UR17, RZ, P1, !PT ;  /* 0x00000011e0097c10 */ /* 0x050fe40008ffe4ff */
[----:B------:R-:W-:Y:S02]  /*54a0*/  LEA R10, P1, R11, c[0x0][0x258], 0x2 ;  /* 0x000096000b0a7a11 */ /* 0x000fe400078210ff */
[----:B------:R-:W-:Y:S02]  /*54b0*/  LEA.HI.X R9, R5, c[0x0][0x164], R9, 0x1, P4 ;  /* 0x0000590005097a11 */ /* 0x000fe400020f0c09 */
[----:B------:R-:W-:Y:S02]  /*54c0*/  IADD3.X R12, R224, UR4, RZ, P3, !PT ;  /* 0x00000004e00c7c10 */ /* 0x000fe40009ffe4ff */
[----:B------:R-:W-:Y:S01]  /*54d0*/  LEA R6, P3, R7, c[0x0][0x160], 0x1 ;  /* 0x0000580007067a11 */ /* 0x000fe200078608ff */
[----:B------:R-:W-:Y:S01]  /*54e0*/  @!PT LDS RZ, [RZ] ;  /* 0x00000000fffff984 */ /* 0x000fe20000000800 */
[----:B------:R-:W-:Y:S01]  /*54f0*/  @!PT LDS RZ, [RZ] ;  /* 0x00000000fffff984 */ /* 0x000fe20000000800 */
[----:B------:R-:W-:Y:S01]  /*5500*/  @!PT LDS RZ, [RZ] ;  /* 0x00000000fffff984 */ /* 0x000fe20000000800 */
[----:B------:R2:W-:Y:S01]  /*5510*/  LDGSTS.E.BYPASS.LTC128B.128 [R240+0x10080], [R8.64], !P6 ;  /* 0x1008000008f07fae */ /* 0x0005e2000f101d56 */
[----:B------:R-:W-:Y:S02]  /*5520*/  LOP3.LUT P4, RZ, R243, 0x2, RZ, 0xc0, !PT ;  /* 0x00000002f3ff7812 */ /* 0x000fe4000788c0ff */
[----:B------:R-:W-:Y:S02]  /*5530*/  LEA.HI.X R11, R11, c[0x0][0x25c], R13, 0x2, P1 ;  /* 0x000097000b0b7a11 */ /* 0x000fe400008f140d */
[----:B------:R-:W-:Y:S02]  /*5540*/  LEA.HI.X R7, R7, c[0x0][0x164], R12, 0x1, P3 ;  /* 0x0000590007077a11 */ /* 0x000fe400018f0c0c */
[C---:B------:R-:W-:Y:S02]  /*5550*/  ISETP.LT.OR P3, PT, R4.reuse, 0x1, !P4 ;  /* 0x000000010400780c */ /* 0x040fe40006761670 */
[C---:B------:R-:W-:Y:S02]  /*5560*/  LOP3.LUT P1, RZ, R243.reuse, 0x4, RZ, 0xc0, !PT ;  /* 0x00000004f3ff7812 */ /* 0x040fe4000782c0ff */
[C---:B------:R-:W-:Y:S02]  /*5570*/  ISETP.LT.OR P4, PT, R4.reuse, 0x21, !P4 ;  /* 0x000000210400780c */ /* 0x040fe40006781670 */
[C---:B------:R-:W-:Y:S02]  /*5580*/  ISETP.LT.OR P6, PT, R4.reuse, 0x1, !P1 ;  /* 0x000000010400780c */ /* 0x040fe40004fc1670 */
[C---:B------:R-:W-:Y:S05]  /*5590*/  ISETP.LT.OR P1, PT, R4.reuse, 0x21, !P1 ;  /* 0x000000210400780c */ /* 0x040fea0004f21670 */
        /* <DEDUP_REMOVED lines=12> */
.L_x_706:
[-C--:B--2---:R-:W-:Y:S01]  /*5660*/  HMMA.16816.F32.BF16 R4, R192, R16.reuse, RZ ;  /* 0x00000010c004723c */ /* 0x084fe200000418ff */
[----:B-----5:R-:W-:Y:S01]  /*5670*/  LDSM.16.MT88.4 R224, [R0+0x3080] ;  /* 0x0030800000e0783b */ /* 0x020fe20000004200 */
        /* <DEDUP_REMOVED lines=37> */
[----:B------:R-:W-:Y:S07]  /*58d0*/  LDSM.16.MT88.4 R208, [R0+0x1880] ;  /* 0x0018800000d0783b */ /* 0x000fee0000004200 */
[----:B------:R-:W-:Y:S01]  /*58e0*/  HMMA.16816.F32.BF16 R192, R200, R222, R192 ;  /* 0x000000dec8c0723c */ /* 0x000fe200000418c0 */
[----:B------:R-:W4:Y:S04]  /*58f0*/  LDSM.16.MT88.4 R200, [R0+0x7080] ;  /* 0x0070800000c8783b */ /* 0x000f280000004200 */
[----:B------:R-:W-:Y:S03]  /*5900*/  LDSM.16.M88.4 R220, [R238+0x1000] ;  /* 0x00100000eedc783b */ /* 0x000fe60000000200 */
[-C--:B-1----:R-:W-:Y:S08]  /*5910*/  HMMA.16816.F32.BF16 R4, R196, R204.reuse, R4 ;  /* 0x000000ccc404723c */ /* 0x082ff00000041804 */
[C---:B--2---:R-:W-:Y:S08]  /*5920*/  HMMA.16816.F32.BF16 R8, R212.reuse, R204, R8 ;  /* 0x000000ccd408723c */ /* 0x044ff00000041808 */
[-C--:B------:R-:W-:Y:S08]  /*5930*/  HMMA.16816.F32.BF16 R12, R212, R206.reuse, R12 ;  /* 0x000000ced40c723c */ /* 0x080ff0000004180c */
[C---:B------:R-:W-:Y:S01]  /*5940*/  HMMA.16816.F32.BF16 R16, R196.reuse, R206, R16 ;  /* 0x000000cec410723c */ /* 0x040fe20000041810 */
[----:B------:R-:W1:Y:S07]  /*5950*/  LDSM.16.M88.4 R204, [R238] ;  /* 0x00000000eecc783b */ /* 0x000e6e0000000200 */
[-C--:B------:R-:W-:Y:S08]  /*5960*/  HMMA.16816.F32.BF16 R20, R196, R224.reuse, R20 ;  /* 0x000000e0c414723c */ /* 0x080ff00000041814 */
[C---:B------:R-:W-:Y:S08]  /*5970*/  HMMA.16816.F32.BF16 R24, R212.reuse, R224, R24 ;  /* 0x000000e0d418723c */ /* 0x040ff00000041818 */
[-C--:B------:R-:W-:Y:S08]  /*5980*/  HMMA.16816.F32.BF16 R28, R212, R226.reuse, R28 ;  /* 0x000000e2d41c723c */ /* 0x080ff0000004181c */
[C---:B------:R-:W-:Y:S01]  /*5990*/  HMMA.16816.F32.BF16 R32, R196.reuse, R226, R32 ;  /* 0x000000e2c420723c */ /* 0x040fe20000041820 */
[----:B------:R-:W2:Y:S07]  /*59a0*/  LDSM.16.MT88.4 R224, [R0+0x3880] ;  /* 0x0038800000e0783b */ /* 0x000eae0000004200 */
[-C--:B---3--:R-:W-:Y:S08]  /*59b0*/  HMMA.16816.F32.BF16 R164, R196, R216.reuse, R164 ;  /* 0x000000d8c4a4723c */ /* 0x088ff000000418a4 */
[C---:B------:R-:W-:Y:S08]  /*59c0*/  HMMA.16816.F32.BF16 R168, R212.reuse, R216, R168 ;  /* 0x000000d8d4a8723c */ /* 0x040ff000000418a8 */
[-C--:B------:R-:W-:Y:S08]  /*59d0*/  HMMA.16816.F32.BF16 R172, R212, R218.reuse, R172 ;  /* 0x000000dad4ac723c */ /* 0x080ff000000418ac */
[C---:B------:R-:W-:Y:S01]  /*59e0*/  HMMA.16816.F32.BF16 R176, R196.reuse, R218, R176 ;  /* 0x000000dac4b0723c */ /* 0x040fe200000418b0 */
[----:B------:R-:W3:Y:S07]  /*59f0*/  LDSM.16.MT88.4 R216, [R0+0x5880] ;  /* 0x0058800000d8783b */ /* 0x000eee0000004200 */
[-C--:B----4-:R-:W-:Y:S08]  /*5a00*/  HMMA.16816.F32.BF16 R180, R196, R200.reuse, R180 ;  /* 0x000000c8c4b4723c */ /* 0x090ff000000418b4 */
[C---:B------:R-:W-:Y:S01]  /*5a10*/  HMMA.16816.F32.BF16 R184, R212.reuse, R200, R184 ;  /* 0x000000c8d4b8723c */ /* 0x040fe200000418b8 */
[----:B------:R-:W4:Y:S07]  /*5a20*/  LDL R201, [R1+0x2c] ;  /* 0x00002c0001c97983 */ /* 0x000f2e0000100800 */
[-C--:B------:R-:W-:Y:S01]  /*5a30*/  HMMA.16816.F32.BF16 R188, R212, R202.reuse, R188 ;  /* 0x000000cad4bc723c */ /* 0x080fe200000418bc */
[----:B------:R-:W2:Y:S07]  /*5a40*/  LDSM.16.MT88.4 R212, [R0+0x7880] ;  /* 0x0078800000d4783b */ /* 0x000eae0000004200 */
[----:B------:R-:W-:Y:S01]  /*5a50*/  HMMA.16816.F32.BF16 R192, R196, R202, R192 ;  /* 0x000000cac4c0723c */ /* 0x000fe200000418c0 */
[----:B------:R-:W4:Y:S06]  /*5a60*/  LDL.64 R202, [R1+0x30] ;  /* 0x0000300001ca7983 */ /* 0x000f2c0000100a00 */
[----:B------:R-:W-:Y:S01]  /*5a70*/  IMAD.U32 R198, RZ, RZ, UR10 ;  /* 0x0000000affc67e24 */ /* 0x000fe2000f8e00ff */
[-C--:B-1----:R-:W-:Y:S08]  /*5a80*/  HMMA.16816.F32.BF16 R4, R204, R208.reuse, R4 ;  /* 0x000000d0cc04723c */ /* 0x082ff00000041804 */
[C---:B------:R-:W-:Y:S08]  /*5a90*/  HMMA.16816.F32.BF16 R8, R220.reuse, R208, R8 ;  /* 0x000000d0dc08723c */ /* 0x040ff00000041808 */
[-C--:B------:R-:W-:Y:S08]  /*5aa0*/  HMMA.16816.F32.BF16 R12, R220, R210.reuse, R12 ;  /* 0x000000d2dc0c723c */ /* 0x080ff0000004180c */
[C---:B------:R-:W-:Y:S08]  /*5ab0*/  HMMA.16816.F32.BF16 R16, R204.reuse, R210, R16 ;  /* 0x000000d2cc10723c */ /* 0x040ff00000041810 */
[-C--:B--2---:R-:W-:Y:S08]  /*5ac0*/  HMMA.16816.F32.BF16 R20, R204, R224.reuse, R20 ;  /* 0x000000e0cc14723c */ /* 0x084ff00000041814 */
[C---:B------:R-:W-:Y:S08]  /*5ad0*/  HMMA.16816.F32.BF16 R24, R220.reuse, R224, R24 ;  /* 0x000000e0dc18723c */ /* 0x040ff00000041818 */
[-C--:B------:R-:W-:Y:S08]  /*5ae0*/  HMMA.16816.F32.BF16 R28, R220, R226.reuse, R28 ;  /* 0x000000e2dc1c723c */ /* 0x080ff0000004181c */
[C---:B------:R-:W-:Y:S08]  /*5af0*/  HMMA.16816.F32.BF16 R32, R204.reuse, R226, R32 ;  /* 0x000000e2cc20723c */ /* 0x040ff00000041820 */
[-C--:B---3--:R-:W-:Y:S08]  /*5b00*/  HMMA.16816.F32.BF16 R164, R204, R216.reuse, R164 ;  /* 0x000000d8cca4723c */ /* 0x088ff000000418a4 */
[C---:B------:R-:W-:Y:S08]  /*5b10*/  HMMA.16816.F32.BF16 R168, R220.reuse, R216, R168 ;  /* 0x000000d8dca8723c */ /* 0x040ff000000418a8 */
[-C--:B------:R-:W-:Y:S08]  /*5b20*/  HMMA.16816.F32.BF16 R172, R220, R218.reuse, R172 ;  /* 0x000000dadcac723c */ /* 0x080ff000000418ac */
[C---:B------:R-:W-:Y:S08]  /*5b30*/  HMMA.16816.F32.BF16 R176, R204.reuse, R218, R176 ;  /* 0x000000daccb0723c */ /* 0x040ff000000418b0 */
[-C--:B------:R-:W-:Y:S08]  /*5b40*/  HMMA.16816.F32.BF16 R180, R204, R212.reuse, R180 ;  /* 0x000000d4ccb4723c */ /* 0x080ff000000418b4 */
[C---:B------:R-:W-:Y:S08]  /*5b50*/  HMMA.16816.F32.BF16 R184, R220.reuse, R212, R184 ;  /* 0x000000d4dcb8723c */ /* 0x040ff000000418b8 */
[-C--:B------:R-:W-:Y:S08]  /*5b60*/  HMMA.16816.F32.BF16 R188, R220, R214.reuse, R188 ;  /* 0x000000d6dcbc723c */ /* 0x080ff000000418bc */
[----:B------:R-:W-:Y:S04]  /*5b70*/  HMMA.16816.F32.BF16 R192, R204, R214, R192 ;  /* 0x000000d6ccc0723c */ /* 0x000fe800000418c0 */
[----:B----4-:R-:W-:Y:S04]  /*5b80*/  IADD3 R197, P1, R202, UR10, RZ ;  /* 0x0000000acac57c10 */ /* 0x010fe8000ff3e0ff */
[----:B------:R-:W-:Y:S04]  /*5b90*/  LEA.HI.X.SX32 R198, R198, R201, 0x1, P1 ;  /* 0x000000c9c6c67211 */ /* 0x000fe800008f0eff */
        /* <DEDUP_REMOVED lines=133> */
.L_x_696:
[----:B------:R-:W-:Y:S05]  /*63f0*/  @P1 BRA `(.L_x_708) ;  /* 0x00001d1000001947 */ /* 0x000fea0003800000 */
[----:B------:R-:W-:Y:S01]  /*6400*/  SHF.R.S32.HI R5, RZ, 0x1f, R248 ;  /* 0x0000001fff057819 */ /* 0x000fe200000114f8 */
[----:B------:R-:W-:Y:S01]  /*6410*/  BAR.SYNC.DEFER_BLOCKING 0x1, 0x100 ;  /* 0x0044000000007b1d */ /* 0x000fe20000010000 */
[----:B------:R-:W-:Y:S02]  /*6420*/  F2FP.BF16.PACK_AB R107, R37, R36 ;  /* 0x00000024256b723e */ /* 0x000fe400000010ff */
[----:B------:R-:W-:Y:S02]  /*6430*/  LEA.HI R3, R5, R248, RZ, 0x2 ;  /* 0x000000f805037211 */ /* 0x000fe400078f10ff */
[----:B------:R-:W-:Y:S01]  /*6440*/  F2FP.BF16.PACK_AB R39, R39, R38 ;  /* 0x000000262727723e */ /* 0x000fe200000010ff */
[----:B------:R-:W-:Y:S01]  /*6450*/  ULDC UR4, c[0x0][0x2f0] ;  /* 0x0000bc0000047ab9 */ /* 0x000fe20000000800 */
[--C-:B------:R-:W-:Y:S01]  /*6460*/  SHF.R.S32.HI R4, RZ, 0x2, R3.reuse ;  /* 0x00000002ff047819 */ /* 0x100fe20000011403 */
[----:B------:R-:W-:Y:S01]  /*6470*/  UIADD3 UR4, -UR15, UR4, URZ ;  /* 0x000000040f047290 */ /* 0x000fe2000fffe13f */
[----:B------:R-:W-:Y:S01]  /*6480*/  SHF.R.S32.HI R0, RZ, 0x1f, R3 ;  /* 0x0000001fff007819 */ /* 0x000fe20000011403 */
[----:B------:R-:W-:Y:S01]  /*6490*/  BSSY B0, `(.L_x_709) ;  /* 0x00000d2000007945 */ /* 0x000fe20003800000 */
[----:B------:R-:W-:Y:S01]  /*64a0*/  LOP3.LUT R6, R3, 0x3ffffffc, RZ, 0xc0, !PT ;  /* 0x3ffffffc03067812 */ /* 0x000fe200078ec0ff */
[----:B------:R-:W-:Y:S01]  /*64b0*/  UISETP.LT.AND UP0, UPT, UR4, 0x40, UPT ;  /* 0x000000400400788c */ /* 0x000fe2000bf01270 */
[----:B------:R-:W-:-:S02]  /*64c0*/  LEA.HI R2, R0, R4, RZ, 0x3 ;  /* 0x0000000400027211 */ /* 0x000fc400078f18ff */
[----:B------:R-:W-:Y:S01]  /*64d0*/  LEA.HI R0, R5, R248, RZ, 0x5 ;  /* 0x000000f805007211 */ /* 0x000fe200078f28ff */
[----:B------:R-:W-:Y:S01]  /*64e0*/  USEL UR4, UR4, 0x40, UP0 ;  /* 0x0000004004047887 */ /* 0x000fe20008000000 */
[----:B------:R-:W-:Y:S02]  /*64f0*/  LOP3.LUT R2, R2, 0xfffffff8, RZ, 0xc0, !PT ;  /* 0xfffffff802027812 */ /* 0x000fe400078ec0ff */
[----:B------:R-:W-:Y:S02]  /*6500*/  SHF.R.S32.HI R8, RZ, 0x5, R0 ;  /* 0x00000005ff087819 */ /* 0x000fe40000011400 */
[----:B------:R-:W-:Y:S01]  /*6510*/  F2FP.BF16.PACK_AB R48, R49, R48 ;  /* 0x000000303130723e */ /* 0x000fe200000010ff */
[----:B------:R-:W-:Y:S01]  /*6520*/  IMAD.IADD R9, R4, 0x1, -R2 ;  /* 0x0000000104097824 */ /* 0x000fe200078e0a02 */
[----:B------:R-:W-:Y:S02]  /*6530*/  LEA.HI R2, R5, R248, RZ, 0x6 ;  /* 0x000000f805027211 */ /* 0x000fe400078f30ff */
[----:B------:R-:W-:Y:S01]  /*6540*/  LEA.HI R4, R0, R8, RZ, 0x1 ;  /* 0x0000000800047211 */ /* 0x000fe200078f08ff */
[----:B------:R-:W-:Y:S01]  /*6550*/  IMAD.SHL.U32 R5, R9, 0x40, RZ ;  /* 0x0000004009057824 */ /* 0x000fe200078e00ff */
[----:B------:R-:W-:-:S02]  /*6560*/  SHF.R.U32.HI R7, RZ, 0x3, R2 ;  /* 0x00000003ff077819 */ /* 0x000fc40000011602 */
        /* <DEDUP_REMOVED lines=9> */
[----:B------:R-:W-:Y:S01]  /*6600*/  LOP3.LUT P0, RZ, R9, 0x4, RZ, 0xc0, !PT ;  /* 0x0000000409ff7812 */ /* 0x000fe2000780c0ff */
[----:B------:R-:W-:Y:S01]  /*6610*/  IMAD R4, R4, 0x200, R5 ;  /* 0x0000020004047824 */ /* 0x000fe200078e0205 */
[----:B------:R-:W-:-:S02]  /*6620*/  LOP3.LUT R0, R7, R3, RZ, 0x3c, !PT ;  /* 0x0000000307007212 */ /* 0x000fc400078e3cff */
[----:B------:R-:W-:Y:S02]  /*6630*/  SHF.R.S32.HI R3, RZ, 0x1f, R2 ;  /* 0x0000001fff037819 */ /* 0x000fe40000011402 */
[----:B------:R-:W-:Y:S01]  /*6640*/  LOP3.LUT R7, R6, 0x1c0, RZ, 0xc0, !PT ;  /* 0x000001c006077812 */ /* 0x000fe200078ec0ff */
[----:B------:R-:W-:Y:S01]  /*6650*/  IMAD.U32 R0, R4, 0x2, R0 ;  /* 0x0000000204007824 */ /* 0x000fe200078e0000 */
[----:B------:R-:W-:Y:S01]  /*6660*/  LEA.HI R3, R3, R2, RZ, 0x3 ;  /* 0x0000000203037211 */ /* 0x000fe200078f18ff */
[----:B------:R-:W-:Y:S01]  /*6670*/  IMAD.SHL.U32 R6, R2, 0x8, RZ ;  /* 0x0000000802067824 */ /* 0x000fe200078e00ff */
[----:B------:R-:W-:Y:S01]  /*6680*/  F2FP.BF16.PACK_AB R50, R51, R50 ;  /* 0x000000323332723e */ /* 0x000fe200000010ff */
[----:B------:R-:W-:Y:S01]  /*6690*/  IMAD.SHL.U32 R0, R0, 0x2, RZ ;  /* 0x0000000200007824 */ /* 0x000fe200078e00ff */
[----:B------:R-:W-:Y:S02]  /*66a0*/  F2FP.BF16.PACK_AB R40, R41, R40 ;  /* 0x000000282928723e */ /* 0x000fe400000010ff */
[----:B------:R-:W-:-:S02]  /*66b0*/  F2FP.BF16.PACK_AB R42, R43, R42 ;  /* 0x0000002a2b2a723e */ /* 0x000fc400000010ff */
[C---:B------:R-:W-:Y:S01]  /*66c0*/  IADD3 R2, R0.reuse, 0x40, RZ ;  /* 0x0000004000027810 */ /* 0x040fe20007ffe0ff */
[----:B------:R-:W-:Y:S01]  /*66d0*/  STS [R0+0x8080], R107 ;  /* 0x0080806b00007388 */ /* 0x000fe20000000800 */
[----:B------:R-:W-:Y:S02]  /*66e0*/  @P0 IADD3 R2, R0, -0x40, RZ ;  /* 0xffffffc000020810 */ /* 0x000fe40007ffe0ff */
        /* <DEDUP_REMOVED lines=58> */
[----:B------:R1:W-:Y:S01]  /*6a90*/  STS [R0+0xd080], R72 ;  /* 0x00d0804800007388 */ /* 0x0003e20000000800 */
[----:B------:R-:W-:-:S02]  /*6aa0*/  F2FP.BF16.PACK_AB R27, R27, R122 ;  /* 0x0000007a1b1b723e */ /* 0x000fc400000010ff */
[----:B------:R-:W-:Y:S01]  /*6ab0*/  F2FP.BF16.PACK_AB R24, R24, R124 ;  /* 0x0000007c1818723e */ /* 0x000fe200000010ff */
[----:B------:R2:W-:Y:S01]  /*6ac0*/  STS [R0+0xd480], R74 ;  /* 0x00d4804a00007388 */ /* 0x0005e20000000800 */
        /* <DEDUP_REMOVED lines=10> */
[----:B------:R-:W-:Y:S01]  /*6b70*/  LOP3.LUT R5, R7, 0x38, R6, 0xf8, !PT ;  /* 0x0000003807057812 */ /* 0x000fe200078ef806 */
[----:B------:R-:W-:Y:S01]  /*6b80*/  STS [R0+0xe480], R86 ;  /* 0x00e4805600007388 */ /* 0x000fe20000000800 */
[----:B------:R-:W-:Y:S01]  /*6b90*/  SHF.R.U32.HI R9, RZ, 0x3, R7 ;  /* 0x00000003ff097819 */ /* 0x000fe20000011607 */
[----:B------:R-:W-:Y:S01]  /*6ba0*/  IMAD.SHL.U32 R7, R3, 0x200, RZ ;  /* 0x0000020003077824 */ /* 0x000fe200078e00ff */
        /* <DEDUP_REMOVED lines=12> */
[----:B------:R-:W-:Y:S01]  /*6c70*/  LOP3.LUT R9, R5, R9, RZ, 0x3c, !PT ;  /* 0x0000000905097212 */ /* 0x000fe200078e3cff */
[----:B------:R-:W-:Y:S01]  /*6c80*/  STS [R2+0xf080], R92 ;  /* 0x00f0805c02007388 */ /* 0x000fe20000000800 */
[----:B------:R-:W-:Y:S02]  /*6c90*/  F2FP.BF16.PACK_AB R3, R157, R156 ;  /* 0x0000009c9d03723e */ /* 0x000fe400000010ff */
[----:B------:R-:W-:Y:S01]  /*6ca0*/  F2FP.BF16.PACK_AB R5, R159, R158 ;  /* 0x0000009e9f05723e */ /* 0x000fe200000010ff */
[----:B------:R-:W-:Y:S01]  /*6cb0*/  STS [R2+0xf480], R94 ;  /* 0x00f4805e02007388 */ /* 0x000fe20000000800 */
[----:B------:R-:W-:Y:S02]  /*6cc0*/  LOP3.LUT R7, R9, 0x7ffff000, R7, 0xf8, !PT ;  /* 0x7ffff00009077812 */ /* 0x000fe400078ef807 */
[----:B------:R-:W-:Y:S01]  /*6cd0*/  ISETP.GE.AND P1, PT, R8, UR4, PT ;  /* 0x0000000408007c0c */ /* 0x000fe2000bf26270 */
[----:B------:R-:W-:Y:S01]  /*6ce0*/  STS [R0+0x80], R38 ;  /* 0x0000802600007388 */ /* 0x000fe20000000800 */
[----:B------:R-:W-:-:S02]  /*6cf0*/  SHF.R.S32.HI R9, RZ, 0x1f, R8 ;  /* 0x0000001fff097819 */ /* 0x000fc40000011408 */
[----:B------:R-:W-:Y:S01]  /*6d00*/  ISETP.GE.OR P0, PT, R6, c[0x0][0x324], P1 ;  /* 0x0000c90006007a0c */ /* 0x000fe20000f06670 */
        /* <DEDUP_REMOVED lines=32> */
[----:B--2---:R-:W2:Y:S04]  /*6f10*/  S2R R74, SR_CTAID.Y ;  /* 0x00000000004a7919 */ /* 0x004ea80000002600 */
[----:B------:R-:W4:Y:S01]  /*6f20*/  S2R R73, SR_CTAID.Z ;  /* 0x0000000000497919 */ /* 0x000f220000002700 */
[----:B-1----:R-:W-:-:S03]  /*6f30*/  IMAD.SHL.U32 R0, R7, 0x2, RZ ;  /* 0x0000000207007824 */ /* 0x002fc600078e00ff */
[----:B------:R-:W-:Y:S01]  /*6f40*/  BAR.SYNC.DEFER_BLOCKING 0x1, 0x100 ;  /* 0x0044000000007b1d */ /* 0x000fe20000010000 */
[----:B------:R-:W-:Y:S01]  /*6f50*/  SHF.R.S32.HI R7, RZ, 0x1f, R6 ;  /* 0x0000001fff077819 */ /* 0x000fe20000011406 */
[----:B---3--:R-:W-:Y:S01]  /*6f60*/  IMAD.U32 R5, RZ, RZ, UR11 ;  /* 0x0000000bff057e24 */ /* 0x008fe2000f8e00ff */
[----:B--2---:R-:W-:-:S03]  /*6f70*/  SHF.R.S32.HI R75, RZ, 0x1f, R74 ;  /* 0x0000001fff4b7819 */ /* 0x004fc6000001144a */
[----:B------:R-:W-:Y:S01]  /*6f80*/  IMAD.WIDE.U32 R2, R74, c[0x0][0x338], R6 ;  /* 0x0000ce004a027a25 */ /* 0x000fe200078e0006 */
[----:B----4-:R-:W-:-:S03]  /*6f90*/  SHF.R.S32.HI R84, RZ, 0x1f, R73 ;  /* 0x0000001fff547819 */ /* 0x010fc60000011449 */
        /* <DEDUP_REMOVED lines=33> */
.L_x_710:
[----:B--234-:R-:W-:Y:S05]  /*71b0*/  BSYNC B0 ;  /* 0x0000000000007941 */ /* 0x01cfea0003800000 */
.L_x_709:
        /* <DEDUP_REMOVED lines=17> */
.L_x_712:
[----:B------:R-:W-:Y:S05]  /*72d0*/  BSYNC B0 ;  /* 0x0000000000007941 */ /* 0x000fea0003800000 */
.L_x_711:
        /* <DEDUP_REMOVED lines=16> */
.L_x_714:
[----:B------:R-:W-:Y:S05]  /*73e0*/  BSYNC B0 ;  /* 0x0000000000007941 */ /* 0x000fea0003800000 */
.L_x_713:
        /* <DEDUP_REMOVED lines=16> */
.L_x_716:
[----:B------:R-:W-:Y:S05]  /*74f0*/  BSYNC B0 ;  /* 0x0000000000007941 */ /* 0x000fea0003800000 */
.L_x_715:
        /* <DEDUP_REMOVED lines=16> */
.L_x_718:
[----:B------:R-:W-:Y:S05]  /*7600*/  BSYNC B0 ;  /* 0x0000000000007941 */ /* 0x000fea0003800000 */
.L_x_717:
        /* <DEDUP_REMOVED lines=16> */
.L_x_720:
[----:B------:R-:W-:Y:S05]  /*7710*/  BSYNC B0 ;  /* 0x0000000000007941 */ /* 0x000fea0003800000 */
.L_x_719:
        /* <DEDUP_REMOVED lines=16> */
.L_x_722:
[----:B------:R-:W-:Y:S05]  /*7820*/  BSYNC B0 ;  /* 0x0000000000007941 */ /* 0x000fea0003800000 */
.L_x_721:
        /* <DEDUP_REMOVED lines=15> */
.L_x_724:
[----:B------:R-:W-:Y:S05]  /*7920*/  BSYNC B0 ;  /* 0x0000000000007941 */ /* 0x000fea0003800000 */
.L_x_723:
        /* <DEDUP_REMOVED lines=20> */
.L_x_726:
[----:B------:R-:W-:Y:S05]  /*7a70*/  BSYNC B0 ;  /* 0x0000000000007941 */ /* 0x000fea0003800000 */
.L_x_725:
        /* <DEDUP_REMOVED lines=15> */
.L_x_728:
[----:B------:R-:W-:Y:S05]  /*7b70*/  BSYNC B0 ;  /* 0x0000000000007941 */ /* 0x000fea0003800000 */
.L_x_727:
        /* <DEDUP_REMOVED lines=14> */
.L_x_730:
[----:B------:R-:W-:Y:S05]  /*7c60*/  BSYNC B0 ;  /* 0x0000000000007941 */ /* 0x000fea0003800000 */
.L_x_729:
        /* <DEDUP_REMOVED lines=14> */
.L_x_732:
[----:B------:R-:W-:Y:S05]  /*7d50*/  BSYNC B0 ;  /* 0x0000000000007941 */ /* 0x000fea0003800000 */
.L_x_731:
        /* <DEDUP_REMOVED lines=14> */
.L_x_734:
[----:B------:R-:W-:Y:S05]  /*7e40*/  BSYNC B0 ;  /* 0x0000000000007941 */ /* 0x000fea0003800000 */
.L_x_733:
        /* <DEDUP_REMOVED lines=14> */
.L_x_736:
[----:B------:R-:W-:Y:S05]  /*7f30*/  BSYNC B0 ;  /* 0x0000000000007941 */ /* 0x000fea0003800000 */
.L_x_735:
        /* <DEDUP_REMOVED lines=14> */
.L_x_738:
[----:B------:R-:W-:Y:S05]  /*8020*/  BSYNC B0 ;  /* 0x0000000000007941 */ /* 0x000fea0003800000 */
.L_x_737:
        /* <DEDUP_REMOVED lines=14> */
.L_x_708:
[----:B------:R-:W1:Y:S01]  /*8110*/  S2R R18, SR_CTAID.Y ;  /* 0x0000000000127919 */ /* 0x000e620000002600 */
[----:B------:R-:W-:Y:S01]  /*8120*/  SHF.R.S32.HI R0, RZ, 0x1f, R248 ;  /* 0x0000001fff007819 */ /* 0x000fe200000114f8 */
[----:B------:R-:W-:Y:S01]  /*8130*/  ULDC UR4, c[0x0][0x2f0] ;  /* 0x0000bc0000047ab9 */ /* 0x000fe20000000800 */
[----:B------:R-:W-:Y:S01]  /*8140*/  BSSY B0, `(.L_x_739) ;  /* 0x0000022000007945 */ /* 0x000fe20003800000 */
[----:B------:R-:W2:Y:S01]  /*8150*/  S2R R19, SR_CTAID.Z ;  /* 0x0000000000137919 */ /* 0x000ea20000002700 */
[----:B------:R-:W-:Y:S01]  /*8160*/  LEA.HI R0, R0, R248, RZ, 0x5 ;  /* 0x000000f800007211 */ /* 0x000fe200078f28ff */
[----:B------:R-:W-:-:S03]  /*8170*/  UIADD3 UR4, -UR15, UR4, URZ ;  /* 0x000000040f047290 */ /* 0x000fc6000fffe13f */
[----:B------:R-:W-:Y:S02]  /*8180*/  LOP3.LUT R10, R0, 0x1fffffe0, RZ, 0xc0, !PT ;  /* 0x1fffffe0000a7812 */ /* 0x000fe400078ec0ff */
[----:B------:R-:W-:-:S03]  /*8190*/  SHF.R.S32.HI R4, RZ, 0x5, R0 ;  /* 0x00000005ff047819 */ /* 0x000fc60000011400 */
[----:B------:R-:W-:Y:S01]  /*81a0*/  IMAD.IADD R10, R248, 0x1, -R10 ;  /* 0x00000001f80a7824 */ /* 0x000fe200078e0a0a */
[----:B------:R-:W-:Y:S02]  /*81b0*/  ISETP.GE.AND P0, PT, R4, UR4, PT ;  /* 0x0000000404007c0c */ /* 0x000fe4000bf06270 */
[----:B------:R-:W-:Y:S01]  /*81c0*/  SHF.R.S32.HI R5, RZ, 0x1f, R4 ;  /* 0x0000001fff057819 */ /* 0x000fe20000011404 */
[----:B------:R-:W-:Y:S01]  /*81d0*/  IMAD.SHL.U32 R10, R10, 0x8, RZ ;  /* 0x000000080a0a7824 */ /* 0x000fe200078e00ff */
[----:B------:R-:W-:-:S04]  /*81e0*/  P2R R16, PR, RZ, 0x1 ;  /* 0x00000001ff107803 */ /* 0x000fc80000000000 */
[----:B------:R-:W-:Y:S02]  /*81f0*/  SHF.R.S32.HI R11, RZ, 0x1f, R10 ;  /* 0x0000001fff0b7819 */ /* 0x000fe4000001140a */
[----:B-1----:R-:W-:Y:S02]  /*8200*/  SHF.R.S32.HI R20, RZ, 0x1f, R18 ;  /* 0x0000001fff147819 */ /* 0x002fe40000011412 */
[----:B------:R-:W-:Y:S01]  /*8210*/  ISETP.GE.OR P0, PT, R10, c[0x0][0x2f4], P0 ;  /* 0x0000bd000a007a0c */ /* 0x000fe20000706670 */
[----:B------:R-:W-:Y:S01]  /*8220*/  IMAD.WIDE.U32 R8, R18, c[0x0][0x308], R10 ;  /* 0x0000c20012087a25 */ /* 0x000fe200078e000a */
[----:B--2---:R-:W-:-:S03]  /*8230*/  SHF.R.S32.HI R21, RZ, 0x1f, R19 ;  /* 0x0000001fff157819 */ /* 0x004fc60000011413 */
[----:B------:R-:W-:Y:S02]  /*8240*/  IMAD R2, R20, c[0x0][0x308], RZ ;  /* 0x0000c20014027a24 */ /* 0x000fe400078e02ff */
[----:B------:R-:W-:Y:S02]  /*8250*/  IMAD R6, R21, c[0x0][0x310], RZ ;  /* 0x0000c40015067a24 */ /* 0x000fe400078e02ff */
[----:B------:R-:W-:Y:S02]  /*8260*/  IMAD R2, R18, c[0x0][0x30c], R2 ;  /* 0x0000c30012027a24 */ /* 0x000fe400078e0202 */
[----:B------:R-:W-:-:S03]  /*8270*/  IMAD R6, R19, c[0x0][0x314], R6 ;  /* 0x0000c50013067a24 */ /* 0x000fc600078e0206 */
        /* <DEDUP_REMOVED lines=14> */
.L_x_740:
[----:B------:R-:W-:Y:S05]  /*8360*/  BSYNC B0 ;  /* 0x0000000000007941 */ /* 0x000fea0003800000 */
.L_x_739:
        /* <DEDUP_REMOVED lines=17> */
.L_x_742:
[----:B------:R-:W-:Y:S05]  /*8480*/  BSYNC B0 ;  /* 0x0000000000007941 */ /* 0x000fea0003800000 */
.L_x_741:
        /* <DEDUP_REMOVED lines=16> */
.L_x_744:
[----:B------:R-:W-:Y:S05]  /*8590*/  BSYNC B0 ;  /* 0x0000000000007941 */ /* 0x000fea0003800000 */
.L_x_743:
        /* <DEDUP_REMOVED lines=16> */
.L_x_746:
[----:B------:R-:W-:Y:S05]  /*86a0*/  BSYNC B0 ;  /* 0x0000000000007941 */ /* 0x000fea0003800000 */
.L_x_745:
        /* <DEDUP_REMOVED lines=16> */
.L_x_748:
[----:B------:R-:W-:Y:S05]  /*87b0*/  BSYNC B0 ;  /* 0x0000000000007941 */ /* 0x000fea0003800000 */
.L_x_747:
        /* <DEDUP_REMOVED lines=16> */
.L_x_750:
[----:B------:R-:W-:Y:S05]  /*88c0*/  BSYNC B0 ;  /* 0x0000000000007941 */ /* 0x000fea0003800000 */
.L_x_749:
        /* <DEDUP_REMOVED lines=16> */
.L_x_752:
[----:B------:R-:W-:Y:S05]  /*89d0*/  BSYNC B0 ;  /* 0x0000000000007941 */ /* 0x000fea0003800000 */
.L_x_751:
        /* <DEDUP_REMOVED lines=15> */
.L_x_754:
[----:B------:R-:W-:Y:S05]  /*8ad0*/  BSYNC B0 ;  /* 0x0000000000007941 */ /* 0x000fea0003800000 */
.L_x_753:
        /* <DEDUP_REMOVED lines=20> */
.L_x_756:
[----:B------:R-:W-:Y:S05]  /*8c20*/  BSYNC B0 ;  /* 0x0000000000007941 */ /* 0x000fea0003800000 */
.L_x_755:
        /* <DEDUP_REMOVED lines=15> */
.L_x_758:
[----:B------:R-:W-:Y:S05]  /*8d20*/  BSYNC B0 ;  /* 0x0000000000007941 */ /* 0x000fea0003800000 */
.L_x_757:
        /* <DEDUP_REMOVED lines=14> */
.L_x_760:
[----:B------:R-:W-:Y:S05]  /*8e10*/  BSYNC B0 ;  /* 0x0000000000007941 */ /* 0x000fea0003800000 */
.L_x_759:
        /* <DEDUP_REMOVED lines=14> */
.L_x_762:
[----:B------:R-:W-:Y:S05]  /*8f00*/  BSYNC B0 ;  /* 0x0000000000007941 */ /* 0x000fea0003800000 */
.L_x_761:
        /* <DEDUP_REMOVED lines=14> */
.L_x_764:
[----:B------:R-:W-:Y:S05]  /*8ff0*/  BSYNC B0 ;  /* 0x0000000000007941 */ /* 0x000fea0003800000 */
.L_x_763:
        /* <DEDUP_REMOVED lines=14> */
.L_x_766:
[----:B------:R-:W-:Y:S05]  /*90e0*/  BSYNC B0 ;  /* 0x0000000000007941 */ /* 0x000fea0003800000 */
.L_x_765:
        /* <DEDUP_REMOVED lines=14> */
.L_x_768:
[----:B------:R-:W-:Y:S05]  /*91d0*/  BSYNC B0 ;  /* 0x0000000000007941 */ /* 0x000fea0003800000 */
.L_x_767:
        /* <DEDUP_REMOVED lines=12> */
[----:B------:R-:W-:Y:S01]  /*92a0*/  STG.E.128 [R2.64], RZ ;  /* 0x000000ff02007986 */ /* 0x000fe2000c101d16 */
[----:B------:R-:W-:Y:S05]  /*92b0*/  EXIT ;  /* 0x000000000000794d */ /* 0x000fea0003800000 */
.L_x_769:
        /* <DEDUP_REMOVED lines=12> */
.L_x_1165:


//--------------------- .text._ZN7cutlass13device_kernelIN5flash19enable_sm80_to_sm89INS1_16FlashAttnBwdSm80INS1_25CollectiveMainloopBwdSm80ILi1ELi1EN4cute5tupleIJNS5_1CILi64EEES8_NS7_ILi256EEEEEENS_10bfloat16_tEfNS_4arch4Sm80ELb0ELb1ELb0ELb0ELb0ELb0ELb0ELb0ELi2ELi4ELi2ELi2ELb0EEENS1_24CollectiveEpilogueBwdGQAISA_fSD_Li256ELb0ELb0EEENS1_19SingleTileSchedulerILb0ELb0ELb0ELi64EEEEEEEEEvNT_6ParamsE --------------------------
	.section	.text._ZN7cutlass13device_kernelIN5flash19enable_sm80_to_sm89INS1_16FlashAttnBwdSm80INS1_25CollectiveMainloopBwdSm80ILi1ELi1EN4cute5tupleIJNS5_1CILi64EEES8_NS7_ILi256EEEEEENS_10bfloat16_tEfNS_4arch4Sm80ELb0ELb1ELb0ELb0ELb0ELb0ELb0ELb0ELi2ELi4ELi2ELi2ELb0EEENS1_24CollectiveEpilogueBwdGQAISA_fSD_Li256ELb0ELb0EEENS1_19SingleTileSchedulerILb0ELb0ELb0ELi64EEEEEEEEEvNT_6ParamsE,"ax",@progbits
	.sectioninfo	@"SHI_REGISTERS=255"
	.align	128
.text._ZN7cutlass13device_kernelIN5flash19enable_sm80_to_sm89INS1_16FlashAttnBwdSm80INS1_25CollectiveMainloopBwdSm80ILi1ELi1EN4cute5tupleIJNS5_1CILi64EEES8_NS7_ILi256EEEEEENS_10bfloat16_tEfNS_4arch4Sm80ELb0ELb1ELb0ELb0ELb0ELb0ELb0ELb0ELi2ELi4ELi2ELi2ELb0EEENS1_24CollectiveEpilogueBwdGQAISA_fSD_Li256ELb0ELb0EEENS1_19SingleTileSchedulerILb0ELb0ELb0ELi64EEEEEEEEEvNT_6ParamsE:
        .type           _ZN7cutlass13device_kernelIN5flash19enable_sm80_to_sm89INS1_16FlashAttnBwdSm80INS1_25CollectiveMainloopBwdSm80ILi1ELi1EN4cute5tupleIJNS5_1CILi64EEES8_NS7_ILi256EEEEEENS_10bfloat16_tEfNS_4arch4Sm80ELb0ELb1ELb0ELb0ELb0ELb0ELb0ELb0ELi2ELi4ELi2ELi2ELb0EEENS1_24CollectiveEpilogueBwdGQAISA_fSD_Li256ELb0ELb0EEENS1_19SingleTileSchedulerILb0ELb0ELb0ELi64EEEEEEEEEvNT_6ParamsE,@function
        .size           _ZN7cutlass13device_kernelIN5flash19enable_sm80_to_sm89INS1_16FlashAttnBwdSm80INS1_25CollectiveMainloopBwdSm80ILi1ELi1EN4cute5tupleIJNS5_1CILi64EEES8_NS7_ILi256EEEEEENS_10bfloat16_tEfNS_4arch4Sm80ELb0ELb1ELb0ELb0ELb0ELb0ELb0ELb0ELi2ELi4ELi2ELi2ELb0EEENS1_24CollectiveEpilogueBwdGQAISA_fSD_Li256ELb0ELb0EEENS1_19SingleTileSchedulerILb0ELb0ELb0ELi64EEEEEEEEEvNT_6ParamsE,(.L_x_1166 - _ZN7cutlass13device_kernelIN5flash19enable_sm80_to_sm89INS1_16FlashAttnBwdSm80INS1_25CollectiveMainloopBwdSm80ILi1ELi1EN4cute5tupleIJNS5_1CILi64EEES8_NS7_ILi256EEEEEENS_10bfloat16_tEfNS_4arch4Sm80ELb0ELb1ELb0ELb0ELb0ELb0ELb0ELb0ELi2ELi4ELi2ELi2ELb0EEENS1_24CollectiveEpilogueBwdGQAISA_fSD_Li256ELb0ELb0EEENS1_19SingleTileSchedulerILb0ELb0ELb0ELi64EEEEEEEEEvNT_6ParamsE)
        .other          _ZN7cutlass13device_kernelIN5flash19enable_sm80_to_sm89INS1_16FlashAttnBwdSm80INS1_25CollectiveMainloopBwdSm80ILi1ELi1EN4cute5tupleIJNS5_1CILi64EEES8_NS7_ILi256EEEEEENS_10bfloat16_tEfNS_4arch4Sm80ELb0ELb1ELb0ELb0ELb0ELb0ELb0ELb0ELi2ELi4ELi2ELi2ELb0EEENS1_24CollectiveEpilogueBwdGQAISA_fSD_Li256ELb0ELb0EEENS1_19SingleTileSchedulerILb0ELb0ELb0ELi64EEEEEEEEEvNT_6ParamsE,@"STO_CUDA_ENTRY STV_DEFAULT"
_ZN7cutlass13device_kernelIN5flash19enable_sm80_to_sm89INS1_16FlashAttnBwdSm80INS1_25CollectiveMainloopBwdSm80ILi1ELi1EN4cute5tupleIJNS5_1CILi64EEES8_NS7_ILi256EEEEEENS_10bfloat16_tEfNS_4arch4Sm80ELb0ELb1ELb0ELb0ELb0ELb0ELb0ELb0ELi2ELi4ELi2ELi2ELb0EEENS1_24CollectiveEpilogueBwdGQAISA_fSD_Li256ELb0ELb0EEENS1_19SingleTileSchedulerILb0ELb0ELb0ELi64EEEEEEEEEvNT_6ParamsE:
        /* <DEDUP_REMOVED lines=27> */
.L_x_770:
        /* <DEDUP_REMOVED lines=249> */
[----:B------:R3:W-:Y:S01]  /*1140*/  STL.64 [R1+0x18], R34 ;  /* 0x0000182201007387 */ /* 0x0007e20000100a00 */
[----:B------:R-:W-:Y:S01]  /*1150*/  IADD3 R23, R35, UR4, RZ ;  /* 0x0000000423177c10 */ /* 0x000fe2000fffe0ff */
[----:B------:R-:W-:Y:S01]  /*1160*/  ULDC.64 UR6, c[0x0][0x208] ;  /* 0x0000820000067ab9 */ /* 0x000fe20000000a00 */
[----:B------:R-:W-:Y:S01]  /*1170*/  SHF.R.S32.HI R13, RZ, 0x1f, R17 ;  /* 0x0000001fff0d7819 */ /* 0x000fe20000011411 */
        /* <DEDUP_REMOVED lines=99> */
[----:B------:R-:W-:Y:S01]  /*17b0*/  ISETP.GE.AND P3, PT, R2, c[0x0][0x1fc], PT ;  /* 0x00007f0002007a0c */ /* 0x000fe20003f66270 */
[----:B------:R-:W-:Y:S01]  /*17c0*/  IMAD.IADD R19, R0, 0x1, -R14 ;  /* 0x0000000100137824 */ /* 0x000fe200078e0a0e */
[----:B------:R-:W-:Y:S01]  /*17d0*/  CS2R R70, SRZ ;  /* 0x0000000000467805 */ /* 0x000fe2000001ff00 */
[----:B------:R2:W-:Y:S01]  /*17e0*/  LDGSTS.E.BYPASS.LTC128B.128 [R240+0x11080], [R8.64], !P6 ;  /* 0x1108000008f07fae */ /* 0x0005e2000f101d56 */
[----:B------:R-:W-:Y:S01]  /*17f0*/  ISETP.GE.AND P6, PT, R2, c[0x0][0x1fc], PT ;  /* 0x00007f0002007a0c */ /* 0x000fe20003fc6270 */
[----:B------:R-:W-:Y:S01]  /*1800*/  IMAD.WIDE.U32 R2, R250, c[0x0][0x208], R2 ;  /* 0x00008200fa027a25 */ /* 0x000fe200078e0002 */
[----:B---3--:R-:W-:Y:S01]  /*1810*/  SEL R34, RZ, 0x1, P3 ;  /* 0x00000001ff227807 */ /* 0x008fe20001800000 */
[----:B------:R2:W-:Y:S01]  /*1820*/  LDGSTS.E.BYPASS.LTC128B.128 [R240+0x13080], [R8.64+0x80], !P2 ;  /* 0x1308008008f07fae */ /* 0x0005e2000d101d56 */
[----:B------:R-:W-:Y:S01]  /*1830*/  ISETP.GE.AND P3, PT, R24, c[0x0][0x16c], PT ;  /* 0x00005b0018007a0c */ /* 0x000fe20003f66270 */
[----:B------:R-:W-:Y:S01]  /*1840*/  CS2R R68, SRZ ;  /* 0x0000000000447805 */ /* 0x000fe2000001ff00 */
[----:B------:R-:W-:Y:S01]  /*1850*/  CS2R R66, SRZ ;  /* 0x0000000000427805 */ /* 0x000fe2000001ff00 */
[----:B------:R2:W-:Y:S01]  /*1860*/  LDGSTS.E.BYPASS.LTC128B.128 [R240+0x15080], [R8.64+0x100], !P5 ;  /* 0x1508010008f07fae */ /* 0x0005e2000e901d56 */
[----:B------:R-:W-:Y:S01]  /*1870*/  SEL R243, RZ, 0x8, P3 ;  /* 0x00000008fff37807 */ /* 0x000fe20001800000 */
[----:B------:R-:W-:Y:S01]  /*1880*/  CS2R R64, SRZ ;  /* 0x0000000000407805 */ /* 0x000fe2000001ff00 */
[----:B------:R-:W-:Y:S01]  /*1890*/  ISETP.GE.AND P3, PT, R21, c[0x0][0x1fc], PT ;  /* 0x00007f0015007a0c */ /* 0x000fe20003f66270 */
[----:B------:R2:W-:Y:S01]  /*18a0*/  LDGSTS.E.BYPASS.LTC128B.128 [R240+0x17080], [R8.64+0x180], !P4 ;  /* 0x1708018008f07fae */ /* 0x0005e2000e101d56 */
[C---:B------:R-:W-:Y:S01]  /*18b0*/  ISETP.GE.AND P4, PT, R20.reuse, c[0x0][0x16c], PT ;  /* 0x00005b0014007a0c */ /* 0x040fe20003f86270 */
[----:B------:R-:W-:Y:S01]  /*18c0*/  CS2R R62, SRZ ;  /* 0x00000000003e7805 */ /* 0x000fe2000001ff00 */
        /* <DEDUP_REMOVED lines=17> */
[----:B------:R-:W-:Y:S01]  /*19e0*/  CS2R R38, SRZ ;  /* 0x0000000000267805 */ /* 0x000fe2000001ff00 */
[----:B------:R-:W-:Y:S01]  /*19f0*/  LEA.HI R11, R0, R0, RZ, 0x1 ;  /* 0x00000000000b7211 */ /* 0x000fe200078f08ff */
[----:B------:R-:W-:-:S02]  /*1a00*/  USHF.L.U64.HI UR7, UR6, 0x5, UR7 ;  /* 0x0000000506077899 */ /* 0x000fc40008010207 */
[----:B------:R-:W-:Y:S01]  /*1a10*/  IMAD.IADD R236, R5, 0x1, -R12 ;  /* 0x0000000105ec7824 */ /* 0x000fe200078e0a0c */
[----:B------:R-:W-:Y:S01]  /*1a20*/  LOP3.LUT R11, R11, 0xfffffffe, RZ, 0xc0, !PT ;  /* 0xfffffffe0b0b7812 */ /* 0x000fe200078ec0ff */
[----:B------:R-:W-:Y:S01]  /*1a30*/  IMAD R5, R251, c[0x0][0x208], RZ ;  /* 0x00008200fb057a24 */ /* 0x000fe200078e02ff */
[----:B------:R-:W-:Y:S01]  /*1a40*/  LOP3.LUT R12, R13, 0xfffffff8, RZ, 0xc0, !PT ;  /* 0xfffffff80d0c7812 */ /* 0x000fe200078ec0ff */
[----:B------:R-:W-:Y:S02]  /*1a50*/  UISETP.GT.AND UP1, UPT, UR11, -0x1, UPT ;  /* 0xffffffff0b00788c */ /* 0x000fe4000bf24270 */
[----:B------:R-:W-:Y:S02]  /*1a60*/  IMAD R5, R250, c[0x0][0x20c], R5 ;  /* 0x00008300fa057a24 */ /* 0x000fe400078e0205 */
[----:B-1----:R-:W-:Y:S02]  /*1a70*/  IMAD.IADD R23, R0, 0x1, -R11 ;  /* 0x0000000100177824 */ /* 0x002fe400078e0a0b */
[----:B------:R-:W-:-:S02]  /*1a80*/  IMAD.IADD R3, R3, 0x1, R5 ;  /* 0x0000000103037824 */ /* 0x000fc400078e0205 */
[----:B------:R-:W-:Y:S01]  /*1a90*/  IMAD R0, R30, c[0x0][0x210], RZ ;  /* 0x000084001e007a24 */ /* 0x000fe200078e02ff */
[----:B------:R-:W-:Y:S01]  /*1aa0*/  SEL R30, RZ, 0x4, P3 ;  /* 0x00000004ff1e7807 */ /* 0x000fe20001800000 */
[C---:B------:R-:W-:Y:S01]  /*1ab0*/  IMAD.WIDE.U32 R2, R31.reuse, c[0x0][0x210], R2 ;  /* 0x000084001f027a25 */ /* 0x040fe200078e0002 */
[C---:B------:R-:W-:Y:S02]  /*1ac0*/  ISETP.LT.OR P3, PT, R10.reuse, 0x1, P6 ;  /* 0x000000010a00780c */ /* 0x040fe40003761670 */
[----:B------:R-:W-:Y:S01]  /*1ad0*/  ISETP.LT.OR P6, PT, R10, 0x21, P6 ;  /* 0x000000210a00780c */ /* 0x000fe200037c1670 */
[----:B------:R-:W-:Y:S02]  /*1ae0*/  IMAD R0, R31, c[0x0][0x214], R0 ;  /* 0x000085001f007a24 */ /* 0x000fe400078e0200 */
[----:B------:R-:W-:Y:S01]  /*1af0*/  IMAD.IADD R22, R4, 0x1, -R12 ;  /* 0x0000000104167824 */ /* 0x000fe200078e0a0c */
[----:B------:R-:W-:Y:S01]  /*1b00*/  @!P0 LEA R12, P2, R25, c[0x0][0x258], 0x2 ;  /* 0x00009600190c8a11 */ /* 0x000fe200078410ff */
[----:B------:R-:W-:-:S02]  /*1b10*/  IMAD.IADD R3, R3, 0x1, R0 ;  /* 0x0000000103037824 */ /* 0x000fc400078e0200 */
[----:B------:R-:W-:Y:S01]  /*1b20*/  IMAD.U32 R0, RZ, RZ, UR17 ;  /* 0x00000011ff007e24 */ /* 0x000fe2000f8e00ff */
[----:B------:R-:W-:Y:S01]  /*1b30*/  @!P0 LEA.HI.X R13, R25, c[0x0][0x25c], R28, 0x2, P2 ;  /* 0x00009700190d8a11 */ /* 0x000fe200010f141c */
[----:B------:R-:W-:Y:S01]  /*1b40*/  IMAD.WIDE.U32 R36, R33, c[0x0][0x218], R2 ;  /* 0x0000860021247a25 */ /* 0x000fe200078e0002 */
[----:B------:R-:W-:Y:S02]  /*1b50*/  SEL R33, RZ, 0x1, P1 ;  /* 0x00000001ff217807 */ /* 0x000fe40000800000 */
[----:B------:R-:W-:Y:S01]  /*1b60*/  SEL R28, RZ, 0xffffffff, P4 ;  /* 0xffffffffff1c7807 */ /* 0x000fe20002000000 */
[----:B------:R-:W-:Y:S01]  /*1b70*/  IMAD.U32 R2, RZ, RZ, UR24 ;  /* 0x00000018ff027e24 */ /* 0x000fe2000f8e00ff */
[----:B------:R-:W-:Y:S01]  /*1b80*/  IADD3 R35, R37, UR4, RZ ;  /* 0x0000000425237c10 */ /* 0x000fe2000fffe0ff */
[----:B------:R-:W-:Y:S01]  /*1b90*/  IMAD.U32 R3, RZ, RZ, UR25 ;  /* 0x00000019ff037e24 */ /* 0x000fe2000f8e00ff */
[----:B------:R-:W-:Y:S01]  /*1ba0*/  ISETP.GE.AND P4, PT, R21, c[0x0][0x16c], PT ;  /* 0x00005b0015007a0c */ /* 0x000fe20003f86270 */
[----:B------:R-:W-:Y:S01]  /*1bb0*/  ULDC.64 UR4, c[0x0][0x240] ;  /* 0x0000900000047ab9 */ /* 0x000fe20000000a00 */
[----:B------:R-:W-:Y:S01]  /*1bc0*/  LEA R3, P1, R2, R36, 0x6 ;  /* 0x0000002402037211 */ /* 0x000fe200078230ff */
[----:B------:R-:W-:Y:S01]  /*1bd0*/  UIMAD UR4, UR10, UR4, URZ ;  /* 0x000000040a0472a4 */ /* 0x000fe2000f8e023f */
[----:B------:R-:W-:Y:S01]  /*1be0*/  ISETP.GE.AND P2, PT, R20, c[0x0][0x1fc], PT ;  /* 0x00007f0014007a0c */ /* 0x000fe20003f46270 */
[----:B------:R1:W-:Y:S01]  /*1bf0*/  STL.64 [R1+0x10], R36 ;  /* 0x0000102401007387 */ /* 0x0003e20000100a00 */
        /* <DEDUP_REMOVED lines=8> */
[----:B------:R-:W-:Y:S01]  /*1c80*/  SEL R31, RZ, 0x4, P4 ;  /* 0x00000004ff1f7807 */ /* 0x000fe20002000000 */
[----:B------:R-:W-:Y:S01]  /*1c90*/  IMAD.U32 R3, RZ, RZ, UR6 ;  /* 0x00000006ff037e24 */ /* 0x000fe2000f8e00ff */
[----:B------:R-:W-:Y:S01]  /*1ca0*/  ISETP.GE.AND P1, PT, R24, c[0x0][0x1fc], PT ;  /* 0x00007f0018007a0c */ /* 0x000fe20003f26270 */
[----:B------:R-:W-:Y:S01]  /*1cb0*/  UIADD3 UR5, -UR15, UR5, UR10 ;  /* 0x000000050f057290 */ /* 0x000fe2000fffe10a */
[----:B------:R3:W-:Y:S01]  /*1cc0*/  @!P0 LDGSTS.E.BYPASS.LTC128B.128 [R0+0x20080], [R12.64] ;  /* 0x200800000c008fae */ /* 0x0007e2000b901d56 */
[----:B------:R-:W-:Y:S01]  /*1cd0*/  ISETP.GE.AND P4, PT, R21, c[0x0][0x1fc], PT ;  /* 0x00007f0015007a0c */ /* 0x000fe20003f86270 */
[----:B------:R-:W-:Y:S01]  /*1ce0*/  ULDC UR4, c[0x0][0x2a0] ;  /* 0x0000a80000047ab9 */ /* 0x000fe20000000800 */
[----:B------:R-:W-:Y:S01]  /*1cf0*/  SEL R25, RZ, 0xffffffff, P2 ;  /* 0xffffffffff197807 */ /* 0x000fe20001000000 */
[----:B------:R-:W0:Y:S01]  /*1d00*/  LDGDEPBAR ;  /* 0x00000000000079af */ /* 0x000e220000000000 */
[----:B------:R-:W-:Y:S01]  /*1d10*/  SEL R242, RZ, 0x8, P1 ;  /* 0x00000008fff27807 */ /* 0x000fe20000800000 */
[----:B------:R-:W-:Y:S01]  /*1d20*/  ULOP3.LUT UR4, URZ, UR4, URZ, 0x33, !UPT ;  /* 0x000000043f047292 */ /* 0x000fe2000f8e333f */
[C---:B------:R-:W-:Y:S01]  /*1d30*/  ISETP.LT.OR P2, PT, R10.reuse, 0x1, P5 ;  /* 0x000000010a00780c */ /* 0x040fe20002f41670 */
[----:B------:R4:W-:Y:S01]  /*1d40*/  LDGSTS.E.BYPASS.LTC128B.128 [R240+0x18080], [R4.64], !P3 ;  /* 0x1808000004f07fae */ /* 0x0009e2000d901d56 */
[C---:B------:R-:W-:Y:S01]  /*1d50*/  ISETP.LT.OR P1, PT, R10.reuse, 0x1, P4 ;  /* 0x000000010a00780c */ /* 0x040fe20002721670 */
[----:B------:R-:W-:Y:S01]  /*1d60*/  USHF.L.U32 UR6, UR6, 0x5, URZ ;  /* 0x0000000506067899 */ /* 0x000fe2000800063f */
[C---:B------:R-:W-:Y:S01]  /*1d70*/  ISETP.LT.OR P5, PT, R10.reuse, 0x21, P5 ;  /* 0x000000210a00780c */ /* 0x040fe20002fa1670 */
[----:B------:R5:W-:Y:S01]  /*1d80*/  STL [R1+0x24], R35 ;  /* 0x0000242301007387 */ /* 0x000be20000100800 */
[----:B------:R-:W-:Y:S01]  /*1d90*/  ISETP.LT.OR P4, PT, R10, 0x21, P4 ;  /* 0x000000210a00780c */ /* 0x000fe20002781670 */
[----:B-1----:R-:W-:-:S06]  /*1da0*/  CS2R R36, SRZ ;  /* 0x0000000000247805 */ /* 0x002fcc000001ff00 */
[----:B------:R4:W-:Y:S01]  /*1db0*/  LDGSTS.E.BYPASS.LTC128B.128 [R240+0x1a080], [R4.64+0x80], !P2 ;  /* 0x1a08008004f07fae */ /* 0x0009e2000d101d56 */
[----:B------:R-:W-:-:S03]  /*1dc0*/  LEA R20, P2, R27, c[0x0][0x280], 0x2 ;  /* 0x0000a0001b147a11 */ /* 0x000fc600078410ff */
[----:B------:R4:W-:Y:S01]  /*1dd0*/  LDGSTS.E.BYPASS.LTC128B.128 [R240+0x1c080], [R4.64+0x100], !P1 ;  /* 0x1c08010004f07fae */ /* 0x0009e2000c901d56 */
[----:B------:R-:W-:Y:S01]  /*1de0*/  LEA.HI.X R21, R27, c[0x0][0x284], R32, 0x2, P2 ;  /* 0x0000a1001b157a11 */ /* 0x000fe200010f1420 */
[----:B---3--:R-:W-:Y:S01]  /*1df0*/  IMAD.IADD R0, R248, 0x1, -R2 ;  /* 0x00000001f8007824 */ /* 0x008fe200078e0a02 */
        /* <DEDUP_REMOVED lines=52> */
[----:B-----5:R-:W-:Y:S01]  /*2140*/  IMAD.SHL.U32 R35, R14, 0x2, RZ ;  /* 0x000000020e237824 */ /* 0x020fe200078e00ff */
        /* <DEDUP_REMOVED lines=9> */
[----:B----4-:R-:W-:Y:S01]  /*21e0*/  IMAD.IADD R4, R248, 0x1, -R0 ;  /* 0x00000001f8047824 */ /* 0x010fe200078e0a00 */
        /* <DEDUP_REMOVED lines=58> */
.L_x_782:
        /* <DEDUP_REMOVED lines=138> */
.L_x_774:
[----:B------:R-:W-:Y:S11]  /*2e30*/  ISETP.NE.AND P1, PT, R174, c[0x0][0x2a8], PT ;  /* 0x0000aa00ae007a0c */ /* 0x000ff60003f25270 */
[----:B------:R-:W-:Y:S02]  /*2e40*/  @!UPT UIADD3 URZ, URZ, URZ, URZ ;  /* 0x0000003f3f3ff290 */ /* 0x000fe4000fffe03f */
[----:B------:R-:W-:Y:S05]  /*2e50*/  @P1 IMAD.HI.U32 R22, R20, c[0x0][0x2ac], RZ ;  /* 0x0000ab0014161a27 */ /* 0x000fea00078e00ff */
[----:B------:R-:W-:Y:S02]  /*2e60*/  @P1 SHF.R.U32.HI R20, RZ, c[0x0][0x2b0], R22 ;  /* 0x0000ac00ff141a19 */ /* 0x000fe40000011616 */
.L_x_775:
[----:B------:R-:W-:Y:S05]  /*2e70*/  BSYNC B0 ;  /* 0x0000000000007941 */ /* 0x000fea0003800000 */
.L_x_773:
[----:B------:R-:W2:Y:S01]  /*2e80*/  LDL R23, [R1+0x8] ;  /* 0x0000080001177983 */ /* 0x000ea20000100800 */
[----:B------:R-:W-:Y:S04]  /*2e90*/  IMAD.MOV.U32 R22, RZ, RZ, c[0x0][0x2a8] ;  /* 0x0000aa00ff167624 */ /* 0x000fe800078e00ff */
[----:B------:R-:W-:Y:S04]  /*2ea0*/  IMAD R20, R20, R22, -UR15 ;  /* 0x8000000f14147e24 */ /* 0x000fe8000f8e0216 */
[----:B--2---:R-:W-:Y:S05]  /*2eb0*/  IMAD.IADD R20, R20, 0x1, -R23 ;  /* 0x0000000114147824 */ /* 0x004fea00078e0a17 */
[----:B------:R-:W-:Y:S02]  /*2ec0*/  IADD3 R22, R20, c[0x0][0x2a8], RZ ;  /* 0x0000aa0014167a10 */ /* 0x000fe40007ffe0ff */
[----:B------:R-:W-:Y:S02]  /*2ed0*/  IMNMX R196, R196, R20, !PT ;  /* 0x00000014c4c47217 */ /* 0x000fe40007800200 */
[----:B------:R-:W-:Y:S02]  /*2ee0*/  IMNMX R197, R197, R22, PT ;  /* 0x00000016c5c57217 */ /* 0x000fe40003800200 */
.L_x_772:
        /* <DEDUP_REMOVED lines=18> */
.L_x_778:
[----:B------:R-:W-:Y:S11]  /*3010*/  ISETP.NE.AND P1, PT, R22, c[0x0][0x2a8], PT ;  /* 0x0000aa0016007a0c */ /* 0x000ff60003f25270 */
[----:B------:R-:W-:Y:S02]  /*3020*/  @!UPT UIADD3 URZ, URZ, URZ, URZ ;  /* 0x0000003f3f3ff290 */ /* 0x000fe4000fffe03f */
[----:B------:R-:W-:Y:S05]  /*3030*/  @P1 IMAD.HI.U32 R21, R20, c[0x0][0x2ac], RZ ;  /* 0x0000ab0014151a27 */ /* 0x000fea00078e00ff */
[----:B------:R-:W-:Y:S02]  /*3040*/  @P1 SHF.R.U32.HI R20, RZ, c[0x0][0x2b0], R21 ;  /* 0x0000ac00ff141a19 */ /* 0x000fe40000011615 */
.L_x_779:
[----:B------:R-:W-:Y:S05]  /*3050*/  BSYNC B0 ;  /* 0x0000000000007941 */ /* 0x000fea0003800000 */
.L_x_777:
[----:B------:R-:W2:Y:S01]  /*3060*/  LDL R22, [R1+0x8] ;  /* 0x0000080001167983 */ /* 0x000ea20000100800 */
[----:B------:R-:W-:Y:S04]  /*3070*/  IMAD.MOV.U32 R21, RZ, RZ, c[0x0][0x2a8] ;  /* 0x0000aa00ff157624 */ /* 0x000fe800078e00ff */
[----:B------:R-:W-:Y:S04]  /*3080*/  IMAD R20, R20, R21, -UR15 ;  /* 0x8000000f14147e24 */ /* 0x000fe8000f8e0215 */
[----:B--2---:R-:W-:Y:S05]  /*3090*/  IMAD.IADD R20, R20, 0x1, -R22 ;  /* 0x0000000114147824 */ /* 0x004fea00078e0a16 */
[----:B------:R-:W-:Y:S02]  /*30a0*/  IADD3 R21, R20, c[0x0][0x2a8], RZ ;  /* 0x0000aa0014157a10 */ /* 0x000fe40007ffe0ff */
[----:B------:R-:W-:Y:S02]  /*30b0*/  IMNMX R198, R198, R20, !PT ;  /* 0x00000014c6c67217 */ /* 0x000fe40007800200 */
[----:B------:R-:W-:Y:S02]  /*30c0*/  IMNMX R199, R199, R21, PT ;  /* 0x00000015c7c77217 */ /* 0x000fe40003800200 */
.L_x_776:
        /* <DEDUP_REMOVED lines=431> */
.L_x_780:
        /* <DEDUP_REMOVED lines=157> */
.L_x_781:
        /* <DEDUP_REMOVED lines=217> */
.L_x_771:
[----:B------:R-:W-:Y:S05]  /*6320*/  @P1 EXIT ;  /* 0x000000000000194d */ /* 0x000fea0003800000 */
[----:B------:R-:W2:Y:S01]  /*6330*/  S2R R0, SR_CTAID.Y ;  /* 0x0000000000007919 */ /* 0x000ea20000002600 */
[----:B------:R-:W-:Y:S01]  /*6340*/  MOV R2, 0x1 ;  /* 0x0000000100027802 */ /* 0x000fe20000000f00 */
[----:B------:R-:W-:Y:S02]  /*6350*/  USHF.L.U32 UR5, UR11, 0xe, URZ ;  /* 0x0000000e0b057899 */ /* 0x000fe4000800063f */
[----:B-1----:R-:W1:Y:S04]  /*6360*/  S2R R11, SR_CTAID.Z ;  /* 0x00000000000b7919 */ /* 0x002e680000002700 */
[----:B------:R-:W-:Y:S01]  /*6370*/  BAR.SYNC.DEFER_BLOCKING 0x1, 0x100 ;  /* 0x0044000000007b1d */ /* 0x000fe20000010000 */
[----:B------:R-:W-:Y:S01]  /*6380*/  ISETP.NE.AND P1, PT, R2, c[0x0][0x338], PT ;  /* 0x0000ce0002007a0c */ /* 0x000fe20003f25270 */
[----:B------:R-:W-:Y:S01]  /*6390*/  USHF.R.S32.HI UR4, URZ, 0x1f, UR5 ;  /* 0x0000001f3f047899 */ /* 0x000fe20008011405 */
[----:B------:R-:W-:-:S11]  /*63a0*/  IADD3 R2, P0, R248, UR5, RZ ;  /* 0x00000005f8027c10 */ /* 0x000fd6000ff1e0ff */
[----:B--2---:R-:W-:-:S05]  /*63b0*/  @P1 IMAD.HI.U32 R3, R0, c[0x0][0x33c], RZ ;  /* 0x0000cf0000031a27 */ /* 0x004fca00078e00ff */
[----:B------:R-:W-:Y:S02]  /*63c0*/  @P1 SHF.R.U32.HI R0, RZ, c[0x0][0x340], R3 ;  /* 0x0000d000ff001a19 */ /* 0x000fe40000011603 */
        /* <DEDUP_REMOVED lines=8> */
[----:B-1----:R-:W-:Y:S02]  /*6450*/  SHF.R.S32.HI R7, RZ, 0x1f, R11 ;  /* 0x0000001fff077819 */ /* 0x002fe4000001140b */
        /* <DEDUP_REMOVED lines=143> */
.L_x_783:
        /* <DEDUP_REMOVED lines=11> */
.L_x_1166:


//--------------------- .text._ZN7cutlass13device_kernelIN5flash19enable_sm80_to_sm89INS1_16FlashAttnBwdSm80INS1_25CollectiveMainloopBwdSm80ILi1ELi1EN4cute5tupleIJNS5_1CILi64EEES8_NS7_ILi256EEEEEENS_10bfloat16_tEfNS_4arch4Sm80ELb0ELb1ELb0ELb1ELb0ELb0ELb0ELb0ELi2ELi4ELi2ELi2ELb0EEENS1_21CollectiveEpilogueBwdISA_SB_SD_Li256ELb1ELb0ELi4EEENS1_19SingleTileSchedulerILb1ELb0ELb0ELi64EEEEEEEEEvNT_6ParamsE --------------------------
	.section	.text._ZN7cutlass13device_kernelIN5flash19enable_sm80_to_sm89INS1_16FlashAttnBwdSm80INS1_25CollectiveMainloopBwdSm80ILi1ELi1EN4cute5tupleIJNS5_1CILi64EEES8_NS7_ILi256EEEEEENS_10bfloat16_tEfNS_4arch4Sm80ELb0ELb1ELb0ELb1ELb0ELb0ELb0ELb0ELi2ELi4ELi2ELi2ELb0EEENS1_21CollectiveEpilogueBwdISA_SB_SD_Li256ELb1ELb0ELi4EEENS1_19SingleTileSchedulerILb1ELb0ELb0ELi64EEEEEEEEEvNT_6ParamsE,"ax",@progbits
	.sectioninfo	@"SHI_REGISTERS=255"
	.align	128
.text._ZN7cutlass13device_kernelIN5flash19enable_sm80_to_sm89INS1_16FlashAttnBwdSm80INS1_25CollectiveMainloopBwdSm80ILi1ELi1EN4cute5tupleIJNS5_1CILi64EEES8_NS7_ILi256EEEEEENS_10bfloat16_tEfNS_4arch4Sm80ELb0ELb1ELb0ELb1ELb0ELb0ELb0ELb0ELi2ELi4ELi2ELi2ELb0EEENS1_21CollectiveEpilogueBwdISA_SB_SD_Li256ELb1ELb0ELi4EEENS1_19SingleTileSchedulerILb1ELb0ELb0ELi64EEEEEEEEEvNT_6ParamsE:
        .type           _ZN7cutlass13device_kernelIN5flash19enable_sm80_to_sm89INS1_16FlashAttnBwdSm80INS1_25CollectiveMainloopBwdSm80ILi1ELi1EN4cute5tupleIJNS5_1CILi64EEES8_NS7_ILi256EEEEEENS_10bfloat16_tEfNS_4arch4Sm80ELb0ELb1ELb0ELb1ELb0ELb0ELb0ELb0ELi2ELi4ELi2ELi2ELb0EEENS1_21CollectiveEpilogueBwdISA_SB_SD_Li256ELb1ELb0ELi4EEENS1_19SingleTileSchedulerILb1ELb0ELb0ELi64EEEEEEEEEvNT_6ParamsE,@function
        .size           _ZN7cutlass13device_kernelIN5flash19enable_sm80_to_sm89INS1_16FlashAttnBwdSm80INS1_25CollectiveMainloopBwdSm80ILi1ELi1EN4cute5tupleIJNS5_1CILi64EEES8_NS7_ILi256EEEEEENS_10bfloat16_tEfNS_4arch4Sm80ELb0ELb1ELb0ELb1ELb0ELb0ELb0ELb0ELi2ELi4ELi2ELi2ELb0EEENS1_21CollectiveEpilogueBwdISA_SB_SD_Li256ELb1ELb0ELi4EEENS1_19SingleTileSchedulerILb1ELb0ELb0ELi64EEEEEEEEEvNT_6ParamsE,(.L_x_1167 - _ZN7cutlass13device_kernelIN5flash19enable_sm80_to_sm89INS1_16FlashAttnBwdSm80INS1_25CollectiveMainloopBwdSm80ILi1ELi1EN4cute5tupleIJNS5_1CILi64EEES8_NS7_ILi256EEEEEENS_10bfloat16_tEfNS_4arch4Sm80ELb0ELb1ELb0ELb1ELb0ELb0ELb0ELb0ELi2ELi4ELi2ELi2ELb0EEENS1_21CollectiveEpilogueBwdISA_SB_SD_Li256ELb1ELb0ELi4EEENS1_19SingleTileSchedulerILb1ELb0ELb0ELi64EEEEEEEEEvNT_6ParamsE)
        .other          _ZN7cutlass13device_kernelIN5flash19enable_sm80_to_sm89INS1_16FlashAttnBwdSm80INS1_25CollectiveMainloopBwdSm80ILi1ELi1EN4cute5tupleIJNS5_1CILi64EEES8_NS7_ILi256EEEEEENS_10bfloat16_tEfNS_4arch4Sm80ELb0ELb1ELb0ELb1ELb0ELb0ELb0ELb0ELi2ELi4ELi2ELi2ELb0EEENS1_21CollectiveEpilogueBwdISA_SB_SD_Li256ELb1ELb0ELi4EEENS1_19SingleTileSchedulerILb1ELb0ELb0ELi64EEEEEEEEEvNT_6ParamsE,@"STO_CUDA_ENTRY STV_DEFAULT"
_ZN7cutlass13device_kernelIN5flash19enable_sm80_to_sm89INS1_16FlashAttnBwdSm80INS1_25CollectiveMainloopBwdSm80ILi1ELi1EN4cute5tupleIJNS5_1CILi64EEES8_NS7_ILi256EEEEEENS_10bfloat16_tEfNS_4arch4Sm80ELb0ELb1ELb0ELb1ELb0ELb0ELb0ELb0ELi2ELi4ELi2ELi2ELb0EEENS1_21CollectiveEpilogueBwdISA_SB_SD_Li256ELb1ELb0ELi4EEENS1_19SingleTileSchedulerILb1ELb0ELb0ELi64EEEEEEEEEvNT_6ParamsE:
        /* <DEDUP_REMOVED lines=18> */
.L_x_785:
        /* <DEDUP_REMOVED lines=8> */
.L_x_787:
[----:B------:R-:W-:Y:S02]  /*01a0*/  MOV R0, c[0x0][0x3a4] ;  /* 0x0000e90000007a02 */ /* 0x000fe40000000f00 */
.L_x_786:
[----:B------:R-:W-:-:S06]  /*01b0*/  USHF.L.U32 UR14, UR10, 0x6, URZ ;  /* 0x000000060a0e7899 */ /* 0x000fcc000800063f */
[----:B-----5:R-:W-:-:S04]  /*01c0*/  ISETP.LE.AND P0, PT, R0, UR14, PT ;  /* 0x0000000e00007c0c */ /* 0x020fc8000bf03270 */
[----:B------:R-:W-:-:S05]  /*01d0*/  SEL R0, R5, 0xffffffff, !P0 ;  /* 0xffffffff05007807 */ /* 0x000fca0004000000 */
[----:B------:R2:W-:Y:S01]  /*01e0*/  STL [R1+0x3c], R0 ;  /* 0x00003c0001007387 */ /* 0x0005e20000100800 */
[----:B------:R-:W-:Y:S05]  /*01f0*/  BRA `(.L_x_788) ;  /* 0x0000012000007947 */ /* 0x000fea0003800000 */
.L_x_784:
[----:B--2-4-:R-:W-:-:S04]  /*0200*/  ISETP.NE.U32.AND P0, PT, RZ, c[0x0][0x3c0], PT ;  /* 0x0000f000ff007a0c */ /* 0x014fc80003f05070 */
[----:B------:R-:W-:-:S13]  /*0210*/  ISETP.NE.AND.EX P0, PT, RZ, c[0x0][0x3c4], PT, P0 ;  /* 0x0000f100ff007a0c */ /* 0x000fda0003f05300 */
[----:B------:R-:W-:Y:S05]  /*0220*/  @!P0 BRA `(.L_x_789) ;  /* 0x0000002000008947 */ /* 0x000fea0003800000 */
[----:B------:R1:W5:Y:S01]  /*0230*/  LDG.E R0, [R2.64] ;  /* 0x0000001002007981 */ /* 0x000362000c1e1900 */
[----:B------:R-:W-:Y:S05]  /*0240*/  BRA `(.L_x_790) ;  /* 0x0000009000007947 */ /* 0x000fea0003800000 */
.L_x_789:
        /* <DEDUP_REMOVED lines=8> */
.L_x_791:
[----:B------:R-:W-:Y:S02]  /*02d0*/  MOV R0, c[0x0][0x3a4] ;  /* 0x0000e90000007a02 */ /* 0x000fe40000000f00 */
.L_x_790:
[----:B------:R-:W-:-:S06]  /*02e0*/  USHF.L.U32 UR14, UR10, 0x6, URZ ;  /* 0x000000060a0e7899 */ /* 0x000fcc000800063f */
[----:B-----5:R-:W-:-:S04]  /*02f0*/  ISETP.LE.AND P0, PT, R0, UR14, PT ;  /* 0x0000000e00007c0c */ /* 0x020fc8000bf03270 */
[----:B------:R-:W-:-:S05]  /*0300*/  SEL R0, R5, 0xffffffff, !P0 ;  /* 0xffffffff05007807 */ /* 0x000fca0004000000 */
[----:B------:R2:W-:Y:S04]  /*0310*/  STL [R1+0x3c], R0 ;  /* 0x00003c0001007387 */ /* 0x0005e80000100800 */
.L_x_788:
        /* <DEDUP_REMOVED lines=15> */
[C---:B------:R-:W-:Y:S01]  /*0410*/  IMAD.WIDE R4, R107.reuse, R8, c[0x0][0x2d0] ;  /* 0x0000b4006b047625 */ /* 0x040fe200078e0208 */
[----:B------:R-:W-:Y:S01]  /*0420*/  ULDC UR13, c[0x0][0x168] ;  /* 0x00005a00000d7ab9 */ /* 0x000fe20000000800 */
[----:B------:R1:W5:Y:S01]  /*0430*/  @P3 LDG.E R16, [R6.64] ;  /* 0x0000001006103981 */ /* 0x000362000c1e1900 */
[----:B------:R-:W-:Y:S01]  /*0440*/  ULDC UR7, c[0x0][0x198] ;  /* 0x0000660000077ab9 */ /* 0x000fe20000000800 */
[----:B------:R-:W-:Y:S01]  /*0450*/  IMAD.MOV.U32 R27, RZ, RZ, RZ ;  /* 0x000000ffff1b7224 */ /* 0x000fe200078e00ff */
[----:B------:R-:W-:Y:S01]  /*0460*/  P2R R101, PR, RZ, 0x8 ;  /* 0x00000008ff657803 */ /* 0x000fe20000000000 */
[----:B------:R1:W5:Y:S01]  /*0470*/  @P2 LDG.E R13, [R4.64] ;  /* 0x00000010040d2981 */ /* 0x000362000c1e1900 */
        /* <DEDUP_REMOVED lines=12> */
.L_x_792:
[----:B-1-3--:R-:W-:-:S04]  /*0540*/  ISETP.NE.U32.AND P0, PT, RZ, c[0x0][0x2e0], PT ;  /* 0x0000b800ff007a0c */ /* 0x00afc80003f05070 */
[----:B------:R-:W-:-:S13]  /*0550*/  ISETP.NE.AND.EX P0, PT, RZ, c[0x0][0x2e4], PT, P0 ;  /* 0x0000b900ff007a0c */ /* 0x000fda0003f05300 */
[----:B------:R-:W-:Y:S05]  /*0560*/  @!P0 BRA `(.L_x_793) ;  /* 0x0000004000008947 */ /* 0x000fea0003800000 */
[----:B------:R-:W-:-:S05]  /*0570*/  IMAD.WIDE R2, R107, R8, c[0x0][0x2e0] ;  /* 0x0000b8006b027625 */ /* 0x000fca00078e0208 */
[----:B------:R-:W2:Y:S02]  /*0580*/  LDG.E R0, [R2.64] ;  /* 0x0000001002007981 */ /* 0x000ea4000c1e1900 */
[----:B--2---:R1:W2:Y:S02]  /*0590*/  R2UR UR7, R0 ;  /* 0x00000000000773c2 */ /* 0x0042a400000e0000 */
[----:B-12---:R-:W-:Y:S05]  /*05a0*/  BRA `(.L_x_794) ;  /* 0x0000006000007947 */ /* 0x006fea0003800000 */
.L_x_793:
[----:B------:R-:W-:Y:S05]  /*05b0*/  @!P2 BRA `(.L_x_794) ;  /* 0x000000500000a947 */ /* 0x000fea0003800000 */
[----:B------:R-:W2:Y:S04]  /*05c0*/  LDG.E R2, [R4.64] ;  /* 0x0000001004027981 */ /* 0x000ea8000c1e1900 */
[----:B------:R-:W3:Y:S01]  /*05d0*/  LDG.E R0, [R4.64+0x4] ;  /* 0x0000041004007981 */ /* 0x000ee2000c1e1900 */
[----:B--2---:R-:W1:Y:S08]  /*05e0*/  R2UR UR7, R2 ;  /* 0x00000000020773c2 */ /* 0x004e7000000e0000 */
[----:B---3--:R-:W1:Y:S02]  /*05f0*/  R2UR UR4, R0 ;  /* 0x00000000000473c2 */ /* 0x008e6400000e0000 */
[----:B-1----:R-:W-:-:S06]  /*0600*/  UIADD3 UR7, -UR7, UR4, URZ ;  /* 0x0000000407077290 */ /* 0x002fcc000fffe13f */
.L_x_794:
        /* <DEDUP_REMOVED lines=15> */
.L_x_795:
[----:B------:R-:W-:Y:S01]  /*0700*/  UIADD3 UR4, UR14, UR13, -UR7 ;  /* 0x0000000d0e047290 */ /* 0x000fe2000fffe807 */
[----:B------:R-:W-:Y:S01]  /*0710*/  PLOP3.LUT P0, PT, PT, PT, PT, 0x80, 0x0 ;  /* 0x000000000000781c */ /* 0x000fe20003f0f070 */
[----:B------:R-:W-:Y:S01]  /*0720*/  ULDC UR5, c[0x0][0x2a4] ;  /* 0x0000a90000057ab9 */ /* 0x000fe20000000800 */
[----:B------:R-:W-:Y:S01]  /*0730*/  CS2R R10, SRZ ;  /* 0x00000000000a7805 */ /* 0x000fe2000001ff00 */
[----:B------:R-:W-:Y:S01]  /*0740*/  UIADD3 UR5, UR4, -UR5, URZ ;  /* 0x8000000504057290 */ /* 0x000fe2000fffe03f */
[----:B------:R-:W-:Y:S01]  /*0750*/  IMAD.MOV.U32 R158, RZ, RZ, RZ ;  /* 0x000000ffff9e7224 */ /* 0x000fe200078e00ff */
[----:B------:R-:W-:Y:S01]  /*0760*/  CS2R R162, SRZ ;  /* 0x0000000000a27805 */ /* 0x000fe2000001ff00 */
[----:B------:R-:W-:Y:S01]  /*0770*/  IMAD.MOV.U32 R156, RZ, RZ, RZ ;  /* 0x000000ffff9c7224 */ /* 0x000fe200078e00ff */
[----:B------:R-:W-:Y:S01]  /*0780*/  USHF.R.S32.HI UR4, URZ, 0x1f, UR5 ;  /* 0x0000001f3f047899 */ /* 0x000fe20008011405 */
[----:B------:R-:W-:Y:S01]  /*0790*/  CS2R R160, SRZ ;  /* 0x0000000000a07805 */ /* 0x000fe2000001ff00 */
[----:B------:R-:W-:Y:S01]  /*07a0*/  MOV R12, RZ ;  /* 0x000000ff000c7202 */ /* 0x000fe20000000f00 */
[----:B------:R-:W-:Y:S01]  /*07b0*/  IMAD.MOV.U32 R154, RZ, RZ, RZ ;  /* 0x000000ffff9a7224 */ /* 0x000fe200078e00ff */
[----:B------:R-:W-:Y:S01]  /*07c0*/  ULEA.HI UR4, UR4, UR5, URZ, 0x6 ;  /* 0x0000000504047291 */ /* 0x000fe2000f8f303f */
[----:B------:R-:W-:Y:S01]  /*07d0*/  CS2R R152, SRZ ;  /* 0x0000000000987805 */ /* 0x000fe2000001ff00 */
[----:B------:R-:W-:Y:S01]  /*07e0*/  CS2R R150, SRZ ;  /* 0x0000000000967805 */ /* 0x000fe2000001ff00 */
[----:B------:R-:W-:Y:S01]  /*07f0*/  MOV R7, RZ ;  /* 0x000000ff00077202 */ /* 0x000fe20000000f00 */
[----:B------:R-:W-:Y:S01]  /*0800*/  USHF.R.S32.HI UR6, URZ, 0x6, UR4 ;  /* 0x000000063f067899 */ /* 0x000fe20008011404 */
[----:B------:R-:W-:Y:S01]  /*0810*/  IMAD.MOV.U32 R148, RZ, RZ, RZ ;  /* 0x000000ffff947224 */ /* 0x000fe200078e00ff */
[----:B------:R-:W-:Y:S01]  /*0820*/  CS2R R8, SRZ ;  /* 0x0000000000087805 */ /* 0x000fe2000001ff00 */
[----:B------:R-:W-:Y:S01]  /*0830*/  MOV R142, RZ ;  /* 0x000000ff008e7202 */ /* 0x000fe20000000f00 */
[----:B------:R-:W-:Y:S01]  /*0840*/  UISETP.LT.AND UP0, UPT, URZ, UR6, UPT ;  /* 0x000000063f00728c */ /* 0x000fe2000bf01270 */
[----:B------:R-:W-:Y:S01]  /*0850*/  IMAD.MOV.U32 R140, RZ, RZ, RZ ;  /* 0x000000ffff8c7224 */ /* 0x000fe200078e00ff */
[----:B------:R-:W-:Y:S01]  /*0860*/  CS2R R146, SRZ ;  /* 0x0000000000927805 */ /* 0x000fe2000001ff00 */
        /* <DEDUP_REMOVED lines=70> */
[----:B------:R-:W-:Y:S01]  /*0cd0*/  UIADD3 UR11, -UR14, UR7, URZ ;  /* 0x000000070e0b7290 */ /* 0x000fe2000fffe13f */
[----:B------:R-:W-:Y:S01]  /*0ce0*/  SHF.R.S32.HI R21, RZ, 0x1f, R107 ;  /* 0x0000001fff157819 */ /* 0x000fe2000001146b */
[----:B------:R-:W-:Y:S01]  /*0cf0*/  USHF.R.S32.HI UR8, URZ, 0x1f, UR6 ;  /* 0x0000001f3f087899 */ /* 0x000fe20008011406 */
[----:B------:R-:W-:Y:S01]  /*0d00*/  ISETP.NE.AND P0, PT, R0, 0x1, PT ;  /* 0x000000010000780c */ /* 0x000fe20003f05270 */
[--C-:B------:R-:W-:Y:S01]  /*0d10*/  IMAD.MOV.U32 R0, RZ, RZ, R103.reuse ;  /* 0x000000ffff007224 */ /* 0x100fe200078e0067 */
[----:B------:R-:W-:Y:S01]  /*0d20*/  LEA.HI R10, R35, R105, RZ, 0x3 ;  /* 0x00000069230a7211 */ /* 0x000fe200078f18ff */
[----:B------:R-:W-:Y:S01]  /*0d30*/  ULDC.64 UR4, c[0x0][0x178] ;  /* 0x00005e0000047ab9 */ /* 0x000fe20000000a00 */
[----:B------:R-:W-:Y:S01]  /*0d40*/  SEL R11, R107, RZ, !P2 ;  /* 0x000000ff6b0b7207 */ /* 0x000fe20005000000 */
[C---:B------:R-:W-:Y:S01]  /*0d50*/  IMAD.SHL.U32 R19, R105.reuse, 0x4, RZ ;  /* 0x0000000469137824 */ /* 0x040fe200078e00ff */
[----:B------:R-:W-:Y:S01]  /*0d60*/  LOP3.LUT R2, R10, 0xfffffff8, RZ, 0xc0, !PT ;  /* 0xfffffff80a027812 */ /* 0x000fe200078ec0ff */
[----:B------:R-:W-:Y:S01]  /*0d70*/  UIMAD UR9, UR8, UR4, URZ ;  /* 0x00000004080972a4 */ /* 0x000fe2000f8e023f */
[----:B------:R-:W-:Y:S01]  /*0d80*/  SHF.R.S32.HI R248, RZ, 0x3, R10 ;  /* 0x00000003fff87819 */ /* 0x000fe2000001140a */
[----:B------:R-:W-:Y:S01]  /*0d90*/  UIMAD.WIDE.U32 UR18, UR6, UR4, URZ ;  /* 0x00000004061272a5 */ /* 0x000fe2000f8e003f */
[----:B------:R-:W-:Y:S01]  /*0da0*/  SHF.R.S32.HI R36, RZ, 0x1f, R103 ;  /* 0x0000001fff247819 */ /* 0x000fe20000011467 */
[----:B------:R-:W-:Y:S01]  /*0db0*/  IMAD.IADD R28, R105, 0x1, -R2 ;  /* 0x00000001691c7824 */ /* 0x000fe200078e0a02 */
[----:B------:R-:W-:Y:S01]  /*0dc0*/  SHF.R.S32.HI R17, RZ, 0x1f, R248 ;  /* 0x0000001fff117819 */ /* 0x000fe200000114f8 */
[----:B------:R-:W-:Y:S01]  /*0dd0*/  @P0 IMAD.HI.U32 R3, R103, c[0x0][0x24c], RZ ;  /* 0x0000930067030a27 */ /* 0x000fe200078e00ff */
[----:B------:R-:W-:Y:S01]  /*0de0*/  UIMAD UR5, UR6, UR5, UR9 ;  /* 0x00000005060572a4 */ /* 0x000fe2000f8e0209 */
[----:B------:R-:W-:Y:S01]  /*0df0*/  CS2R R162, SRZ ;  /* 0x0000000000a27805 */ /* 0x000fe2000001ff00 */
[----:B------:R-:W-:Y:S01]  /*0e00*/  USHF.L.U32 UR15, UR6, 0x6, URZ ;  /* 0x00000006060f7899 */ /* 0x000fe2000800063f */
[----:B------:R-:W-:Y:S01]  /*0e10*/  IMAD.SHL.U32 R2, R28, 0x8, RZ ;  /* 0x000000081c027824 */ /* 0x000fe200078e00ff */
[----:B------:R-:W-:Y:S01]  /*0e20*/  @P0 SHF.R.U32.HI R0, RZ, c[0x0][0x250], R3 ;  /* 0x00009400ff000a19 */ /* 0x000fe20000011603 */
[----:B------:R-:W-:Y:S01]  /*0e30*/  UIADD3 UR5, UR19, UR5, URZ ;  /* 0x0000000513057290 */ /* 0x000fe2000fffe03f */
[----:B-----5:R-:W-:Y:S01]  /*0e40*/  IADD3 R10, P0, R248, R13, RZ ;  /* 0x0000000df80a7210 */ /* 0x020fe20007f1e0ff */
[----:B------:R-:W-:Y:S01]  /*0e50*/  USHF.R.S32.HI UR9, URZ, 0x1f, UR15 ;  /* 0x0000001f3f097899 */ /* 0x000fe2000801140f */
[----:B------:R-:W-:Y:S01]  /*0e60*/  SHF.R.S32.HI R4, RZ, 0x1f, R0 ;  /* 0x0000001fff047819 */ /* 0x000fe20000011400 */
[----:B------:R-:W-:Y:S01]  /*0e70*/  IMAD.MOV.U32 R246, RZ, RZ, 0x20 ;  /* 0x00000020fff67424 */ /* 0x000fe200078e00ff */
[----:B------:R-:W-:Y:S01]  /*0e80*/  SHF.R.S32.HI R3, RZ, 0x1f, R2 ;  /* 0x0000001fff037819 */ /* 0x000fe20000011402 */
[----:B------:R-:W-:Y:S01]  /*0e90*/  IMAD.U32 R20, RZ, RZ, UR5 ;  /* 0x00000005ff147e24 */ /* 0x000fe2000f8e00ff */
[----:B------:R-:W-:Y:S01]  /*0ea0*/  ISETP.GE.AND P3, PT, R2, c[0x0][0x1cc], PT ;  /* 0x0000730002007a0c */ /* 0x000fe20003f66270 */
[----:B------:R-:W-:Y:S01]  /*0eb0*/  IMAD R5, R4, c[0x0][0x1e0], RZ ;  /* 0x0000780004057a24 */ /* 0x000fe200078e02ff */
[----:B------:R-:W-:Y:S01]  /*0ec0*/  IADD3 R24, R2, 0x40, RZ ;  /* 0x0000004002187810 */ /* 0x000fe20007ffe0ff */
[----:B------:R-:W-:Y:S01]  /*0ed0*/  IMAD R4, R4, c[0x0][0x1b0], RZ ;  /* 0x00006c0004047a24 */ /* 0x000fe200078e02ff */
[----:B------:R-:W-:Y:S01]  /*0ee0*/  IADD3 R25, R2, 0x80, RZ ;  /* 0x0000008002197810 */ /* 0x000fe20007ffe0ff */
[----:B------:R-:W-:Y:S01]  /*0ef0*/  IMAD R8, R0, c[0x0][0x1e4], R5 ;  /* 0x0000790000087a24 */ /* 0x000fe200078e0205 */
[----:B------:R-:W-:Y:S01]  /*0f00*/  IADD3 R26, R2, 0xc0, RZ ;  /* 0x000000c0021a7810 */ /* 0x000fe20007ffe0ff */
[C---:B------:R-:W-:Y:S01]  /*0f10*/  IMAD R9, R0.reuse, c[0x0][0x1b4], R4 ;  /* 0x00006d0000097a24 */ /* 0x040fe200078e0204 */
[----:B------:R-:W-:Y:S01]  /*0f20*/  ISETP.GE.AND P5, PT, R25, c[0x0][0x1cc], PT ;  /* 0x0000730019007a0c */ /* 0x000fe20003fa6270 */
[C-C-:B------:R-:W-:Y:S01]  /*0f30*/  IMAD.WIDE.U32 R6, R0.reuse, c[0x0][0x1e0], R2.reuse ;  /* 0x0000780000067a25 */ /* 0x140fe200078e0002 */
[----:B------:R-:W-:Y:S01]  /*0f40*/  ULDC.64 UR4, c[0x0][0x208] ;  /* 0x0000820000047ab9 */ /* 0x000fe20000000a00 */
[----:B------:R-:W-:Y:S01]  /*0f50*/  CS2R R160, SRZ ;  /* 0x0000000000a07805 */ /* 0x000fe2000001ff00 */
[----:B------:R-:W-:Y:S01]  /*0f60*/  UIMAD UR8, UR8, UR4, URZ ;  /* 0x00000004080872a4 */ /* 0x000fe2000f8e023f */
[----:B------:R-:W-:Y:S01]  /*0f70*/  IMAD.WIDE.U32 R4, R0, c[0x0][0x1b0], R2 ;  /* 0x00006c0000047a25 */ /* 0x000fe200078e0002 */
[----:B------:R-:W-:Y:S01]  /*0f80*/  SEL R0, R21, RZ, !P2 ;  /* 0x000000ff15007207 */ /* 0x000fe20005000000 */
[----:B------:R-:W-:Y:S01]  /*0f90*/  CS2R R158, SRZ ;  /* 0x00000000009e7805 */ /* 0x000fe2000001ff00 */
[----:B------:R-:W-:Y:S01]  /*0fa0*/  UIMAD UR8, UR6, UR5, UR8 ;  /* 0x00000005060872a4 */ /* 0x000fe2000f8e0208 */
[----:B------:R-:W-:Y:S01]  /*0fb0*/  IMAD.IADD R7, R7, 0x1, R8 ;  /* 0x0000000107077824 */ /* 0x000fe200078e0208 */
[----:B------:R-:W-:Y:S01]  /*0fc0*/  CS2R R156, SRZ ;  /* 0x00000000009c7805 */ /* 0x000fe2000001ff00 */
[C---:B------:R-:W-:Y:S01]  /*0fd0*/  IMAD R8, R0.reuse, c[0x0][0x1e8], RZ ;  /* 0x00007a0000087a24 */ /* 0x040fe200078e02ff */
        /* <DEDUP_REMOVED lines=11> */
[C---:B------:R-:W-:Y:S01]  /*1090*/  IMAD R0, R11.reuse, c[0x0][0x1bc], R0 ;  /* 0x00006f000b007a24 */ /* 0x040fe200078e0200 */
[----:B------:R-:W-:Y:S01]  /*10a0*/  CS2R R140, SRZ ;  /* 0x00000000008c7805 */ /* 0x000fe2000001ff00 */
[----:B------:R-:W-:Y:S01]  /*10b0*/  IMAD.WIDE.U32 R6, R11, c[0x0][0x1b8], R4 ;  /* 0x00006e000b067a25 */ /* 0x000fe200078e0004 */
[-C--:B------:R-:W-:Y:S01]  /*10c0*/  LEA.HI.X.SX32 R11, R13, R17.reuse, 0x1, P0 ;  /* 0x000000110d0b7211 */ /* 0x080fe200000f0eff */
[----:B------:R-:W-:Y:S01]  /*10d0*/  CS2R R138, SRZ ;  /* 0x00000000008a7805 */ /* 0x000fe2000001ff00 */
[----:B------:R-:W-:Y:S01]  /*10e0*/  IADD3 R14, P0, R248, R16, RZ ;  /* 0x00000010f80e7210 */ /* 0x000fe20007f1e0ff */
[----:B------:R-:W-:Y:S01]  /*10f0*/  IMAD.U32 R4, RZ, RZ, UR10 ;  /* 0x0000000aff047e24 */ /* 0x000fe2000f8e00ff */
[----:B------:R-:W-:Y:S01]  /*1100*/  CS2R R136, SRZ ;  /* 0x0000000000887805 */ /* 0x000fe2000001ff00 */
[----:B------:R-:W-:Y:S01]  /*1110*/  IMAD.IADD R7, R7, 0x1, R0 ;  /* 0x0000000107077824 */ /* 0x000fe200078e0200 */
[----:B------:R-:W-:Y:S01]  /*1120*/  LEA.HI.X.SX32 R16, R16, R17, 0x1, P0 ;  /* 0x0000001110107211 */ /* 0x000fe200000f0eff */
[----:B------:R-:W-:Y:S01]  /*1130*/  IMAD.SHL.U32 R0, R248, 0x40, RZ ;  /* 0x00000040f8007824 */ /* 0x000fe200078e00ff */
[----:B------:R-:W-:Y:S01]  /*1140*/  SHF.R.S32.HI R17, RZ, 0x1f, R27 ;  /* 0x0000001fff117819 */ /* 0x000fe2000001141b */
[----:B------:R-:W-:Y:S01]  /*1150*/  IMAD.WIDE R4, R4, 0x40, R10 ;  /* 0x0000004004047825 */ /* 0x000fe200078e020a */
[----:B------:R-:W-:Y:S01]  /*1160*/  CS2R R134, SRZ ;  /* 0x0000000000867805 */ /* 0x000fe2000001ff00 */
[----:B------:R-:W-:Y:S01]  /*1170*/  CS2R R132, SRZ ;  /* 0x0000000000847805 */ /* 0x000fe2000001ff00 */
[----:B------:R-:W-:Y:S01]  /*1180*/  LOP3.LUT R0, R0, 0x1c0, RZ, 0xc0, !PT ;  /* 0x000001c000007812 */ /* 0x000fe200078ec0ff */
[C---:B------:R-:W-:Y:S01]  /*1190*/  IMAD R11, R5.reuse, c[0x0][0x1d8], RZ ;  /* 0x00007600050b7a24 */ /* 0x040fe200078e02ff */
[----:B------:R-:W-:Y:S01]  /*11a0*/  CS2R R130, SRZ ;  /* 0x0000000000827805 */ /* 0x000fe2000001ff00 */
[----:B------:R-:W-:Y:S01]  /*11b0*/  IMAD R10, R5, c[0x0][0x1a8], RZ ;  /* 0x00006a00050a7a24 */ /* 0x000fe200078e02ff */
[----:B------:R-:W-:Y:S01]  /*11c0*/  LOP3.LUT R5, R0, 0x38, R2, 0xf8, !PT ;  /* 0x0000003800057812 */ /* 0x000fe200078ef802 */
[----:B------:R-:W-:Y:S01]  /*11d0*/  IMAD.IADD R9, R9, 0x1, R12 ;  /* 0x0000000109097824 */ /* 0x000fe200078e020c */
[----:B------:R-:W-:Y:S01]  /*11e0*/  SHF.R.U32.HI R0, RZ, 0x3, R0 ;  /* 0x00000003ff007819 */ /* 0x000fe20000011600 */
[C---:B------:R-:W-:Y:S01]  /*11f0*/  IMAD R15, R4.reuse, c[0x0][0x1dc], R11 ;  /* 0x00007700040f7a24 */ /* 0x040fe200078e020b */
[----:B------:R-:W-:Y:S01]  /*1200*/  CS2R R128, SRZ ;  /* 0x0000000000807805 */ /* 0x000fe2000001ff00 */
[C---:B------:R-:W-:Y:S01]  /*1210*/  IMAD R12, R4.reuse, c[0x0][0x1ac], R10 ;  /* 0x00006b00040c7a24 */ /* 0x040fe200078e020a */
[----:B------:R-:W-:Y:S01]  /*1220*/  LOP3.LUT R13, R5, R0, RZ, 0x3c, !PT ;  /* 0x00000000050d7212 */ /* 0x000fe200078e3cff */
        /* <DEDUP_REMOVED lines=8> */
[----:B------:R-:W-:Y:S01]  /*12b0*/  IMAD.IADD R0, R11, 0x1, R15 ;  /* 0x000000010b007824 */ /* 0x000fe200078e020f */
[----:B------:R-:W-:Y:S01]  /*12c0*/  LEA R6, P0, R8, c[0x0][0x190], 0x1 ;  /* 0x0000640008067a11 */ /* 0x000fe200078008ff */
[----:B------:R-:W-:Y:S01]  /*12d0*/  IMAD.IADD R7, R9, 0x1, R12 ;  /* 0x0000000109077824 */ /* 0x000fe200078e020c */
[----:B------:R-:W-:Y:S01]  /*12e0*/  CS2R R116, SRZ ;  /* 0x0000000000747805 */ /* 0x000fe2000001ff00 */
[----:B------:R-:W-:Y:S01]  /*12f0*/  IMAD.MOV.U32 R9, RZ, RZ, c[0x0][0x1d8] ;  /* 0x00007600ff097624 */ /* 0x000fe200078e00ff */
[----:B------:R-:W-:Y:S01]  /*1300*/  LEA.HI.X R5, R10, c[0x0][0x1c4], R0, 0x1, P1 ;  /* 0x000071000a057a11 */ /* 0x000fe200008f0c00 */
[----:B------:R-:W-:Y:S01]  /*1310*/  IMAD.MOV.U32 R11, RZ, RZ, c[0x0][0x1dc] ;  /* 0x00007700ff0b7624 */ /* 0x000fe200078e00ff */
[----:B------:R-:W-:Y:S01]  /*1320*/  LEA.HI.X R7, R8, c[0x0][0x194], R7, 0x1, P0 ;  /* 0x0000650008077a11 */ /* 0x000fe200000f0c07 */
[----:B------:R-:W-:Y:S01]  /*1330*/  IMAD.MOV.U32 R15, RZ, RZ, c[0x0][0x1a8] ;  /* 0x00006a00ff0f7624 */ /* 0x000fe200078e00ff */
[----:B------:R-:W-:Y:S01]  /*1340*/  LEA R8, P0, R9, R4, 0x6 ;  /* 0x0000000409087211 */ /* 0x000fe200078030ff */
[----:B------:R-:W-:Y:S01]  /*1350*/  CS2R R114, SRZ ;  /* 0x0000000000727805 */ /* 0x000fe2000001ff00 */
[----:B------:R-:W-:Y:S01]  /*1360*/  LEA.HI R10, R35, R105, RZ, 0x6 ;  /* 0x00000069230a7211 */ /* 0x000fe200078f30ff */
[----:B------:R-:W-:Y:S01]  /*1370*/  CS2R R112, SRZ ;  /* 0x0000000000707805 */ /* 0x000fe2000001ff00 */
[----:B------:R-:W-:Y:S01]  /*1380*/  IADD3 R0, -R248, UR11, RZ ;  /* 0x0000000bf8007c10 */ /* 0x000fe2000fffe1ff */
[----:B------:R-:W-:Y:S01]  /*1390*/  CS2R R110, SRZ ;  /* 0x00000000006e7805 */ /* 0x000fe2000001ff00 */
[----:B------:R-:W-:Y:S01]  /*13a0*/  LEA.HI.X R9, R9, R5, R11, 0x6, P0 ;  /* 0x0000000509097211 */ /* 0x000fe200000f340b */
[----:B------:R-:W-:Y:S01]  /*13b0*/  CS2R R108, SRZ ;  /* 0x00000000006c7805 */ /* 0x000fe2000001ff00 */
[----:B------:R-:W-:Y:S01]  /*13c0*/  SHF.R.S32.HI R29, RZ, 0x6, R10 ;  /* 0x00000006ff1d7819 */ /* 0x000fe2000001140a */
[----:B------:R-:W-:Y:S01]  /*13d0*/  IMAD R10, R16, c[0x0][0x178], RZ ;  /* 0x00005e00100a7a24 */ /* 0x000fe200078e02ff */
[----:B------:R-:W-:Y:S01]  /*13e0*/  ISETP.LT.OR P0, PT, R0, 0x1, P3 ;  /* 0x000000010000780c */ /* 0x000fe20001f01670 */
[----:B------:R-:W-:Y:S01]  /*13f0*/  IMAD R16, R16, c[0x0][0x208], RZ ;  /* 0x0000820010107a24 */ /* 0x000fe200078e02ff */
[----:B------:R-:W-:Y:S01]  /*1400*/  ISETP.GE.AND P1, PT, R24, c[0x0][0x1cc], PT ;  /* 0x0000730018007a0c */ /* 0x000fe20003f26270 */
[----:B------:R-:W-:Y:S01]  /*1410*/  IMAD R13, R29, 0x200, R13 ;  /* 0x000002001d0d7824 */ /* 0x000fe200078e020d */
[----:B------:R-:W-:Y:S01]  /*1420*/  ISETP.LT.OR P2, PT, R0, 0x1, P5 ;  /* 0x000000010000780c */ /* 0x000fe20002f41670 */
[----:B------:R-:W-:Y:S01]  /*1430*/  IMAD R12, R14, c[0x0][0x17c], R10 ;  /* 0x00005f000e0c7a24 */ /* 0x000fe200078e020a */
[C---:B------:R-:W-:Y:S01]  /*1440*/  ISETP.LT.OR P4, PT, R0.reuse, 0x1, P1 ;  /* 0x000000010000780c */ /* 0x040fe20000f81670 */
[----:B------:R-:W-:Y:S01]  /*1450*/  IMAD.SHL.U32 R240, R13, 0x2, RZ ;  /* 0x000000020df07824 */ /* 0x000fe200078e00ff */
[----:B------:R-:W-:Y:S01]  /*1460*/  ISETP.LT.OR P3, PT, R0, 0x21, P3 ;  /* 0x000000210000780c */ /* 0x000fe20001f61670 */
[----:B------:R-:W-:Y:S01]  /*1470*/  IMAD.WIDE.U32 R10, R14, c[0x0][0x178], R2 ;  /* 0x00005e000e0a7a25 */ /* 0x000fe200078e0002 */
[----:B------:R-:W-:Y:S01]  /*1480*/  CS2R R98, SRZ ;  /* 0x0000000000627805 */ /* 0x000fe2000001ff00 */
[----:B------:R-:W-:Y:S01]  /*1490*/  CS2R R96, SRZ ;  /* 0x0000000000607805 */ /* 0x000fe2000001ff00 */
[----:B------:R-:W-:Y:S01]  /*14a0*/  CS2R R94, SRZ ;  /* 0x00000000005e7805 */ /* 0x000fe2000001ff00 */
[----:B------:R-:W-:Y:S01]  /*14b0*/  IMAD.IADD R11, R11, 0x1, R12 ;  /* 0x000000010b0b7824 */ /* 0x000fe200078e020c */
[----:B------:R-:W-:Y:S01]  /*14c0*/  @!PT LDS RZ, [RZ] ;  /* 0x00000000fffff984 */ /* 0x000fe20000000800 */
[----:B------:R-:W-:Y:S01]  /*14d0*/  @!PT LDS RZ, [RZ] ;  /* 0x00000000fffff984 */ /* 0x000fe20000000800 */
[----:B------:R-:W-:Y:S01]  /*14e0*/  @!PT LDS RZ, [RZ] ;  /* 0x00000000fffff984 */ /* 0x000fe20000000800 */
[----:B------:R1:W-:Y:S01]  /*14f0*/  LDGSTS.E.BYPASS.LTC128B.128 [R240+0x8080], [R4.64], !P0 ;  /* 0x0808000004f07fae */ /* 0x0003e2000c101d50 */
[----:B------:R-:W-:Y:S01]  /*1500*/  IMAD.MOV.U32 R13, RZ, RZ, c[0x0][0x1ac] ;  /* 0x00006b00ff0d7624 */ /* 0x000fe200078e00ff */
[----:B------:R-:W-:Y:S01]  /*1510*/  LEA R12, P0, R15, R6, 0x6 ;  /* 0x000000060f0c7211 */ /* 0x000fe200078030ff */
[----:B------:R-:W-:Y:S01]  /*1520*/  IMAD.WIDE.U32 R10, R103, c[0x0][0x180], R10 ;  /* 0x00006000670a7a25 */ /* 0x000fe200078e000a */
[----:B------:R-:W-:Y:S01]  /*1530*/  CS2R R92, SRZ ;  /* 0x00000000005c7805 */ /* 0x000fe2000001ff00 */
[----:B------:R1:W-:Y:S01]  /*1540*/  LDGSTS.E.BYPASS.LTC128B.128 [R240+0xa080], [R4.64+0x80], !P4 ;  /* 0x0a08008004f07fae */ /* 0x0003e2000e101d50 */
[----:B------:R-:W-:Y:S01]  /*1550*/  LEA.HI.X R13, R15, R7, R13, 0x6, P0 ;  /* 0x000000070f0d7211 */ /* 0x000fe200000f340d */
[----:B------:R-:W-:Y:S01]  /*1560*/  IMAD R15, R36, c[0x0][0x180], RZ ;  /* 0x00006000240f7a24 */ /* 0x000fe200078e02ff */
[----:B------:R-:W-:Y:S01]  /*1570*/  ISETP.GE.AND P0, PT, R26, c[0x0][0x1cc], PT ;  /* 0x000073001a007a0c */ /* 0x000fe20003f06270 */
[----:B------:R1:W-:Y:S01]  /*1580*/  LDGSTS.E.BYPASS.LTC128B.128 [R240+0xc080], [R4.64+0x100], !P2 ;  /* 0x0c08010004f07fae */ /* 0x0003e2000d101d50 */
[C---:B------:R-:W-:Y:S01]  /*1590*/  ISETP.LT.OR P2, PT, R0.reuse, 0x21, P1 ;  /* 0x000000210000780c */ /* 0x040fe20000f41670 */
[----:B------:R-:W-:Y:S01]  /*15a0*/  IMAD R15, R103, c[0x0][0x184], R15 ;  /* 0x00006100670f7a24 */ /* 0x000fe200078e020f */
[----:B------:R-:W-:Y:S01]  /*15b0*/  ISETP.LT.OR P6, PT, R0, 0x1, P0 ;  /* 0x000000010000780c */ /* 0x000fe200007c1670 */
[----:B------:R-:W-:Y:S01]  /*15c0*/  IMAD R22, R14, c[0x0][0x20c], R16 ;  /* 0x000083000e167a24 */ /* 0x000fe200078e0210 */
[C---:B------:R-:W-:Y:S01]  /*15d0*/  ISETP.LT.OR P1, PT, R0.reuse, 0x21, P5 ;  /* 0x000000210000780c */ /* 0x040fe20002f21670 */
[----:B------:R-:W-:Y:S01]  /*15e0*/  IMAD.IADD R11, R11, 0x1, R15 ;  /* 0x000000010b0b7824 */ /* 0x000fe200078e020f */
[----:B------:R-:W-:Y:S01]  /*15f0*/  ISETP.LT.OR P0, PT, R0, 0x21, P0 ;  /* 0x000000210000780c */ /* 0x000fe20000701670 */
[----:B------:R-:W-:Y:S01]  /*1600*/  IMAD.WIDE.U32 R14, R14, c[0x0][0x208], R2 ;  /* 0x000082000e0e7a25 */ /* 0x000fe200078e0002 */
[----:B------:R-:W-:Y:S01]  /*1610*/  ISETP.NE.AND P5, PT, R101, RZ, PT ;  /* 0x000000ff6500720c */ /* 0x000fe20003fa5270 */
[----:B------:R-:W-:Y:S01]  /*1620*/  CS2R R90, SRZ ;  /* 0x00000000005a7805 */ /* 0x000fe2000001ff00 */
[----:B------:R-:W-:Y:S01]  /*1630*/  IADD3 R18, P4, R19, R27, RZ ;  /* 0x0000001b13127210 */ /* 0x000fe20007f9e0ff */
[----:B------:R-:W-:Y:S01]  /*1640*/  CS2R R100, SRZ ;  /* 0x0000000000647805 */ /* 0x000fe2000001ff00 */
[----:B------:R-:W-:Y:S01]  /*1650*/  SEL R21, R21, RZ, !P5 ;  /* 0x000000ff15157207 */ /* 0x000fe20006800000 */
[----:B------:R-:W-:Y:S01]  /*1660*/  CS2R R88, SRZ ;  /* 0x0000000000587805 */ /* 0x000fe2000001ff00 */
[----:B------:R-:W-:Y:S01]  /*1670*/  SEL R16, R107, RZ, !P5 ;  /* 0x000000ff6b107207 */ /* 0x000fe20006800000 */
[----:B------:R1:W-:Y:S01]  /*1680*/  LDGSTS.E.BYPASS.LTC128B.128 [R240+0xe080], [R4.64+0x180], !P6 ;  /* 0x0e08018004f07fae */ /* 0x0003e2000f101d50 */
[----:B------:R-:W-:Y:S01]  /*1690*/  LEA.HI.X.SX32 R19, R19, R17, 0x1, P4 ;  /* 0x0000001113137211 */ /* 0x000fe200020f0eff */
[----:B------:R-:W-:Y:S01]  /*16a0*/  IMAD R3, R21, c[0x0][0x188], RZ ;  /* 0x0000620015037a24 */ /* 0x000fe200078e02ff */
[----:B------:R-:W-:Y:S01]  /*16b0*/  CS2R R106, SRZ ;  /* 0x00000000006a7805 */ /* 0x000fe2000001ff00 */
[----:B------:R2:W-:Y:S01]  /*16c0*/  LDGSTS.E.BYPASS.LTC128B.128 [R240+0x9080], [R8.64], !P3 ;  /* 0x0908000008f07fae */ /* 0x0005e2000d901d50 */
[----:B------:R-:W-:Y:S01]  /*16d0*/  IMAD.WIDE.U32 R30, R16, c[0x0][0x188], R10 ;  /* 0x00006200101e7a25 */ /* 0x000fe200078e000a */
[----:B------:R-:W-:Y:S01]  /*16e0*/  CS2R R86, SRZ ;  /* 0x0000000000567805 */ /* 0x000fe2000001ff00 */
[----:B------:R-:W-:Y:S01]  /*16f0*/  CS2R R84, SRZ ;  /* 0x0000000000547805 */ /* 0x000fe2000001ff00 */
[----:B------:R2:W-:Y:S01]  /*1700*/  LDGSTS.E.BYPASS.LTC128B.128 [R240+0xb080], [R8.64+0x80], !P2 ;  /* 0x0b08008008f07fae */ /* 0x0005e2000d101d50 */
[----:B------:R-:W-:Y:S01]  /*1710*/  ISETP.GE.AND P2, PT, R24, c[0x0][0x19c], PT ;  /* 0x0000670018007a0c */ /* 0x000fe20003f46270 */
[----:B------:R-:W-:Y:S01]  /*1720*/  IMAD R3, R16, c[0x0][0x18c], R3 ;  /* 0x0000630010037a24 */ /* 0x000fe200078e0203 */
[----:B------:R-:W-:Y:S01]  /*1730*/  CS2R R82, SRZ ;  /* 0x0000000000527805 */ /* 0x000fe2000001ff00 */
[----:B------:R2:W-:Y:S01]  /*1740*/  LDGSTS.E.BYPASS.LTC128B.128 [R240+0xd080], [R8.64+0x100], !P1 ;  /* 0x0d08010008f07fae */ /* 0x0005e2000c901d50 */
[----:B------:R-:W-:Y:S01]  /*1750*/  ISETP.LT.OR P5, PT, R0, 0x1, P2 ;  /* 0x000000010000780c */ /* 0x000fe200017a1670 */
[----:B------:R-:W-:Y:S01]  /*1760*/  IMAD.IADD R23, R31, 0x1, R3 ;  /* 0x000000011f177824 */ /* 0x000fe200078e0203 */
[----:B------:R-:W-:Y:S01]  /*1770*/  ISETP.GE.AND P1, PT, R25, c[0x0][0x19c], PT ;  /* 0x0000670019007a0c */ /* 0x000fe20003f26270 */
[----:B------:R2:W-:Y:S01]  /*1780*/  LDGSTS.E.BYPASS.LTC128B.128 [R240+0xf080], [R8.64+0x180], !P0 ;  /* 0x0f08018008f07fae */ /* 0x0005e2000c101d50 */
[----:B------:R-:W-:Y:S01]  /*1790*/  ISETP.GE.AND P0, PT, R2, c[0x0][0x19c], PT ;  /* 0x0000670002007a0c */ /* 0x000fe20003f06270 */
[----:B------:R-:W-:Y:S01]  /*17a0*/  IMAD R17, R36, c[0x0][0x270], RZ ;  /* 0x00009c0024117a24 */ /* 0x000fe200078e02ff */
[C---:B------:R-:W-:Y:S01]  /*17b0*/  ISETP.LT.OR P6, PT, R0.reuse, 0x21, P2 ;  /* 0x000000210000780c */ /* 0x040fe200017c1670 */
[----:B------:R3:W-:Y:S01]  /*17c0*/  STL.64 [R1+0x8], R30 ;  /* 0x0000081e01007387 */ /* 0x0007e20000100a00 */
[C---:B------:R-:W-:Y:S01]  /*17d0*/  ISETP.LT.OR P3, PT, R0.reuse, 0x1, P0 ;  /* 0x000000010000780c */ /* 0x040fe20000761670 */
[----:B------:R-:W-:Y:S01]  /*17e0*/  IMAD R17, R103, c[0x0][0x274], R17 ;  /* 0x00009d0067117a24 */ /* 0x000fe200078e0211 */
[C---:B------:R-:W-:Y:S01]  /*17f0*/  ISETP.LT.OR P4, PT, R0.reuse, 0x21, P0 ;  /* 0x000000210000780c */ /* 0x040fe20000781670 */
[----:B------:R-:W-:Y:S01]  /*1800*/  IMAD.IADD R11, R15, 0x1, R22 ;  /* 0x000000010f0b7824 */ /* 0x000fe200078e0216 */
[----:B------:R-:W-:Y:S01]  /*1810*/  ISETP.LT.OR P2, PT, R0, 0x1, P1 ;  /* 0x000000010000780c */ /* 0x000fe20000f41670 */
[----:B------:R4:W-:Y:S01]  /*1820*/  STL [R1+0x14], R23 ;  /* 0x0000141701007387 */ /* 0x0009e20000100800 */
[----:B-1----:R-:W-:Y:S01]  /*1830*/  IMAD.U32 R4, RZ, RZ, UR18 ;  /* 0x00000012ff047e24 */ /* 0x002fe2000f8e00ff */
[----:B------:R-:W-:Y:S01]  /*1840*/  ISETP.GE.AND P0, PT, R26, c[0x0][0x19c], PT ;  /* 0x000067001a007a0c */ /* 0x000fe20003f06270 */
[----:B------:R-:W-:Y:S01]  /*1850*/  IMAD.U32 R5, RZ, RZ, UR19 ;  /* 0x00000013ff057e24 */ /* 0x000fe2000f8e00ff */
[----:B------:R-:W-:Y:S01]  /*1860*/  P2R R5, PR, RZ, 0x10 ;  /* 0x00000010ff057803 */ /* 0x000fe20000000000 */
[----:B------:R-:W-:Y:S01]  /*1870*/  UIMAD.WIDE.U32 UR18, UR6, UR4, URZ ;  /* 0x00000004061272a5 */ /* 0x000fe2000f8e003f */
[----:B------:R-:W-:Y:S01]  /*1880*/  ISETP.LT.OR P4, PT, R0, 0x21, P1 ;  /* 0x000000210000780c */ /* 0x000fe20000f81670 */
[----:B------:R-:W-:Y:S01]  /*1890*/  CS2R R80, SRZ ;  /* 0x0000000000507805 */ /* 0x000fe2000001ff00 */
[----:B------:R-:W-:Y:S01]  /*18a0*/  LEA R3, P1, R4, R30, 0x6 ;  /* 0x0000001e04037211 */ /* 0x000fe200078230ff */
[----:B------:R1:W-:Y:S01]  /*18b0*/  LDGSTS.E.BYPASS.LTC128B.128 [R240+0x80], [R6.64], !P3 ;  /* 0x0008000006f07fae */ /* 0x0003e2000d901d50 */
[----:B------:R-:W-:Y:S01]  /*18c0*/  P2R R10, PR, RZ, 0x4 ;  /* 0x00000004ff0a7803 */ /* 0x000fe20000000000 */
[----:B------:R-:W-:Y:S01]  /*18d0*/  UIADD3 UR8, UR19, UR8, URZ ;  /* 0x0000000813087290 */ /* 0x000fe2000fffe03f */
[----:B------:R-:W-:Y:S01]  /*18e0*/  ISETP.LT.OR P3, PT, R0, 0x1, P0 ;  /* 0x000000010000780c */ /* 0x000fe20000761670 */
[----:B------:R1:W-:Y:S01]  /*18f0*/  LDGSTS.E.BYPASS.LTC128B.128 [R240+0x2080], [R6.64+0x80], !P5 ;  /* 0x0208008006f07fae */ /* 0x0003e2000e901d50 */
[----:B------:R-:W-:Y:S01]  /*1900*/  ISETP.NE.AND P5, PT, R5, RZ, PT ;  /* 0x000000ff0500720c */ /* 0x000fe20003fa5270 */
[----:B------:R-:W-:Y:S01]  /*1910*/  CS2R R78, SRZ ;  /* 0x00000000004e7805 */ /* 0x000fe2000001ff00 */
[----:B------:R-:W-:Y:S01]  /*1920*/  LEA.HI.X R5, R4, R23, R20, 0x6, P1 ;  /* 0x0000001704057211 */ /* 0x000fe200008f3414 */
[----:B--2---:R-:W-:Y:S01]  /*1930*/  IMAD.WIDE.U32 R8, R103, c[0x0][0x270], R18 ;  /* 0x00009c0067087a25 */ /* 0x004fe200078e0012 */
[----:B------:R-:W-:Y:S01]  /*1940*/  ISETP.NE.AND P1, PT, R10, RZ, PT ;  /* 0x000000ff0a00720c */ /* 0x000fe20003f25270 */
[----:B------:R-:W-:Y:S01]  /*1950*/  CS2R R76, SRZ ;  /* 0x00000000004c7805 */ /* 0x000fe2000001ff00 */
[----:B------:R-:W-:Y:S01]  /*1960*/  ISETP.LT.OR P2, PT, R0, 0x21, P0 ;  /* 0x000000210000780c */ /* 0x000fe20000741670 */
[----:B------:R-:W-:Y:S01]  /*1970*/  IMAD.U32 R0, RZ, RZ, UR15 ;  /* 0x0000000fff007e24 */ /* 0x000fe2000f8e00ff */
[----:B------:R-:W-:Y:S01]  /*1980*/  LEA R4, P0, R3, c[0x0][0x160], 0x1 ;  /* 0x0000580003047a11 */ /* 0x000fe200078008ff */
[----:B------:R-:W-:Y:S01]  /*1990*/  IMAD.IADD R9, R9, 0x1, R17 ;  /* 0x0000000109097824 */ /* 0x000fe200078e0211 */
[----:B------:R-:W-:Y:S01]  /*19a0*/  CS2R R74, SRZ ;  /* 0x00000000004a7805 */ /* 0x000fe2000001ff00 */
[----:B------:R-:W-:Y:S01]  /*19b0*/  IMAD.MOV.U32 R10, RZ, RZ, R14 ;  /* 0x000000ffff0a7224 */ /* 0x000fe200078e000e */
[----:B------:R-:W-:Y:S01]  /*19c0*/  LEA.HI.X R5, R3, c[0x0][0x164], R5, 0x1, P0 ;  /* 0x0000590003057a11 */ /* 0x000fe200000f0c05 */
[----:B------:R-:W-:Y:S01]  /*19d0*/  IMAD.MOV.U32 R3, RZ, RZ, c[0x0][0x178] ;  /* 0x00005e00ff037624 */ /* 0x000fe200078e00ff */
[----:B------:R-:W-:Y:S01]  /*19e0*/  ISETP.GT.AND P0, PT, R105, 0xf, PT ;  /* 0x0000000f6900780c */ /* 0x000fe20003f04270 */
[----:B---3--:R-:W-:Y:S01]  /*19f0*/  IMAD.WIDE.U32 R30, R16, c[0x0][0x278], R8 ;  /* 0x00009e00101e7a25 */ /* 0x008fe200078e0008 */
[----:B------:R-:W-:Y:S01]  /*1a00*/  CS2R R72, SRZ ;  /* 0x0000000000487805 */ /* 0x000fe2000001ff00 */
[----:B------:R1:W-:Y:S01]  /*1a10*/  LDGSTS.E.BYPASS.LTC128B.128 [R240+0x4080], [R6.64+0x100], !P1 ;  /* 0x0408010006f07fae */ /* 0x0003e2000c901d50 */
[----:B------:R-:W-:Y:S01]  /*1a20*/  CS2R R70, SRZ ;  /* 0x0000000000467805 */ /* 0x000fe2000001ff00 */
[----:B------:R-:W-:Y:S01]  /*1a30*/  IMAD.WIDE.U32 R8, R103, c[0x0][0x210], R10 ;  /* 0x0000840067087a25 */ /* 0x000fe200078e000a */
[----:B------:R-:W-:Y:S01]  /*1a40*/  CS2R R68, SRZ ;  /* 0x0000000000447805 */ /* 0x000fe2000001ff00 */
        /* <DEDUP_REMOVED lines=17> */
[----:B------:R-:W-:Y:S01]  /*1b60*/  CS2R R50, SRZ ;  /* 0x0000000000327805 */ /* 0x000fe2000001ff00 */
[----:B------:R-:W-:Y:S01]  /*1b70*/  CS2R R48, SRZ ;  /* 0x0000000000307805 */ /* 0x000fe2000001ff00 */
[----:B------:R-:W-:Y:S01]  /*1b80*/  CS2R R46, SRZ ;  /* 0x00000000002e7805 */ /* 0x000fe2000001ff00 */
[----:B------:R-:W0:Y:S01]  /*1b90*/  LDGDEPBAR ;  /* 0x00000000000079af */ /* 0x000e220000000000 */
[----:B------:R-:W-:Y:S01]  /*1ba0*/  CS2R R44, SRZ ;  /* 0x00000000002c7805 */ /* 0x000fe2000001ff00 */
[----:B------:R-:W-:Y:S01]  /*1bb0*/  CS2R R42, SRZ ;  /* 0x00000000002a7805 */ /* 0x000fe2000001ff00 */
[----:B------:R-:W-:Y:S01]  /*1bc0*/  CS2R R40, SRZ ;  /* 0x0000000000287805 */ /* 0x000fe2000001ff00 */
[----:B------:R3:W-:Y:S01]  /*1bd0*/  STL.64 [R1+0x20], R30 ;  /* 0x0000201e01007387 */ /* 0x0007e20000100a00 */
[----:B------:R-:W-:Y:S01]  /*1be0*/  CS2R R38, SRZ ;  /* 0x0000000000267805 */ /* 0x000fe2000001ff00 */
[----:B------:R-:W-:Y:S01]  /*1bf0*/  UISETP.GT.AND UP1, UPT, UR10, -0x1, UPT ;  /* 0xffffffff0a00788c */ /* 0x000fe2000bf24270 */
[----:B-1----:R-:W-:Y:S01]  /*1c00*/  IMAD.MOV.U32 R7, RZ, RZ, c[0x0][0x17c] ;  /* 0x00005f00ff077624 */ /* 0x002fe200078e00ff */
[----:B--2---:R-:W-:Y:S01]  /*1c10*/  IADD3 R12, -R0, UR13, -R248 ;  /* 0x0000000d000c7c10 */ /* 0x004fe2000fffe9f8 */
[----:B------:R-:W-:-:S02]  /*1c20*/  IMAD R0, R21, c[0x0][0x278], RZ ;  /* 0x00009e0015007a24 */ /* 0x000fc400078e02ff */
[----:B------:R-:W-:Y:S01]  /*1c30*/  IMAD R13, R36, c[0x0][0x210], RZ ;  /* 0x00008400240d7a24 */ /* 0x000fe200078e02ff */
[----:B------:R-:W-:Y:S01]  /*1c40*/  ISETP.LT.OR P1, PT, R12, 0x1, P3 ;  /* 0x000000010c00780c */ /* 0x000fe20001f21670 */
[----:B------:R-:W-:Y:S01]  /*1c50*/  IMAD R0, R16, c[0x0][0x27c], R0 ;  /* 0x00009f0010007a24 */ /* 0x000fe200078e0200 */
[C---:B------:R-:W-:Y:S01]  /*1c60*/  ISETP.LT.OR P0, PT, R12.reuse, 0x1, P4 ;  /* 0x000000010c00780c */ /* 0x040fe20002701670 */
[----:B------:R-:W-:Y:S01]  /*1c70*/  IMAD R13, R103, c[0x0][0x214], R13 ;  /* 0x00008500670d7a24 */ /* 0x000fe200078e020d */
[----:B------:R-:W-:Y:S01]  /*1c80*/  ISETP.LT.OR P2, PT, R12, 0x1, P6 ;  /* 0x000000010c00780c */ /* 0x000fe20003741670 */
[----:B------:R-:W-:Y:S02]  /*1c90*/  IMAD.IADD R17, R31, 0x1, R0 ;  /* 0x000000011f117824 */ /* 0x000fe400078e0200 */
[----:B------:R-:W-:-:S03]  /*1ca0*/  IMAD.IADD R9, R9, 0x1, R13 ;  /* 0x0000000109097824 */ /* 0x000fc600078e020d */
[----:B------:R-:W-:Y:S01]  /*1cb0*/  STL [R1+0x38], R17 ;  /* 0x0000381101007387 */ /* 0x000fe20000100800 */
[----:B----4-:R-:W-:-:S03]  /*1cc0*/  IMAD.WIDE.U32 R22, R16, c[0x0][0x218], R8 ;  /* 0x0000860010167a25 */ /* 0x010fc600078e0008 */
[----:B------:R1:W-:Y:S01]  /*1cd0*/  LDGSTS.E.BYPASS.LTC128B.128 [R240+0x10080], [R4.64], !P1 ;  /* 0x1008000004f07fae */ /* 0x0003e2000c901d50 */
[----:B------:R-:W-:-:S03]  /*1ce0*/  LEA R6, P1, R3, R4, 0x6 ;  /* 0x0000000403067211 */ /* 0x000fc600078230ff */
[----:B------:R1:W-:Y:S01]  /*1cf0*/  LDGSTS.E.BYPASS.LTC128B.128 [R240+0x12080], [R4.64+0x80], !P0 ;  /* 0x1208008004f07fae */ /* 0x0003e2000c101d50 */
[----:B------:R-:W-:Y:S02]  /*1d00*/  LEA.HI.X R7, R3, R5, R7, 0x6, P1 ;  /* 0x0000000503077211 */ /* 0x000fe400008f3407 */
[----:B------:R-:W-:Y:S01]  /*1d10*/  ISETP.LT.OR P1, PT, R12, 0x1, P5 ;  /* 0x000000010c00780c */ /* 0x000fe20002f21670 */
[----:B------:R1:W-:Y:S01]  /*1d20*/  LDGSTS.E.BYPASS.LTC128B.128 [R240+0x14080], [R4.64+0x100], !P2 ;  /* 0x1408010004f07fae */ /* 0x0003e2000d101d50 */
[----:B------:R-:W-:-:S03]  /*1d30*/  ISETP.GT.AND P2, PT, R105, 0xf, PT ;  /* 0x0000000f6900780c */ /* 0x000fc60003f44270 */
[----:B------:R2:W-:Y:S08]  /*1d40*/  STL.64 [R1], R22 ;  /* 0x0000001601007387 */ /* 0x0005f00000100a00 */
[----:B------:R1:W-:Y:S01]  /*1d50*/  LDGSTS.E.BYPASS.LTC128B.128 [R240+0x16080], [R4.64+0x180], !P1 ;  /* 0x1608018004f07fae */ /* 0x0003e2000c901d50 */
[----:B------:R-:W-:Y:S02]  /*1d60*/  ISETP.LT.OR P1, PT, R12, 0x21, P5 ;  /* 0x000000210c00780c */ /* 0x000fe40002f21670 */
[----:B------:R-:W-:-:S02]  /*1d70*/  @!P2 IADD3 R0, P0, R30, UR15, RZ ;  /* 0x0000000f1e00ac10 */ /* 0x000fc4000ff1e0ff */
[----:B------:R-:W-:Y:S02]  /*1d80*/  ISETP.GE.AND P5, PT, R2, c[0x0][0x16c], PT ;  /* 0x00005b0002007a0c */ /* 0x000fe40003fa6270 */
[----:B------:R-:W-:Y:S02]  /*1d90*/  @!P2 IADD3.X R3, R17, UR9, RZ, P0, !PT ;  /* 0x000000091103ac10 */ /* 0x000fe400087fe4ff */
[C---:B------:R-:W-:Y:S02]  /*1da0*/  @!P2 LEA R10, P0, R0.reuse, c[0x0][0x258], 0x2 ;  /* 0x00009600000aaa11 */ /* 0x040fe400078010ff */
[----:B------:R-:W-:Y:S02]  /*1db0*/  SEL R33, RZ, 0x1, P5 ;  /* 0x00000001ff217807 */ /* 0x000fe40002800000 */
[----:B------:R-:W-:Y:S01]  /*1dc0*/  @!P2 LEA.HI.X R11, R0, c[0x0][0x25c], R3, 0x2, P0 ;  /* 0x00009700000baa11 */ /* 0x000fe200000f1403 */
[----:B------:R-:W-:Y:S01]  /*1dd0*/  IMAD R0, R21, c[0x0][0x218], RZ ;  /* 0x0000860015007a24 */ /* 0x000fe200078e02ff */
[C---:B------:R-:W-:Y:S01]  /*1de0*/  ISETP.LT.OR P0, PT, R12.reuse, 0x21, P3 ;  /* 0x000000210c00780c */ /* 0x040fe20001f01670 */
[----:B------:R-:W-:Y:S01]  /*1df0*/  IMAD.U32 R3, RZ, RZ, UR8 ;  /* 0x00000008ff037e24 */ /* 0x000fe2000f8e00ff */
[----:B------:R-:W-:Y:S01]  /*1e00*/  ISETP.LT.OR P3, PT, R12, 0x21, P4 ;  /* 0x000000210c00780c */ /* 0x000fe20002761670 */
[----:B------:R-:W-:Y:S01]  /*1e10*/  IMAD R0, R16, c[0x0][0x21c], R0 ;  /* 0x0000870010007a24 */ /* 0x000fe200078e0200 */
[----:B------:R-:W-:Y:S01]  /*1e20*/  ISETP.LT.OR P2, PT, R12, 0x21, P6 ;  /* 0x000000210c00780c */ /* 0x000fe20003741670 */
[----:B------:R-:W-:Y:S01]  /*1e30*/  USHF.L.U64.HI UR8, UR4, 0x5, UR5 ;  /* 0x0000000504087899 */ /* 0x000fe20008010205 */
[----:B------:R-:W-:Y:S01]  /*1e40*/  ISETP.GT.AND P6, PT, R105, 0xf, PT ;  /* 0x0000000f6900780c */ /* 0x000fe20003fc4270 */
[----:B------:R-:W-:Y:S01]  /*1e50*/  IMAD.IADD R14, R23, 0x1, R0 ;  /* 0x00000001170e7824 */ /* 0x000fe200078e0200 */
[----:B------:R-:W-:-:S02]  /*1e60*/  ISETP.GE.AND P4, PT, R2, c[0x0][0x1fc], PT ;  /* 0x00007f0002007a0c */ /* 0x000fc40003f86270 */
[----:B------:R-:W-:Y:S01]  /*1e70*/  ISETP.GE.AND P5, PT, R24, c[0x0][0x1fc], PT ;  /* 0x00007f0018007a0c */ /* 0x000fe20003fa6270 */
[----:B-1----:R-:W-:Y:S02]  /*1e80*/  IMAD.U32 R4, RZ, RZ, UR18 ;  /* 0x00000012ff047e24 */ /* 0x002fe4000f8e00ff */
[----:B------:R1:W-:Y:S01]  /*1e90*/  LDGSTS.E.BYPASS.LTC128B.128 [R240+0x11080], [R6.64], !P0 ;  /* 0x1108000006f07fae */ /* 0x0003e2000c101d50 */
[----:B------:R-:W-:Y:S01]  /*1ea0*/  SEL R34, RZ, 0x1, P4 ;  /* 0x00000001ff227807 */ /* 0x000fe20002000000 */
[----:B------:R-:W-:Y:S01]  /*1eb0*/  IMAD.U32 R5, RZ, RZ, UR19 ;  /* 0x00000013ff057e24 */ /* 0x000fe2000f8e00ff */
[----:B------:R-:W-:Y:S01]  /*1ec0*/  ISETP.GE.AND P4, PT, R25, c[0x0][0x1fc], PT ;  /* 0x00007f0019007a0c */ /* 0x000fe20003f86270 */
[----:B------:R1:W-:Y:S01]  /*1ed0*/  LDGSTS.E.BYPASS.LTC128B.128 [R240+0x13080], [R6.64+0x80], !P3 ;  /* 0x1308008006f07fae */ /* 0x0003e2000d901d50 */
[----:B------:R-:W-:Y:S02]  /*1ee0*/  LEA R0, P0, R4, R22, 0x6 ;  /* 0x0000001604007211 */ /* 0x000fe400078030ff */
[----:B------:R-:W-:Y:S01]  /*1ef0*/  ISETP.GE.AND P3, PT, R2, c[0x0][0x1fc], PT ;  /* 0x00007f0002007a0c */ /* 0x000fe20003f66270 */
[----:B------:R1:W-:Y:S01]  /*1f00*/  LDGSTS.E.BYPASS.LTC128B.128 [R240+0x15080], [R6.64+0x100], !P2 ;  /* 0x1508010006f07fae */ /* 0x0003e2000d101d50 */
[----:B------:R-:W-:-:S02]  /*1f10*/  LEA.HI.X R4, R4, R14, R3, 0x6, P0 ;  /* 0x0000000e04047211 */ /* 0x000fc400000f3403 */
[----:B------:R-:W-:Y:S01]  /*1f20*/  ISETP.GE.AND P0, PT, R25, c[0x0][0x16c], PT ;  /* 0x00005b0019007a0c */ /* 0x000fe20003f06270 */
[----:B------:R1:W-:Y:S01]  /*1f30*/  LDGSTS.E.BYPASS.LTC128B.128 [R240+0x17080], [R6.64+0x180], !P1 ;  /* 0x1708018006f07fae */ /* 0x0003e2000c901d50 */
[----:B------:R-:W-:Y:S02]  /*1f40*/  P2R R13, PR, RZ, 0x8 ;  /* 0x00000008ff0d7803 */ /* 0x000fe40000000000 */
[----:B------:R-:W-:Y:S01]  /*1f50*/  SEL R32, RZ, 0x4, P0 ;  /* 0x00000004ff207807 */ /* 0x000fe20000000000 */
[----:B------:R4:W-:Y:S01]  /*1f60*/  STL [R1+0x10], R14 ;  /* 0x0000100e01007387 */ /* 0x0009e20000100800 */
[----:B------:R-:W-:Y:S02]  /*1f70*/  ISETP.NE.AND P2, PT, R13, RZ, PT ;  /* 0x000000ff0d00720c */ /* 0x000fe40003f45270 */
[----:B------:R-:W-:Y:S02]  /*1f80*/  LEA R2, P0, R0, c[0x0][0x1f0], 0x1 ;  /* 0x00007c0000027a11 */ /* 0x000fe400078008ff */
[----:B------:R-:W-:-:S02]  /*1f90*/  ISETP.LT.OR P2, PT, R12, 0x1, P2 ;  /* 0x000000010c00780c */ /* 0x000fc40001741670 */
[----:B------:R-:W-:Y:S01]  /*1fa0*/  LEA.HI.X R3, R0, c[0x0][0x1f4], R4, 0x1, P0 ;  /* 0x00007d0000037a11 */ /* 0x000fe200000f0c04 */
[----:B------:R-:W-:Y:S01]  /*1fb0*/  @!P6 IMAD.SHL.U32 R0, R105, 0x10, RZ ;  /* 0x000000106900e824 */ /* 0x000fe200078e00ff */
[----:B------:R-:W-:Y:S01]  /*1fc0*/  ISETP.LT.OR P0, PT, R12, 0x1, P5 ;  /* 0x000000010c00780c */ /* 0x000fe20002f01670 */
[----:B------:R-:W-:Y:S01]  /*1fd0*/  IMAD.WIDE.U32 R4, R103, c[0x0][0x288], R18 ;  /* 0x0000a20067047a25 */ /* 0x000fe200078e0012 */
[C---:B------:R-:W-:Y:S02]  /*1fe0*/  ISETP.GE.AND P1, PT, R24.reuse, c[0x0][0x16c], PT ;  /* 0x00005b0018007a0c */ /* 0x040fe40003f26270 */
[----:B------:R-:W-:Y:S01]  /*1ff0*/  ISETP.GE.AND P3, PT, R24, c[0x0][0x1fc], PT ;  /* 0x00007f0018007a0c */ /* 0x000fe20003f66270 */
[----:B------:R2:W-:Y:S01]  /*2000*/  @!P6 LDGSTS.E.BYPASS.LTC128B.128 [R0+0x20080], [R10.64] ;  /* 0x200800000a00efae */ /* 0x0005e2000b901d50 */
[----:B---3--:R-:W-:Y:S02]  /*2010*/  SEL R30, RZ, 0xffffffff, P1 ;  /* 0xffffffffff1e7807 */ /* 0x008fe40000800000 */
[----:B------:R-:W-:Y:S01]  /*2020*/  ISETP.GE.AND P1, PT, R26, c[0x0][0x16c], PT ;  /* 0x00005b001a007a0c */ /* 0x000fe20003f26270 */
[----:B------:R-:W0:Y:S01]  /*2030*/  LDGDEPBAR ;  /* 0x00000000000079af */ /* 0x000e220000000000 */
[----:B------:R-:W-:-:S02]  /*2040*/  SEL R31, RZ, 0xffffffff, P3 ;  /* 0xffffffffff1f7807 */ /* 0x000fc40001800000 */
[----:B------:R-:W-:Y:S01]  /*2050*/  ISETP.GE.AND P3, PT, R26, c[0x0][0x1fc], PT ;  /* 0x00007f001a007a0c */ /* 0x000fe20003f66270 */
[----:B------:R3:W-:Y:S01]  /*2060*/  LDGSTS.E.BYPASS.LTC128B.128 [R240+0x18080], [R2.64], !P2 ;  /* 0x1808000002f07fae */ /* 0x0007e2000d101d50 */
[----:B------:R-:W-:Y:S01]  /*2070*/  SEL R243, RZ, 0x8, P1 ;  /* 0x00000008fff37807 */ /* 0x000fe20000800000 */
[----:B-1----:R-:W-:Y:S01]  /*2080*/  IMAD.U32 R7, RZ, RZ, UR4 ;  /* 0x00000004ff077e24 */ /* 0x002fe2000f8e00ff */
[C---:B------:R-:W-:Y:S01]  /*2090*/  ISETP.LT.OR P1, PT, R12.reuse, 0x1, P4 ;  /* 0x000000010c00780c */ /* 0x040fe20002721670 */
[----:B------:R3:W-:Y:S01]  /*20a0*/  LDGSTS.E.BYPASS.LTC128B.128 [R240+0x1a080], [R2.64+0x80], !P0 ;  /* 0x1a08008002f07fae */ /* 0x0007e2000c101d50 */
[----:B------:R-:W-:-:S11]  /*20b0*/  ISETP.LT.OR P0, PT, R12, 0x1, P3 ;  /* 0x000000010c00780c */ /* 0x000fd60001f01670 */
[----:B------:R3:W-:Y:S01]  /*20c0*/  LDGSTS.E.BYPASS.LTC128B.128 [R240+0x1c080], [R2.64+0x100], !P1 ;  /* 0x1c08010002f07fae */ /* 0x0007e2000c901d50 */
[----:B------:R-:W-:Y:S01]  /*20d0*/  ISETP.GE.AND P1, PT, R25, c[0x0][0x1fc], PT ;  /* 0x00007f0019007a0c */ /* 0x000fe20003f26270 */
[----:B--2---:R-:W-:Y:S01]  /*20e0*/  IMAD R0, R36, c[0x0][0x288], RZ ;  /* 0x0000a20024007a24 */ /* 0x004fe200078e02ff */
[----:B------:R-:W-:Y:S01]  /*20f0*/  LEA.HI R10, R35, R105, RZ, 0x4 ;  /* 0x00000069230a7211 */ /* 0x000fe200078f20ff */
[----:B------:R3:W-:Y:S01]  /*2100*/  LDGSTS.E.BYPASS.LTC128B.128 [R240+0x1e080], [R2.64+0x180], !P0 ;  /* 0x1e08018002f07fae */ /* 0x0007e2000c101d50 */
[----:B------:R-:W-:Y:S01]  /*2110*/  LEA R18, P0, R7, R2, 0x6 ;  /* 0x0000000207127211 */ /* 0x000fe200078030ff */
[----:B------:R-:W-:Y:S01]  /*2120*/  IMAD R0, R103, c[0x0][0x28c], R0 ;  /* 0x0000a30067007a24 */ /* 0x000fe200078e0200 */
[----:B------:R-:W-:Y:S01]  /*2130*/  LOP3.LUT R6, R10, 0xfffffff0, RZ, 0xc0, !PT ;  /* 0xfffffff00a067812 */ /* 0x000fe200078ec0ff */
[----:B------:R-:W-:Y:S02]  /*2140*/  IMAD R11, R36, c[0x0][0x238], RZ ;  /* 0x00008e00240b7a24 */ /* 0x000fe400078e02ff */
[----:B------:R-:W-:Y:S01]  /*2150*/  IMAD.IADD R5, R5, 0x1, R0 ;  /* 0x0000000105057824 */ /* 0x000fe200078e0200 */
[----:B------:R-:W-:Y:S01]  /*2160*/  CS2R R36, SRZ ;  /* 0x0000000000247805 */ /* 0x000fe2000001ff00 */
[----:B------:R-:W-:Y:S01]  /*2170*/  IMAD.U32 R0, RZ, RZ, UR5 ;  /* 0x00000005ff007e24 */ /* 0x000fe2000f8e00ff */
[----:B------:R-:W-:Y:S01]  /*2180*/  UIADD3 UR5, UR7, 0x1, -UR14 ;  /* 0x0000000107057890 */ /* 0x000fe2000fffe80e */
[----:B------:R-:W-:Y:S01]  /*2190*/  IMAD.IADD R6, R105, 0x1, -R6 ;  /* 0x0000000169067824 */ /* 0x000fe200078e0a06 */
[----:B------:R-:W-:Y:S01]  /*21a0*/  UIADD3 UR7, UR7, -UR13, URZ ;  /* 0x8000000d07077290 */ /* 0x000fe2000fffe03f */
[----:B------:R-:W-:Y:S01]  /*21b0*/  IMAD.WIDE.U32 R22, R16, c[0x0][0x290], R4 ;  /* 0x0000a40010167a25 */ /* 0x000fe200078e0004 */
[----:B------:R-:W-:-:S02]  /*21c0*/  LEA.HI.X R19, R7, R3, R0, 0x6, P0 ;  /* 0x0000000307137211 */ /* 0x000fc400000f3400 */
[----:B------:R-:W-:Y:S01]  /*21d0*/  SHF.R.S32.HI R7, RZ, 0x1f, R6 ;  /* 0x0000001fff077819 */ /* 0x000fe20000011406 */
[----:B------:R-:W-:Y:S01]  /*21e0*/  IMAD.SHL.U32 R0, R27, 0x100, RZ ;  /* 0x000001001b007824 */ /* 0x000fe200078e00ff */
[----:B------:R-:W-:Y:S01]  /*21f0*/  SEL R27, RZ, 0x4, P1 ;  /* 0x00000004ff1b7807 */ /* 0x000fe20000800000 */
[----:B------:R1:W-:Y:S01]  /*2200*/  STL.64 [R1+0x18], R22 ;  /* 0x0000181601007387 */ /* 0x0003e20000100a00 */
[----:B------:R-:W-:Y:S01]  /*2210*/  LEA.HI R230, R7, R6, RZ, 0x3 ;  /* 0x0000000607e67211 */ /* 0x000fe200078f18ff */
[----:B------:R-:W-:Y:S01]  /*2220*/  IMAD R11, R103, c[0x0][0x23c], R11 ;  /* 0x00008f00670b7a24 */ /* 0x000fe200078e020b */
[----:B------:R-:W-:Y:S01]  /*2230*/  IADD3 R8, P0, R0, R105, RZ ;  /* 0x0000006900087210 */ /* 0x000fe20007f1e0ff */
[----:B---3--:R-:W-:-:S04]  /*2240*/  IMAD R2, R21, c[0x0][0x290], RZ ;  /* 0x0000a40015027a24 */ /* 0x008fc800078e02ff */
[----:B------:R-:W-:Y:S01]  /*2250*/  IMAD R3, R16, c[0x0][0x294], R2 ;  /* 0x0000a50010037a24 */ /* 0x000fe200078e0202 */
[----:B------:R-:W-:Y:S02]  /*2260*/  SHF.R.S32.HI R2, RZ, 0x1f, R0 ;  /* 0x0000001fff027819 */ /* 0x000fe40000011400 */
[----:B------:R-:W-:Y:S01]  /*2270*/  IADD3 R0, P1, R22, UR15, RZ ;  /* 0x0000000f16007c10 */ /* 0x000fe2000ff3e0ff */
[----:B----4-:R-:W-:Y:S01]  /*2280*/  IMAD.IADD R14, R23, 0x1, R3 ;  /* 0x00000001170e7824 */ /* 0x010fe200078e0203 */
[----:B------:R-:W-:Y:S02]  /*2290*/  LEA.HI.X.SX32 R9, R105, R2, 0x1, P0 ;  /* 0x0000000269097211 */ /* 0x000fe400000f0eff */
[C---:B------:R-:W-:Y:S01]  /*22a0*/  LOP3.LUT R3, R230.reuse, 0xfffffff8, RZ, 0xc0, !PT ;  /* 0xfffffff8e6037812 */ /* 0x040fe200078ec0ff */
[----:B------:R-:W-:Y:S01]  /*22b0*/  IMAD.SHL.U32 R230, R230, 0x40, RZ ;  /* 0x00000040e6e67824 */ /* 0x000fe200078e00ff */
[----:B------:R-:W-:Y:S01]  /*22c0*/  IADD3.X R2, R14, UR9, RZ, P1, !PT ;  /* 0x000000090e027c10 */ /* 0x000fe20008ffe4ff */
[----:B------:R2:W-:Y:S01]  /*22d0*/  STL [R1+0x30], R14 ;  /* 0x0000300e01007387 */ /* 0x0005e20000100800 */
[----:B------:R-:W-:Y:S01]  /*22e0*/  LEA R24, P0, R0, c[0x0][0x280], 0x2 ;  /* 0x0000a00000187a11 */ /* 0x000fe200078010ff */
[----:B------:R-:W-:Y:S01]  /*22f0*/  USHF.L.U32 UR9, UR4, 0x5, URZ ;  /* 0x0000000504097899 */ /* 0x000fe2000800063f */
[----:B------:R-:W-:Y:S01]  /*2300*/  ISETP.GE.AND P1, PT, R26, c[0x0][0x1fc], PT ;  /* 0x00007f001a007a0c */ /* 0x000fe20003f26270 */
[----:B-1----:R-:W-:Y:S01]  /*2310*/  IMAD.IADD R22, R6, 0x1, -R3 ;  /* 0x0000000106167824 */ /* 0x002fe200078e0a03 */
[----:B------:R-:W-:Y:S01]  /*2320*/  LEA.HI.X R25, R0, c[0x0][0x284], R2, 0x2, P0 ;  /* 0x0000a10000197a11 */ /* 0x000fe200000f1402 */
[----:B------:R-:W-:Y:S01]  /*2330*/  IMAD.MOV.U32 R3, RZ, RZ, 0x10 ;  /* 0x00000010ff037424 */ /* 0x000fe200078e00ff */
[----:B------:R-:W-:Y:S01]  /*2340*/  SHF.R.S32.HI R0, RZ, 0x4, R10 ;  /* 0x00000004ff007819 */ /* 0x000fe2000001140a */
[----:B------:R-:W-:Y:S01]  /*2350*/  IMAD.MOV.U32 R6, RZ, RZ, c[0x0][0x2a8] ;  /* 0x0000aa00ff067624 */ /* 0x000fe200078e00ff */
[----:B------:R-:W-:Y:S01]  /*2360*/  ISETP.NE.AND P0, PT, R13, RZ, PT ;  /* 0x000000ff0d00720c */ /* 0x000fe20003f05270 */
[----:B------:R-:W-:Y:S01]  /*2370*/  ULDC UR4, c[0x0][0x2a0] ;  /* 0x0000a80000047ab9 */ /* 0x000fe20000000800 */
[----:B------:R-:W-:Y:S01]  /*2380*/  SEL R242, RZ, 0x8, P1 ;  /* 0x00000008fff27807 */ /* 0x000fe20000800000 */
[----:B------:R-:W-:Y:S01]  /*2390*/  ULOP3.LUT UR4, URZ, UR4, URZ, 0x33, !UPT ;  /* 0x000000043f047292 */ /* 0x000fe2000f8e333f */
[----:B------:R-:W-:-:S02]  /*23a0*/  LEA.HI R2, R10, R0, RZ, 0x1 ;  /* 0x000000000a027211 */ /* 0x000fc400078f08ff */
[----:B------:R-:W-:Y:S02]  /*23b0*/  R2P PR, R22, 0x6 ;  /* 0x0000000616007804 */ /* 0x000fe40000000000 */
[----:B------:R-:W-:Y:S02]  /*23c0*/  LOP3.LUT R2, R2, 0xfffffffe, RZ, 0xc0, !PT ;  /* 0xfffffffe02027812 */ /* 0x000fe400078ec0ff */
[----:B------:R-:W-:Y:S02]  /*23d0*/  LEA.HI R10, R35, R105, RZ, 0x5 ;  /* 0x00000069230a7211 */ /* 0x000fe400078f28ff */
[----:B------:R-:W-:Y:S01]  /*23e0*/  SEL R5, R3, 0xfffffff0, !P1 ;  /* 0xfffffff003057807 */ /* 0x000fe20004800000 */
[----:B------:R-:W-:Y:S01]  /*23f0*/  IMAD.IADD R13, R0, 0x1, -R2 ;  /* 0x00000001000d7824 */ /* 0x000fe200078e0a02 */
[----:B------:R-:W-:Y:S02]  /*2400*/  SEL R4, R246, 0xffffffe0, !P2 ;  /* 0xffffffe0f6047807 */ /* 0x000fe40005000000 */
[----:B------:R-:W-:-:S02]  /*2410*/  R2P PR, R28, 0x6 ;  /* 0x000000061c007804 */ /* 0x000fc40000000000 */
[----:B------:R-:W-:Y:S01]  /*2420*/  ISETP.GE.AND P6, PT, R6, 0x1, PT ;  /* 0x000000010600780c */ /* 0x000fe20003fc6270 */
[----:B------:R-:W-:Y:S01]  /*2430*/  IMAD.WIDE.U32 R6, R103, c[0x0][0x238], R8 ;  /* 0x00008e0067067a25 */ /* 0x000fe200078e0008 */
[--C-:B------:R-:W-:Y:S01]  /*2440*/  SHF.R.S32.HI R0, RZ, 0x5, R10.reuse ;  /* 0x00000005ff007819 */ /* 0x100fe2000001140a */
[----:B------:R-:W-:Y:S01]  /*2450*/  CS2R R102, SRZ ;  /* 0x0000000000667805 */ /* 0x000fe2000001ff00 */
[----:B------:R-:W-:Y:S01]  /*2460*/  SHF.R.S32.HI R2, RZ, 0x1f, R10 ;  /* 0x0000001fff027819 */ /* 0x000fe2000001140a */
[----:B------:R-:W-:Y:S01]  /*2470*/  IMAD.IADD R7, R7, 0x1, R11 ;  /* 0x0000000107077824 */ /* 0x000fe200078e020b */
[----:B------:R-:W-:Y:S01]  /*2480*/  LOP3.LUT R9, R10, 0xffffffe0, RZ, 0xc0, !PT ;  /* 0xffffffe00a097812 */ /* 0x000fe200078ec0ff */
[----:B------:R-:W-:Y:S01]  /*2490*/  IMAD.SHL.U32 R11, R29, 0x8, RZ ;  /* 0x000000081d0b7824 */ /* 0x000fe200078e00ff */
[----:B------:R-:W-:Y:S01]  /*24a0*/  LEA.HI R10, R2, R0, RZ, 0x2 ;  /* 0x00000000020a7211 */ /* 0x000fe200078f10ff */
[----:B------:R-:W-:Y:S01]  /*24b0*/  IMAD.WIDE.U32 R164, R16, c[0x0][0x240], R6 ;  /* 0x0000900010a47a25 */ /* 0x000fe200078e0006 */
[----:B------:R-:W-:-:S02]  /*24c0*/  LEA.HI R23, R35, R105, RZ, 0x2 ;  /* 0x0000006923177211 */ /* 0x000fc400078f10ff */
[----:B--2---:R-:W-:Y:S01]  /*24d0*/  LEA.HI R14, R0, R0, RZ, 0x1 ;  /* 0x00000000000e7211 */ /* 0x004fe200078f08ff */
[----:B------:R-:W-:Y:S01]  /*24e0*/  IMAD.IADD R2, R105, 0x1, -R9 ;  /* 0x0000000169027824 */ /* 0x000fe200078e0a09 */
[--C-:B------:R-:W-:Y:S01]  /*24f0*/  SHF.R.S32.HI R20, RZ, 0x2, R23.reuse ;  /* 0x00000002ff147819 */ /* 0x100fe20000011417 */
[----:B------:R-:W-:Y:S01]  /*2500*/  IMAD.SHL.U32 R6, R248, 0x8, RZ ;  /* 0x00000008f8067824 */ /* 0x000fe200078e00ff */
[----:B------:R-:W-:Y:S01]  /*2510*/  SHF.R.S32.HI R8, RZ, 0x1f, R23 ;  /* 0x0000001fff087819 */ /* 0x000fe20000011417 */
[----:B------:R-:W-:Y:S01]  /*2520*/  IMAD.SHL.U32 R7, R13, 0x20, RZ ;  /* 0x000000200d077824 */ /* 0x000fe200078e00ff */
[----:B------:R-:W-:Y:S01]  /*2530*/  LOP3.LUT R9, R14, 0xfffffffe, RZ, 0xc0, !PT ;  /* 0xfffffffe0e097812 */ /* 0x000fe200078ec0ff */
[----:B------:R1:W-:Y:S01]  /*2540*/  STL.64 [R1+0x28], R164 ;  /* 0x000028a401007387 */ /* 0x0003e20000100a00 */
[----:B------:R-:W-:Y:S02]  /*2550*/  SHF.R.S32.HI R14, RZ, 0x1f, R2 ;  /* 0x0000001fff0e7819 */ /* 0x000fe40000011402 */
[----:B------:R-:W-:Y:S01]  /*2560*/  LOP3.LUT R10, R10, 0xfffffffc, RZ, 0xc0, !PT ;  /* 0xfffffffc0a0a7812 */ /* 0x000fe200078ec0ff */
[----:B------:R-:W-:Y:S01]  /*2570*/  IMAD.IADD R236, R0, 0x1, -R9 ;  /* 0x0000000100ec7824 */ /* 0x000fe200078e0a09 */
[----:B------:R-:W-:-:S02]  /*2580*/  LEA.HI R8, R8, R20, RZ, 0x3 ;  /* 0x0000001408087211 */ /* 0x000fc400078f18ff */
[----:B------:R-:W-:Y:S01]  /*2590*/  LEA.HI R14, R14, R2, RZ, 0x2 ;  /* 0x000000020e0e7211 */ /* 0x000fe200078f10ff */
[----:B------:R-:W-:Y:S01]  /*25a0*/  IMAD.IADD R17, R0, 0x1, -R10 ;  /* 0x0000000100117824 */ /* 0x000fe200078e0a0a */
[----:B------:R-:W-:Y:S02]  /*25b0*/  LOP3.LUT R8, R8, 0xfffffff8, RZ, 0xc0, !PT ;  /* 0xfffffff808087812 */ /* 0x000fe400078ec0ff */
[----:B------:R-:W-:Y:S02]  /*25c0*/  LOP3.LUT R0, R14, 0x7ffffffc, RZ, 0xc0, !PT ;  /* 0x7ffffffc0e007812 */ /* 0x000fe400078ec0ff */
[----:B------:R-:W-:Y:S01]  /*25d0*/  SEL R3, R3, 0xfffffff0, !P1 ;  /* 0xfffffff003037807 */ /* 0x000fe20004800000 */
[----:B------:R-:W-:Y:S01]  /*25e0*/  IMAD.IADD R20, R20, 0x1, -R8 ;  /* 0x0000000114147824 */ /* 0x000fe200078e0a08 */
[C---:B------:R-:W-:Y:S01]  /*25f0*/  ISETP.LT.OR P1, PT, R12.reuse, 0x21, P0 ;  /* 0x000000210c00780c */ /* 0x040fe20000721670 */
[----:B------:R-:W-:Y:S01]  /*2600*/  IMAD R8, R21, c[0x0][0x240], RZ ;  /* 0x0000900015087a24 */ /* 0x000fe200078e02ff */
[----:B------:R-:W-:-:S02]  /*2610*/  ISETP.LT.OR P0, PT, R12, 0x21, P5 ;  /* 0x000000210c00780c */ /* 0x000fc40002f01670 */
[----:B------:R-:W-:Y:S01]  /*2620*/  ISETP.LT.OR P4, PT, R12, 0x21, P4 ;  /* 0x000000210c00780c */ /* 0x000fe20002781670 */
[----:B------:R-:W-:Y:S01]  /*2630*/  IMAD R21, R16, c[0x0][0x244], R8 ;  /* 0x0000910010157a24 */ /* 0x000fe200078e0208 */
[----:B------:R-:W-:Y:S01]  /*2640*/  ISETP.LT.OR P3, PT, R12, 0x21, P3 ;  /* 0x000000210c00780c */ /* 0x000fe20001f61670 */
[----:B------:R-:W-:Y:S01]  /*2650*/  IMAD.IADD R12, R2, 0x1, -R0 ;  /* 0x00000001020c7824 */ /* 0x000fe200078e0a00 */
[----:B------:R-:W-:Y:S01]  /*2660*/  LEA.HI R9, R35, R105, RZ, 0x7 ;  /* 0x0000006923097211 */ /* 0x000fe200078f38ff */
[----:B------:R-:W-:Y:S01]  /*2670*/  IMAD.SHL.U32 R2, R28, 0x40, RZ ;  /* 0x000000401c027824 */ /* 0x000fe200078e00ff */
[----:B------:R-:W-:Y:S01]  /*2680*/  LOP3.LUT R6, R6, 0x8, RZ, 0xc0, !PT ;  /* 0x0000000806067812 */ /* 0x000fe200078ec0ff */
[----:B------:R-:W-:Y:S01]  /*2690*/  IMAD.SHL.U32 R8, R236, 0x10, RZ ;  /* 0x00000010ec087824 */ /* 0x000fe200078e00ff */
[----:B------:R-:W-:Y:S01]  /*26a0*/  SHF.R.S32.HI R0, RZ, 0x7, R9 ;  /* 0x00000007ff007819 */ /* 0x000fe20000011409 */
[----:B------:R1:W-:Y:S01]  /*26b0*/  LDGSTS.E.BYPASS.LTC128B.128 [R240+0x19080], [R18.64], !P1 ;  /* 0x1908000012f07fae */ /* 0x0003e2000c901d50 */
[----:B------:R-:W-:-:S02]  /*26c0*/  LOP3.LUT R2, R2, 0x1c0, RZ, 0xc0, !PT ;  /* 0x000001c002027812 */ /* 0x000fc400078ec0ff */
[----:B------:R-:W-:Y:S01]  /*26d0*/  LEA.HI R16, R0, R0, RZ, 0x1 ;  /* 0x0000000000107211 */ /* 0x000fe200078f08ff */
[----:B------:R-:W-:Y:S01]  /*26e0*/  IMAD R10, R13, 0x2, R0 ;  /* 0x000000020d0a7824 */ /* 0x000fe200078e0200 */
[----:B------:R-:W-:Y:S01]  /*26f0*/  SHF.R.U32.HI R9, RZ, 0x3, R2 ;  /* 0x00000003ff097819 */ /* 0x000fe20000011602 */
[----:B------:R1:W-:Y:S01]  /*2700*/  LDGSTS.E.BYPASS.LTC128B.128 [R240+0x1b080], [R18.64+0x80], !P0 ;  /* 0x1b08008012f07fae */ /* 0x0003e2000c101d50 */
[----:B------:R-:W-:Y:S02]  /*2710*/  LOP3.LUT R8, R2, 0x10, R8, 0xf8, !PT ;  /* 0x0000001002087812 */ /* 0x000fe400078ef808 */
[C---:B------:R-:W-:Y:S01]  /*2720*/  LOP3.LUT R2, R9.reuse, R6, R2, 0x1e, !PT ;  /* 0x0000000609027212 */ /* 0x040fe200078e1e02 */
[----:B------:R1:W-:Y:S01]  /*2730*/  LDGSTS.E.BYPASS.LTC128B.128 [R240+0x1d080], [R18.64+0x100], !P4 ;  /* 0x1d08010012f07fae */ /* 0x0003e2000e101d50 */
[----:B------:R-:W-:Y:S01]  /*2740*/  LOP3.LUT R15, R9, R8, R6, 0x1e, !PT ;  /* 0x00000008090f7212 */ /* 0x000fe200078e1e06 */
[----:B------:R-:W-:Y:S01]  /*2750*/  IMAD.SHL.U32 R8, R20, 0x40, RZ ;  /* 0x0000004014087824 */ /* 0x000fe200078e00ff */
[----:B------:R-:W-:Y:S01]  /*2760*/  LOP3.LUT R7, R7, 0x20, RZ, 0xc0, !PT ;  /* 0x0000002007077812 */ /* 0x000fe200078ec0ff */
[----:B------:R-:W-:Y:S01]  /*2770*/  IMAD.SHL.U32 R9, R30, 0x2, RZ ;  /* 0x000000021e097824 */ /* 0x000fe200078e00ff */
[----:B------:R-:W-:Y:S01]  /*2780*/  LOP3.LUT R6, R16, 0x1ffffffe, RZ, 0xc0, !PT ;  /* 0x1ffffffe10067812 */ /* 0x000fe200078ec0ff */
[----:B------:R-:W-:Y:S01]  /*2790*/  IMAD.U32 R2, R10, 0x200, R2 ;  /* 0x000002000a027824 */ /* 0x000fe200078e0002 */
[----:B------:R-:W-:Y:S01]  /*27a0*/  LOP3.LUT R16, R7, 0x18, R11, 0xf8, !PT ;  /* 0x0000001807107812 */ /* 0x000fe200078ef80b */
[----:B------:R-:W-:Y:S01]  /*27b0*/  IMAD.SHL.U32 R10, R17, 0x400, RZ ;  /* 0x00000400110a7824 */ /* 0x000fe200078e00ff */
[----:B------:R-:W-:Y:S01]  /*27c0*/  SEL R228, R246, 0xffffffe0, !P2 ;  /* 0xffffffe0f6e47807 */ /* 0x000fe20005000000 */
[----:B------:R-:W-:Y:S01]  /*27d0*/  IMAD.IADD R7, R0, 0x1, -R6 ;  /* 0x0000000100077824 */ /* 0x000fe200078e0a06 */
[----:B------:R-:W-:Y:S01]  /*27e0*/  R2P PR, R20, 0x6 ;  /* 0x0000000614007804 */ /* 0x000fe20000000000 */
[----:B------:R-:W-:Y:S01]  /*27f0*/  IMAD.SHL.U32 R6, R0, 0x8, RZ ;  /* 0x0000000800067824 */ /* 0x000fe200078e00ff */
[----:B------:R-:W-:Y:S01]  /*2800*/  LOP3.LUT R0, R8, 0x1c0, RZ, 0xc0, !PT ;  /* 0x000001c008007812 */ /* 0x000fe200078ec0ff */
[----:B------:R-:W-:Y:S01]  /*2810*/  IMAD R250, R7, 0x4, R12 ;  /* 0x0000000407fa7824 */ /* 0x000fe200078e020c */
[----:B------:R-:W-:Y:S01]  /*2820*/  LOP3.LUT R12, R9, 0x2, R33, 0xe2, !PT ;  /* 0x00000002090c7812 */ /* 0x000fe200078ee221 */
[----:B------:R-:W-:Y:S01]  /*2830*/  IMAD.SHL.U32 R9, R31, 0x2, RZ ;  /* 0x000000021f097824 */ /* 0x000fe200078e00ff */
[----:B------:R-:W-:Y:S01]  /*2840*/  LOP3.LUT R7, R0, 0x8, R6, 0xf8, !PT ;  /* 0x0000000800077812 */ /* 0x000fe200078ef806 */
[----:B------:R1:W-:Y:S01]  /*2850*/  LDGSTS.E.BYPASS.LTC128B.128 [R240+0x1f080], [R18.64+0x180], !P3 ;  /* 0x1f08018012f07fae */ /* 0x0003e2000d901d50 */
[----:B------:R-:W-:Y:S01]  /*2860*/  SHF.R.U32.HI R6, RZ, 0x3, R0 ;  /* 0x00000003ff067819 */ /* 0x000fe20000011600 */
[----:B------:R-:W-:Y:S01]  /*2870*/  IMAD.SHL.U32 R250, R250, 0x2, RZ ;  /* 0x00000002fafa7824 */ /* 0x000fe200078e00ff */
[----:B------:R-:W-:Y:S01]  /*2880*/  LOP3.LUT R0, R23, 0x3ffffffc, RZ, 0xc0, !PT ;  /* 0x3ffffffc17007812 */ /* 0x000fe200078ec0ff */
[----:B------:R-:W-:Y:S01]  /*2890*/  IMAD.SHL.U32 R2, R2, 0x2, RZ ;  /* 0x0000000202027824 */ /* 0x000fe200078e00ff */
[----:B------:R-:W-:-:S02]  /*28a0*/  SHF.R.S32.HI R8, RZ, 0x2, R14 ;  /* 0x00000002ff087819 */ /* 0x000fc4000001140e */
[----:B------:R-:W-:Y:S01]  /*28b0*/  LOP3.LUT R11, R7, R6, RZ, 0x3c, !PT ;  /* 0x00000006070b7212 */ /* 0x000fe200078e3cff */
[----:B------:R-:W-:Y:S01]  /*28c0*/  IMAD.IADD R0, R105, 0x1, -R0 ;  /* 0x0000000169007824 */ /* 0x000fe200078e0a00 */
[----:B------:R-:W-:Y:S01]  /*28d0*/  LOP3.LUT R9, R9, 0x2, R34, 0xe2, !PT ;  /* 0x0000000209097812 */ /* 0x000fe200078ee222 */
[----:B------:R-:W-:Y:S01]  /*28e0*/  IMAD.SHL.U32 R6, R22, 0x40, RZ ;  /* 0x0000004016067824 */ /* 0x000fe200078e00ff */
[----:B------:R-:W-:Y:S01]  /*28f0*/  ISETP.GE.AND P0, PT, R105, 0x10, PT ;  /* 0x000000106900780c */ /* 0x000fe20003f06270 */
[----:B------:R-:W-:Y:S01]  /*2900*/  IMAD R241, R17, 0x10, R8 ;  /* 0x0000001011f17824 */ /* 0x000fe200078e0208 */
[----:B------:R-:W-:Y:S01]  /*2910*/  LOP3.LUT R242, R242, R9, R27, 0xfe, !PT ;  /* 0x00000009f2f27212 */ /* 0x000fe200078efe1b */
[----:B------:R-:W-:Y:S01]  /*2920*/  IMAD R8, R0, 0x2, R10 ;  /* 0x0000000200087824 */ /* 0x000fe200078e020a */
[----:B------:R-:W-:Y:S01]  /*2930*/  LOP3.LUT R6, R6, 0x1c0, RZ, 0xc0, !PT ;  /* 0x000001c006067812 */ /* 0x000fe200078ec0ff */
[----:B------:R-:W-:Y:S01]  /*2940*/  IMAD.SHL.U32 R9, R13, 0x8, RZ ;  /* 0x000000080d097824 */ /* 0x000fe200078e00ff */
[----:B------:R-:W-:Y:S01]  /*2950*/  LOP3.LUT R230, R230, 0xfffffe00, RZ, 0xc0, !PT ;  /* 0xfffffe00e6e67812 */ /* 0x000fe200078ec0ff */
[----:B------:R-:W-:Y:S01]  /*2960*/  IMAD.IADD R8, R11, 0x1, R8 ;  /* 0x000000010b087824 */ /* 0x000fe200078e0208 */
[--C-:B------:R-:W-:Y:S01]  /*2970*/  SHF.R.U32.HI R7, RZ, 0x3, R6.reuse ;  /* 0x00000003ff077819 */ /* 0x100fe20000011606 */
[----:B------:R-:W-:Y:S01]  /*2980*/  IMAD R0, R13, 0x200, R15 ;  /* 0x000002000d007824 */ /* 0x000fe200078e020f */
[----:B------:R-:W-:Y:S01]  /*2990*/  LOP3.LUT R9, R6, 0x8, R9, 0xf8, !PT ;  /* 0x0000000806097812 */ /* 0x000fe200078ef809 */
[----:B------:R-:W-:Y:S01]  /*29a0*/  IMAD.SHL.U32 R244, R8, 0x2, RZ ;  /* 0x0000000208f47824 */ /* 0x000fe200078e00ff */
[----:B------:R-:W-:Y:S01]  /*29b0*/  LOP3.LUT R6, R7, R16, R6, 0x1e, !PT ;  /* 0x0000001007067212 */ /* 0x000fe200078e1e06 */
[----:B------:R-:W-:Y:S01]  /*29c0*/  IMAD R236, R236, 0x400, R230 ;  /* 0x00000400ecec7824 */ /* 0x000fe200078e02e6 */
[----:B------:R-:W-:Y:S01]  /*29d0*/  LOP3.LUT R7, R9, R7, RZ, 0x3c, !PT ;  /* 0x0000000709077212 */ /* 0x000fe200078e3cff */
[----:B------:R-:W-:Y:S01]  /*29e0*/  IMAD R3, R3, 0x2, R2 ;  /* 0x0000000203037824 */ /* 0x000fe200078e0202 */
[----:B------:R-:W-:Y:S01]  /*29f0*/  IADD3 R8, R244, 0x20280, RZ ;  /* 0x00020280f4087810 */ /* 0x000fe20007ffe0ff */
[----:B------:R-:W-:Y:S01]  /*2a00*/  IMAD.IADD R232, R0, 0x1, R228 ;  /* 0x0000000100e87824 */ /* 0x000fe200078e02e4 */
[-C--:B------:R-:W-:Y:S01]  /*2a10*/  LOP3.LUT R6, R6, R230.reuse, RZ, 0xfc, !PT ;  /* 0x000000e606067212 */ /* 0x080fe200078efcff */
[C---:B------:R-:W-:Y:S01]  /*2a20*/  IMAD.IADD R236, R7.reuse, 0x1, R236 ;  /* 0x0000000107ec7824 */ /* 0x040fe200078e02ec */
[----:B------:R-:W-:Y:S01]  /*2a30*/  IADD3 R230, R7, R230, R10 ;  /* 0x000000e607e67210 */ /* 0x000fe20007ffe00a */
[----:B------:R-:W-:Y:S01]  /*2a40*/  @!P0 IMAD.SHL.U32 R7, R105, 0x10, RZ ;  /* 0x0000001069078824 */ /* 0x000fe200078e00ff */
[----:B------:R-:W-:Y:S01]  /*2a50*/  IADD3 R245, R244, 0x202c0, RZ ;  /* 0x000202c0f4f57810 */ /* 0x000fe20007ffe0ff */
[----:B------:R-:W-:Y:S01]  /*2a60*/  IMAD.SHL.U32 R235, R0, 0x2, RZ ;  /* 0x0000000200eb7824 */ /* 0x000fe200078e00ff */
[----:B------:R-:W-:Y:S01]  /*2a70*/  @P2 IADD3 R245, R8, -0x40, RZ ;  /* 0xffffffc008f52810 */ /* 0x000fe20007ffe0ff */
[----:B------:R-:W-:Y:S01]  /*2a80*/  IMAD.IADD R8, R165, 0x1, R21 ;  /* 0x00000001a5087824 */ /* 0x000fe200078e0215 */
[----:B------:R2:W-:Y:S01]  /*2a90*/  @!P0 LDGSTS.E.BYPASS.LTC128B.128 [R7+0x20180], [R24.64] ;  /* 0x2018000018078fae */ /* 0x0005e2000b901d50 */
[----:B------:R-:W-:Y:S01]  /*2aa0*/  LEA R236, R236, 0x22280, 0x1 ;  /* 0x00022280ecec7811 */ /* 0x000fe200078e08ff */
[----:B------:R-:W-:Y:S01]  /*2ab0*/  IMAD.SHL.U32 R230, R230, 0x2, RZ ;  /* 0x00000002e6e67824 */ /* 0x000fe200078e00ff */
[----:B------:R-:W-:Y:S01]  /*2ac0*/  SEL R246, R246, 0xffffffe0, !P1 ;  /* 0xffffffe0f6f67807 */ /* 0x000fe20004800000 */
[----:B------:R1:W-:Y:S01]  /*2ad0*/  STL [R1+0x34], R8 ;  /* 0x0000340801007387 */ /* 0x0003e20000100800 */
[----:B------:R-:W-:Y:S01]  /*2ae0*/  IMAD R229, R228, 0x2, R2 ;  /* 0x00000002e4e57824 */ /* 0x000fe200078e0202 */
[----:B------:R-:W-:Y:S01]  /*2af0*/  LOP3.LUT R243, R243, R12, R32, 0xfe, !PT ;  /* 0x0000000cf3f37212 */ /* 0x000fe200078efe20 */
[C---:B------:R-:W-:Y:S01]  /*2b00*/  IMAD R231, R5.reuse, 0x2, R230 ;  /* 0x0000000205e77824 */ /* 0x040fe200078e02e6 */
[----:B------:R-:W0:Y:S01]  /*2b10*/  LDGDEPBAR ;  /* 0x00000000000079af */ /* 0x000e220000000000 */
[----:B------:R-:W-:Y:S01]  /*2b20*/  IMAD R237, R5, 0x2, R236 ;  /* 0x0000000205ed7824 */ /* 0x000fe200078e02ec */
[----:B------:R-:W-:Y:S01]  /*2b30*/  CS2R R104, SRZ ;  /* 0x0000000000687805 */ /* 0x000fe2000001ff00 */
[----:B------:R-:W-:Y:S01]  /*2b40*/  IMAD.IADD R247, R244, 0x1, R246 ;  /* 0x00000001f4f77824 */ /* 0x000fe200078e02f6 */
[----:B------:R-:W-:Y:S01]  /*2b50*/  IADD3 R252, -R250, UR11, RZ ;  /* 0x0000000bfafc7c10 */ /* 0x000fe2000fffe1ff */
[----:B------:R-:W-:-:S02]  /*2b60*/  IMAD.SHL.U32 R0, R6, 0x2, RZ ;  /* 0x0000000206007824 */ /* 0x000fc400078e00ff */
[----:B------:R-:W-:Y:S02]  /*2b70*/  IMAD R228, R228, 0x2, R3 ;  /* 0x00000002e4e47824 */ /* 0x000fe400078e0203 */
[----:B------:R-:W-:Y:S02]  /*2b80*/  IMAD.SHL.U32 R232, R232, 0x2, RZ ;  /* 0x00000002e8e87824 */ /* 0x000fe400078e00ff */
[----:B------:R-:W-:Y:S02]  /*2b90*/  IMAD.IADD R246, R246, 0x1, R245 ;  /* 0x00000001f6f67824 */ /* 0x000fe400078e02f5 */
[C---:B------:R-:W-:Y:S02]  /*2ba0*/  IMAD R234, R4.reuse, 0x2, R230 ;  /* 0x0000000204ea7824 */ /* 0x040fe400078e02e6 */
[C---:B------:R-:W-:Y:S02]  /*2bb0*/  IMAD R239, R4.reuse, 0x2, R236 ;  /* 0x0000000204ef7824 */ /* 0x040fe400078e02ec */
[----:B------:R-:W-:-:S02]  /*2bc0*/  IMAD R233, R4, 0x2, R231 ;  /* 0x0000000204e97824 */ /* 0x000fc400078e02e7 */
[----:B--2---:R-:W-:Y:S02]  /*2bd0*/  IMAD.U32 R7, RZ, RZ, UR5 ;  /* 0x00000005ff077e24 */ /* 0x004fe4000f8e00ff */
[----:B------:R-:W-:-:S03]  /*2be0*/  IMAD R238, R4, 0x2, R237 ;  /* 0x0000000204ee7824 */ /* 0x000fc600078e02ed */
[----:B------:R-:W-:-:S04]  /*2bf0*/  IADD3 R7, R7, -UR13, -R250 ;  /* 0x8000000d07077c10 */ /* 0x000fc8000fffe8fa */
[C---:B------:R-:W-:Y:S02]  /*2c00*/  IADD3 R249, R7.reuse, c[0x0][0x2a4], RZ ;  /* 0x0000a90007f97a10 */ /* 0x040fe40007ffe0ff */
[----:B-1----:R-:W-:Y:S02]  /*2c10*/  IADD3 R251, R7, UR4, RZ ;  /* 0x0000000407fb7c10 */ /* 0x002fe4000fffe0ff */
.L_x_807:
[----:B------:R-:W-:Y:S04]  /*2c20*/  DEPBAR.LE SB0, 0x0 ;  /* 0x000080000000791a */ /* 0x000fe80000000000 */
[----:B------:R-:W-:Y:S06]  /*2c30*/  BAR.SYNC.DEFER_BLOCKING 0x0 ;  /* 0x0000000000007b1d */ /* 0x000fec0000010000 */
[----:B-1----:R-:W-:Y:S04]  /*2c40*/  LDSM.16.M88.4 R16, [R230+0x10080] ;  /* 0x01008000e610783b */ /* 0x002fe80000000200 */
[----:B------:R-:W1:Y:S04]  /*2c50*/  LDSM.16.M88.4 R8, [R2+0x80] ;  /* 0x000080000208783b */ /* 0x000e680000000200 */
[----:B------:R-:W2:Y:S04]  /*2c60*/  LDSM.16.M88.4 R20, [R2+0x1080] ;  /* 0x001080000214783b */ /* 0x000ea80000000200 */
[----:B------:R-:W-:Y:S04]  /*2c70*/  LDSM.16.M88.4 R24, [R231+0x10080] ;  /* 0x01008000e718783b */ /* 0x000fe80000000200 */
[----:B------:R-:W3:Y:S04]  /*2c80*/  LDSM.16.M88.4 R28, [R3+0x80] ;  /* 0x00008000031c783b */ /* 0x000ee80000000200 */
[----:B------:R-:W4:Y:S04]  /*2c90*/  LDSM.16.M88.4 R32, [R3+0x1080] ;  /* 0x001080000320783b */ /* 0x000f280000000200 */
[----:B------:R-:W-:Y:S04]  /*2ca0*/  LDSM.16.M88.4 R164, [R229+0x80] ;  /* 0x00008000e5a4783b */ /* 0x000fe80000000200 */
[----:B------:R-:W-:Y:S04]  /*2cb0*/  LDSM.16.M88.4 R168, [R229+0x1080] ;  /* 0x00108000e5a8783b */ /* 0x000fe80000000200 */
[----:B------:R-:W-:Y:S04]  /*2cc0*/  LDS R200, [R241.X4+0x20080] ;  /* 0x02008000f1c87984 */ /* 0x000fe80000004800 */
[----:B------:R-:W-:Y:S01]  /*2cd0*/  LDS R201, [R241.X4+0x200a0] ;  /* 0x0200a000f1c97984 */ /* 0x000fe20000004800 */
[C---:B-1----:R-:W-:Y:S08]  /*2ce0*/  HMMA.16816.F32.BF16 R4, R16.reuse, R8, RZ ;  /* 0x000000081004723c */ /* 0x042ff000000418ff */
        /* <DEDUP_REMOVED lines=17> */
[----:B------:R-:W4:Y:S03]  /*2e00*/  LDSM.16.M88.4 R168, [R2+0x3080] ;  /* 0x0030800002a8783b */ /* 0x000f260000000200 */
        /* <DEDUP_REMOVED lines=10> */
[C---:B----4-:R-:W-:Y:S08]  /*2eb0*/  HMMA.16816.F32.BF16 R12, R20.reuse, R168, R12 ;  /* 0x000000a8140c723c */ /* 0x050ff0000004180c */
        /* <DEDUP_REMOVED lines=68> */
[C---:B----4-:R-:W-:Y:S08]  /*3300*/  HMMA.16816.F32.BF16 R12, R20.reuse, R168, R12 ;  /* 0x000000a8140c723c */ /* 0x050ff0000004180c */
[----:B------:R-:W-:Y:S07]  /*3310*/  HMMA.16816.F32.BF16 R16, R20, R170, R16 ;  /* 0x000000aa1410723c */ /* 0x000fee0000041810 */
[----:B------:R-:W-:Y:S01]  /*3320*/  IMAD.U32 R21, RZ, RZ, UR6 ;  /* 0x00000006ff157e24 */ /* 0x000fe2000f8e00ff */
[C---:B--2---:R-:W-:Y:S05]  /*3330*/  HMMA.16816.F32.BF16 R4, R24.reuse, R28, R4 ;  /* 0x0000001c1804723c */ /* 0x044fea0000041804 */
[----:B------:R-:W-:Y:S03]  /*3340*/  IMAD R21, R21, 0x40, R241 ;  /* 0x0000004015157824 */ /* 0x000fe600078e02f1 */
[C---:B------:R-:W-:Y:S04]  /*3350*/  HMMA.16816.F32.BF16 R8, R24.reuse, R30, R8 ;  /* 0x0000001e1808723c */ /* 0x040fe80000041808 */
[-C--:B------:R-:W-:Y:S02]  /*3360*/  IADD3 R197, R249, R21.reuse, RZ ;  /* 0x00000015f9c57210 */ /* 0x080fe40007ffe0ff */
[----:B------:R-:W-:Y:S02]  /*3370*/  IADD3 R196, R251, R21, RZ ;  /* 0x00000015fbc47210 */ /* 0x000fe40007ffe0ff */
[C---:B---3--:R-:W-:Y:S04]  /*3380*/  HMMA.16816.F32.BF16 R12, R24.reuse, R32, R12 ;  /* 0x00000020180c723c */ /* 0x048fe8000004180c */
[----:B------:R-:W-:Y:S04]  /*3390*/  IMNMX R197, R252, R197, PT ;  /* 0x000000c5fcc57217 */ /* 0x000fe80003800200 */
[----:B------:R-:W-:Y:S01]  /*33a0*/  HMMA.16816.F32.BF16 R16, R24, R34, R16 ;  /* 0x000000221810723c */ /* 0x000fe20000041810 */
[----:B------:R-:W-:-:S07]  /*33b0*/  @!P6 BRA `(.L_x_797) ;  /* 0x000001900000e947 */ /* 0x000fce0003800000 */
[----:B------:R-:W-:Y:S01]  /*33c0*/  IADD3 R20, R21, UR7, RZ ;  /* 0x0000000715147c10 */ /* 0x000fe2000fffe0ff */
[----:B------:R-:W-:Y:S03]  /*33d0*/  BSSY B0, `(.L_x_798) ;  /* 0x0000011000007945 */ /* 0x000fe60003800000 */
[----:B------:R-:W-:Y:S11]  /*33e0*/  ISETP.GT.AND P0, PT, R20, -0x1, PT ;  /* 0xffffffff1400780c */ /* 0x000ff60003f04270 */
[----:B------:R-:W-:Y:S02]  /*33f0*/  @!UPT UIADD3 URZ, URZ, URZ, URZ ;  /* 0x0000003f3f3ff290 */ /* 0x000fe4000fffe03f */
[----:B------:R-:W-:-:S05]  /*3400*/  @P0 BRA `(.L_x_799) ;  /* 0x0000008000000947 */ /* 0x000fca0003800000 */
[----:B------:R-:W-:Y:S01]  /*3410*/  LOP3.LUT R20, RZ, R20, RZ, 0x33, !PT ;  /* 0x00000014ff147212 */ /* 0x000fe200078e33ff */
[----:B------:R-:W-:Y:S05]  /*3420*/  IMAD.MOV.U32 R22, RZ, RZ, c[0x0][0x2a8] ;  /* 0x0000aa00ff167624 */ /* 0x000fea00078e00ff */
[----:B------:R-:W-:Y:S11]  /*3430*/  ISETP.NE.AND P0, PT, R22, 0x1, PT ;  /* 0x000000011600780c */ /* 0x000ff60003f05270 */
[----:B------:R-:W-:Y:S02]  /*3440*/  @!UPT UIADD3 URZ, URZ, URZ, URZ ;  /* 0x0000003f3f3ff290 */ /* 0x000fe4000fffe03f */
[----:B------:R-:W-:Y:S05]  /*3450*/  @P0 IMAD.HI.U32 R22, R20, c[0x0][0x2ac], RZ ;  /* 0x0000ab0014160a27 */ /* 0x000fea00078e00ff */
[----:B------:R-:W-:Y:S04]  /*3460*/  @P0 SHF.R.U32.HI R20, RZ, c[0x0][0x2b0], R22 ;  /* 0x0000ac00ff140a19 */ /* 0x000fe80000011616 */
[----:B------:R-:W-:Y:S01]  /*3470*/  LOP3.LUT R20, RZ, R20, RZ, 0x33, !PT ;  /* 0x00000014ff147212 */ /* 0x000fe200078e33ff */
[----:B------:R-:W-:-:S05]  /*3480*/  BRA `(.L_x_800) ;  /* 0x0000005000007947 */ /* 0x000fca0003800000 */
.L_x_799:
[----:B------:R-:W-:Y:S04]  /*3490*/  MOV R22, c[0x0][0x2a8] ;  /* 0x0000aa0000167a02 */ /* 0x000fe80000000f00 */
[----:B------:R-:W-:Y:S11]  /*34a0*/  ISETP.NE.AND P0, PT, R22, 0x1, PT ;  /* 0x000000011600780c */ /* 0x000ff60003f05270 */
[----:B------:R-:W-:Y:S02]  /*34b0*/  @!UPT UIADD3 URZ, URZ, URZ, URZ ;  /* 0x0000003f3f3ff290 */ /* 0x000fe4000fffe03f */
[----:B------:R-:W-:Y:S05]  /*34c0*/  @P0 IMAD.HI.U32 R22, R20, c[0x0][0x2ac], RZ ;  /* 0x0000ab0014160a27 */ /* 0x000fea00078e00ff */
[----:B------:R-:W-:Y:S02]  /*34d0*/  @P0 SHF.R.U32.HI R20, RZ, c[0x0][0x2b0], R22 ;  /* 0x0000ac00ff140a19 */ /* 0x000fe40000011616 */
.L_x_800:
[----:B------:R-:W-:Y:S05]  /*34e0*/  BSYNC B0 ;  /* 0x0000000000007941 */ /* 0x000fea0003800000 */
.L_x_798:
[----:B------:R-:W-:Y:S04]  /*34f0*/  IMAD.MOV.U32 R22, RZ, RZ, c[0x0][0x2a8] ;  /* 0x0000aa00ff167624 */ /* 0x000fe800078e00ff */
[----:B------:R-:W-:Y:S04]  /*3500*/  IMAD R20, R20, R22, -UR14 ;  /* 0x8000000e14147e24 */ /* 0x000fe8000f8e0216 */
[----:B------:R-:W-:Y:S05]  /*3510*/  IMAD.IADD R20, R20, 0x1, -R250 ;  /* 0x0000000114147824 */ /* 0x000fea00078e0afa */
[----:B------:R-:W-:Y:S02]  /*3520*/  IADD3 R22, R20, c[0x0][0x2a8], RZ ;  /* 0x0000aa0014167a10 */ /* 0x000fe40007ffe0ff */
[----:B------:R-:W-:Y:S02]  /*3530*/  IMNMX R196, R196, R20, !PT ;  /* 0x00000014c4c47217 */ /* 0x000fe40007800200 */
[----:B------:R-:W-:Y:S02]  /*3540*/  IMNMX R197, R197, R22, PT ;  /* 0x00000016c5c57217 */ /* 0x000fe40003800200 */
.L_x_797:
[----:B------:R-:W-:Y:S05]  /*3550*/  IADD3 R20, R21, 0x8, RZ ;  /* 0x0000000815147810 */ /* 0x000fea0007ffe0ff */
[--C-:B------:R-:W-:Y:S02]  /*3560*/  IMAD.IADD R199, R249, 0x1, R20.reuse ;  /* 0x00000001f9c77824 */ /* 0x100fe400078e0214 */
[----:B------:R-:W-:Y:S03]  /*3570*/  IMAD.IADD R198, R251, 0x1, R20 ;  /* 0x00000001fbc67824 */ /* 0x000fe600078e0214 */
[----:B------:R-:W-:Y:S01]  /*3580*/  IMNMX R199, R252, R199, PT ;  /* 0x000000c7fcc77217 */ /* 0x000fe20003800200 */
[----:B------:R-:W-:-:S05]  /*3590*/  @!P6 BRA `(.L_x_801) ;  /* 0x000001900000e947 */ /* 0x000fca0003800000 */
        /* <DEDUP_REMOVED lines=13> */
.L_x_803:
[----:B------:R-:W-:Y:S04]  /*3670*/  MOV R21, c[0x0][0x2a8] ;  /* 0x0000aa0000157a02 */ /* 0x000fe80000000f00 */
[----:B------:R-:W-:Y:S11]  /*3680*/  ISETP.NE.AND P0, PT, R21, 0x1, PT ;  /* 0x000000011500780c */ /* 0x000ff60003f05270 */
[----:B------:R-:W-:Y:S02]  /*3690*/  @!UPT UIADD3 URZ, URZ, URZ, URZ ;  /* 0x0000003f3f3ff290 */ /* 0x000fe4000fffe03f */
[----:B------:R-:W-:Y:S05]  /*36a0*/  @P0 IMAD.HI.U32 R21, R20, c[0x0][0x2ac], RZ ;  /* 0x0000ab0014150a27 */ /* 0x000fea00078e00ff */
[----:B------:R-:W-:Y:S02]  /*36b0*/  @P0 SHF.R.U32.HI R20, RZ, c[0x0][0x2b0], R21 ;  /* 0x0000ac00ff140a19 */ /* 0x000fe40000011615 */
.L_x_804:
[----:B------:R-:W-:Y:S05]  /*36c0*/  BSYNC B0 ;  /* 0x0000000000007941 */ /* 0x000fea0003800000 */
.L_x_802:
[----:B------:R-:W-:Y:S04]  /*36d0*/  IMAD.MOV.U32 R21, RZ, RZ, c[0x0][0x2a8] ;  /* 0x0000aa00ff157624 */ /* 0x000fe800078e00ff */
[----:B------:R-:W-:Y:S04]  /*36e0*/  IMAD R20, R20, R21, -UR14 ;  /* 0x8000000e14147e24 */ /* 0x000fe8000f8e0215 */
[----:B------:R-:W-:Y:S05]  /*36f0*/  IMAD.IADD R20, R20, 0x1, -R250 ;  /* 0x0000000114147824 */ /* 0x000fea00078e0afa */
[----:B------:R-:W-:Y:S02]  /*3700*/  IADD3 R21, R20, c[0x0][0x2a8], RZ ;  /* 0x0000aa0014157a10 */ /* 0x000fe40007ffe0ff */
[----:B------:R-:W-:Y:S02]  /*3710*/  IMNMX R198, R198, R20, !PT ;  /* 0x00000014c6c67217 */ /* 0x000fe40007800200 */
[----:B------:R-:W-:Y:S02]  /*3720*/  IMNMX R199, R199, R21, PT ;  /* 0x00000015c7c77217 */ /* 0x000fe40003800200 */
.L_x_801:
        /* <DEDUP_REMOVED lines=13> */
[----:B------:R-:W-:Y:S02]  /*3800*/  ISETP.LT.OR P0, PT, R197, 0x2, P0 ;  /* 0x00000002c500780c */ /* 0x000fe40000701670 */
[----:B------:R-:W-:Y:S01]  /*3810*/  ISETP.GT.AND P1, PT, R198, 0x30, P2 ;  /* 0x00000030c600780c */ /* 0x000fe20001724270 */
[--C-:B------:R-:W-:Y:S01]  /*3820*/  FFMA.FTZ R16, R16, c[0x0][0x29c], -R200.reuse ;  /* 0x0000a70010107a23 */ /* 0x100fe200000108c8 */
[----:B------:R-:W-:Y:S01]  /*3830*/  FSEL R5, R5, -INF , !P0 ;  /* 0xff80000005057808 */ /* 0x000fe20004000000 */
[----:B------:R-:W-:Y:S01]  /*3840*/  LDSM.16.M88.4 R32, [R230+0x18080] ;  /* 0x01808000e620783b */ /* 0x000fe20000000200 */
[----:B------:R-:W-:Y:S02]  /*3850*/  ISETP.GT.AND P0, PT, R196, 0x10, P2 ;  /* 0x00000010c400780c */ /* 0x000fe40001704270 */
[----:B------:R-:W-:Y:S01]  /*3860*/  ISETP.LT.OR P1, PT, R199, 0x31, P1 ;  /* 0x00000031c700780c */ /* 0x000fe20000f21670 */
        /* <DEDUP_REMOVED lines=18> */
[----:B------:R-:W5:Y:S01]  /*3990*/  LDSM.16.M88.4 R184, [R229+0x8080] ;  /* 0x00808000e5b8783b */ /* 0x000f620000000200 */
        /* <DEDUP_REMOVED lines=8> */
[--C-:B------:R-:W-:Y:S03]  /*3a20*/  FFMA.FTZ R13, R13, c[0x0][0x29c], -R200.reuse ;  /* 0x0000a7000d0d7a23 */ /* 0x100fe600000108c8 */
        /* <DEDUP_REMOVED lines=12> */
[----:B------:R-:W1:Y:S07]  /*3af0*/  LDSM.16.M88.4 R172, [R228+0x8080] ;  /* 0x00808000e4ac783b */ /* 0x000e6e0000000200 */
[C---:B----4-:R-:W-:Y:S08]  /*3b00*/  HMMA.16816.F32.BF16 R28, R168.reuse, R176, R28 ;  /* 0x000000b0a81c723c */ /* 0x050ff0000004181c */
[----:B------:R-:W-:Y:S01]  /*3b10*/  HMMA.16816.F32.BF16 R32, R168, R178, R32 ;  /* 0x000000b2a820723c */ /* 0x000fe20000041820 */
[----:B------:R-:W-:Y:S05]  /*3b20*/  LDSM.16.M88.4 R168, [R230+0x1a080] ;  /* 0x01a08000e6a8783b */ /* 0x000fea0000000200 */
[----:B------:R-:W2:Y:S02]  /*3b30*/  LDSM.16.M88.4 R176, [R2+0xa080] ;  /* 0x00a0800002b0783b */ /* 0x000ea40000000200 */
[C---:B-----5:R-:W-:Y:S08]  /*3b40*/  HMMA.16816.F32.BF16 R20, R180.reuse, R184, R20 ;  /* 0x000000b8b414723c */ /* 0x060ff00000041814 */
[C---:B------:R-:W-:Y:S01]  /*3b50*/  HMMA.16816.F32.BF16 R24, R180.reuse, R186, R24 ;  /* 0x000000bab418723c */ /* 0x040fe20000041818 */
[----:B------:R-:W3:Y:S07]  /*3b60*/  LDSM.16.M88.4 R184, [R2+0xb080] ;  /* 0x00b0800002b8783b */ /* 0x000eee0000000200 */
[C---:B------:R-:W-:Y:S08]  /*3b70*/  HMMA.16816.F32.BF16 R28, R180.reuse, R188, R28 ;  /* 0x000000bcb41c723c */ /* 0x040ff0000004181c */
[----:B------:R-:W-:Y:S01]  /*3b80*/  HMMA.16816.F32.BF16 R32, R180, R190, R32 ;  /* 0x000000beb420723c */ /* 0x000fe20000041820 */
[----:B------:R-:W-:Y:S05]  /*3b90*/  LDSM.16.M88.4 R180, [R3+0xa080] ;  /* 0x00a0800003b4783b */ /* 0x000fea0000000200 */
[----:B------:R-:W-:Y:S02]  /*3ba0*/  LDSM.16.M88.4 R188, [R3+0xb080] ;  /* 0x00b0800003bc783b */ /* 0x000fe40000000200 */
[C---:B-1----:R-:W-:Y:S08]  /*3bb0*/  HMMA.16816.F32.BF16 R20, R164.reuse, R172, R20 ;  /* 0x000000aca414723c */ /* 0x042ff00000041814 */
[C---:B------:R-:W-:Y:S01]  /*3bc0*/  HMMA.16816.F32.BF16 R24, R164.reuse, R174, R24 ;  /* 0x000000aea418723c */ /* 0x040fe20000041818 */
[----:B------:R-:W1:Y:S07]  /*3bd0*/  LDSM.16.M88.4 R172, [R231+0x1a080] ;  /* 0x01a08000e7ac783b */ /* 0x000e6e0000000200 */
[C---:B------:R-:W-:Y:S08]  /*3be0*/  HMMA.16816.F32.BF16 R28, R164.reuse, R192, R28 ;  /* 0x000000c0a41c723c */ /* 0x040ff0000004181c */
[----:B------:R-:W-:Y:S01]  /*3bf0*/  HMMA.16816.F32.BF16 R32, R164, R194, R32 ;  /* 0x000000c2a420723c */ /* 0x000fe20000041820 */
[----:B------:R-:W-:Y:S05]  /*3c00*/  LDSM.16.M88.4 R164, [R234+0x1a080] ;  /* 0x01a08000eaa4783b */ /* 0x000fea0000000200 */
[----:B------:R-:W-:Y:S02]  /*3c10*/  LDSM.16.M88.4 R192, [R229+0xb080] ;  /* 0x00b08000e5c0783b */ /* 0x000fe40000000200 */
[C---:B--2---:R-:W-:Y:S08]  /*3c20*/  HMMA.16816.F32.BF16 R20, R168.reuse, R176, R20 ;  /* 0x000000b0a814723c */ /* 0x044ff00000041814 */
[C---:B------:R-:W-:Y:S01]  /*3c30*/  HMMA.16816.F32.BF16 R24, R168.reuse, R178, R24 ;  /* 0x000000b2a818723c */ /* 0x040fe20000041818 */
[----:B------:R-:W2:Y:S07]  /*3c40*/  LDSM.16.M88.4 R176, [R229+0xa080] ;  /* 0x00a08000e5b0783b */ /* 0x000eae0000000200 */
[C---:B---3--:R-:W-:Y:S08]  /*3c50*/  HMMA.16816.F32.BF16 R28, R168.reuse, R184, R28 ;  /* 0x000000b8a81c723c */ /* 0x048ff0000004181c */
        /* <DEDUP_REMOVED lines=36> */
[----:B------:R-:W3:Y:S07]  /*3ea0*/  LDSM.16.M88.4 R164, [R228+0xd080] ;  /* 0x00d08000e4a4783b */ /* 0x000eee0000000200 */
[C---:B--2---:R-:W-:Y:S08]  /*3eb0*/  HMMA.16816.F32.BF16 R20, R168.reuse, R176, R20 ;  /* 0x000000b0a814723c */ /* 0x044ff00000041814 */
[C---:B------:R-:W-:Y:S01]  /*3ec0*/  HMMA.16816.F32.BF16 R24, R168.reuse, R178, R24 ;  /* 0x000000b2a818723c */ /* 0x040fe20000041818 */
[----:B------:R-:W2:Y:S07]  /*3ed0*/  LDSM.16.M88.4 R176, [R230+0x1e080] ;  /* 0x01e08000e6b0783b */ /* 0x000eae0000000200 */
[C---:B------:R-:W-:Y:S01]  /*3ee0*/  HMMA.16816.F32.BF16 R28, R168.reuse, R184, R28 ;  /* 0x000000b8a81c723c */ /* 0x040fe2000004181c */
[----:B------:R-:W-:Y:S07]  /*3ef0*/  MUFU.EX2 R185, R9 ;  /* 0x0000000900b97308 */ /* 0x000fee0000000800 */
[----:B------:R-:W-:Y:S01]  /*3f00*/  HMMA.16816.F32.BF16 R32, R168, R186, R32 ;  /* 0x000000baa820723c */ /* 0x000fe20000041820 */
[----:B------:R-:W4:Y:S02]  /*3f10*/  LDSM.16.M88.4 R168, [R2+0xf080] ;  /* 0x00f0800002a8783b */ /* 0x000f240000000200 */
[----:B------:R-:W5:Y:S05]  /*3f20*/  MUFU.EX2 R186, R8 ;  /* 0x0000000800ba7308 */ /* 0x000f6a0000000800 */
[C---:B-1----:R-:W-:Y:S05]  /*3f30*/  HMMA.16816.F32.BF16 R20, R172.reuse, R180, R20 ;  /* 0x000000b4ac14723c */ /* 0x042fea0000041814 */
[----:B------:R-:W-:Y:S03]  /*3f40*/  MUFU.EX2 R187, R5 ;  /* 0x0000000500bb7308 */ /* 0x000fe60000000800 */
[C---:B------:R-:W-:Y:S01]  /*3f50*/  HMMA.16816.F32.BF16 R24, R172.reuse, R182, R24 ;  /* 0x000000b6ac18723c */ /* 0x040fe20000041818 */
[----:B------:R-:W-:Y:S06]  /*3f60*/  LDSM.16.M88.4 R180, [R3+0xf080] ;  /* 0x00f0800003b4783b */ /* 0x000fec0000000200 */
[----:B------:R-:W1:Y:S01]  /*3f70*/  MUFU.EX2 R184, R12 ;  /* 0x0000000c00b87308 */ /* 0x000e620000000800 */
[C---:B---3--:R-:W-:Y:S08]  /*3f80*/  HMMA.16816.F32.BF16 R28, R172.reuse, R164, R28 ;  /* 0x000000a4ac1c723c */ /* 0x048ff0000004181c */
[----:B------:R-:W-:Y:S01]  /*3f90*/  HMMA.16816.F32.BF16 R32, R172, R166, R32 ;  /* 0x000000a6ac20723c */ /* 0x000fe20000041820 */
[----:B------:R-:W-:Y:S01]  /*3fa0*/  LDSM.16.M88.4 R164, [R231+0x1e080] ;  /* 0x01e08000e7a4783b */ /* 0x000fe20000000200 */
[----:B------:R-:W-:Y:S04]  /*3fb0*/  MUFU.EX2 R12, R16 ;  /* 0x00000010000c7308 */ /* 0x000fe80000000800 */
[----:B------:R-:W3:Y:S02]  /*3fc0*/  LDSM.16.M88.4 R172, [R3+0xe080] ;  /* 0x00e0800003ac783b */ /* 0x000ee40000000200 */
[C---:B--2---:R-:W-:Y:S04]  /*3fd0*/  HMMA.16816.F32.BF16 R20, R176.reuse, R188, R20 ;  /* 0x000000bcb014723c */ /* 0x044fe80000041814 */
[----:B------:R2:W1:Y:S04]  /*3fe0*/  MUFU.EX2 R188, R4 ;  /* 0x0000000400bc7308 */ /* 0x0004680000000800 */
[C---:B------:R-:W-:Y:S08]  /*3ff0*/  HMMA.16816.F32.BF16 R24, R176.reuse, R190, R24 ;  /* 0x000000beb018723c */ /* 0x040ff00000041818 */
[C---:B----4-:R-:W-:Y:S08]  /*4000*/  HMMA.16816.F32.BF16 R28, R176.reuse, R168, R28 ;  /* 0x000000a8b01c723c */ /* 0x050ff0000004181c */
[----:B------:R-:W-:Y:S01]  /*4010*/  HMMA.16816.F32.BF16 R32, R176, R170, R32 ;  /* 0x000000aab020723c */ /* 0x000fe20000041820 */
[----:B------:R-:W-:Y:S03]  /*4020*/  LDSM.16.M88.4 R168, [R234+0x1e080] ;  /* 0x01e08000eaa8783b */ /* 0x000fe60000000200 */
[----:B--2---:R-:W-:Y:S02]  /*4030*/  FSEL R4, R6, -INF , !P0 ;  /* 0xff80000006047808 */ /* 0x004fe40004000000 */
[----:B------:R-:W2:Y:S01]  /*4040*/  LDSM.16.M88.4 R176, [R229+0xe080] ;  /* 0x00e08000e5b0783b */ /* 0x000ea20000000200 */
[----:B------:R-:W-:Y:S02]  /*4050*/  ISETP.GT.AND P0, PT, R198, 0x1, P2 ;  /* 0x00000001c600780c */ /* 0x000fe40001704270 */
[--C-:B------:R-:W-:Y:S02]  /*4060*/  FFMA.FTZ R4, R4, c[0x0][0x29c], -R201.reuse ;  /* 0x0000a70004047a23 */ /* 0x100fe400000108c9 */
[----:B------:R-:W-:Y:S01]  /*4070*/  ISETP.LT.OR P0, PT, R199, 0x2, P0 ;  /* 0x00000002c700780c */ /* 0x000fe20000701670 */
[C---:B---3--:R-:W-:Y:S05]  /*4080*/  HMMA.16816.F32.BF16 R20, R164.reuse, R172, R20 ;  /* 0x000000aca414723c */ /* 0x048fea0000041814 */
        /* <DEDUP_REMOVED lines=14> */
[C---:B--2---:R-:W-:Y:S01]  /*4170*/  HMMA.16816.F32.BF16 R20, R168.reuse, R176, R20 ;  /* 0x000000b0a814723c */ /* 0x044fe20000041814 */
[----:B------:R2:W-:Y:S07]  /*4180*/  MUFU.EX2 R176, R4 ;  /* 0x0000000400b07308 */ /* 0x0005ee0000000800 */
[C---:B------:R-:W-:Y:S08]  /*4190*/  HMMA.16816.F32.BF16 R24, R168.reuse, R178, R24 ;  /* 0x000000b2a818723c */ /* 0x040ff00000041818 */
[C---:B---3--:R-:W-:Y:S01]  /*41a0*/  HMMA.16816.F32.BF16 R28, R168.reuse, R172, R28 ;  /* 0x000000aca81c723c */ /* 0x048fe2000004181c */
[----:B------:R3:W-:Y:S07]  /*41b0*/  MUFU.EX2 R172, R8 ;  /* 0x0000000800ac7308 */ /* 0x0007ee0000000800 */
[----:B------:R-:W-:Y:S01]  /*41c0*/  HMMA.16816.F32.BF16 R32, R168, R174, R32 ;  /* 0x000000aea820723c */ /* 0x000fe20000041820 */
[----:B--2---:R-:W2:Y:S02]  /*41d0*/  LDSM.16.M88.4 R4, [R228+0xf080] ;  /* 0x00f08000e404783b */ /* 0x004ea40000000200 */
[----:B------:R1:W-:Y:S05]  /*41e0*/  MUFU.EX2 R169, R9 ;  /* 0x0000000900a97308 */ /* 0x0003ea0000000800 */
[C---:B----4-:R-:W-:Y:S01]  /*41f0*/  HMMA.16816.F32.BF16 R20, R164.reuse, R180, R20 ;  /* 0x000000b4a414723c */ /* 0x050fe20000041814 */
[----:B---3--:R-:W3:Y:S07]  /*4200*/  LDS R8, [R241.X4+0x20180] ;  /* 0x02018000f1087984 */ /* 0x008eee0000004800 */
[C---:B------:R-:W-:Y:S04]  /*4210*/  HMMA.16816.F32.BF16 R24, R164.reuse, R182, R24 ;  /* 0x000000b6a418723c */ /* 0x040fe80000041818 */
[----:B-1----:R-:W-:Y:S02]  /*4220*/  FSEL R9, R11, -INF , !P0 ;  /* 0xff8000000b097808 */ /* 0x002fe40004000000 */
[----:B------:R-:W-:Y:S03]  /*4230*/  ISETP.GT.AND P0, PT, R198, 0x20, P2 ;  /* 0x00000020c600780c */ /* 0x000fe60001704270 */
[--C-:B------:R-:W-:Y:S01]  /*4240*/  FFMA.FTZ R9, R9, c[0x0][0x29c], -R201.reuse ;  /* 0x0000a70009097a23 */ /* 0x100fe200000108c9 */
[----:B------:R-:W-:Y:S02]  /*4250*/  ISETP.LT.OR P0, PT, R199, 0x21, P0 ;  /* 0x00000021c700780c */ /* 0x000fe40000701670 */
[----:B-----5:R-:W-:Y:S01]  /*4260*/  F2FP.BF16.PACK_AB R11, R185, R186 ;  /* 0x000000bab90b723e */ /* 0x020fe200000010ff */
[----:B------:R1:W4:Y:S01]  /*4270*/  MUFU.EX2 R168, R9 ;  /* 0x0000000900a87308 */ /* 0x0003220000000800 */
[C---:B--2---:R-:W-:Y:S07]  /*4280*/  HMMA.16816.F32.BF16 R28, R164.reuse, R4, R28 ;  /* 0x00000004a41c723c */ /* 0x044fee000004181c */
[----:B------:R-:W-:Y:S01]  /*4290*/  FSEL R5, R18, -INF , !P1 ;  /* 0xff80000012057808 */ /* 0x000fe20004800000 */
[----:B------:R-:W-:Y:S04]  /*42a0*/  HMMA.16816.F32.BF16 R32, R164, R6, R32 ;  /* 0x00000006a420723c */ /* 0x000fe80000041820 */
[--C-:B------:R-:W-:Y:S03]  /*42b0*/  FFMA.FTZ R5, R5, c[0x0][0x29c], -R201.reuse ;  /* 0x0000a70005057a23 */ /* 0x100fe600000108c9 */
[----:B------:R-:W-:Y:S01]  /*42c0*/  F2FP.BF16.PACK_AB R6, R13, R184 ;  /* 0x000000b80d06723e */ /* 0x000fe200000010ff */
[--C-:B---3--:R-:W-:Y:S01]  /*42d0*/  FADD.FTZ R21, R21, -R8.reuse ;  /* 0x8000000815157221 */ /* 0x108fe20000010000 */
[----:B-1----:R-:W-:Y:S03]  /*42e0*/  FSEL R9, R14, -INF , !P0 ;  /* 0xff8000000e097808 */ /* 0x002fe60004000000 */
        /* <DEDUP_REMOVED lines=11> */
[----:B------:R-:W-:Y:S01]  /*43a0*/  ISETP.GT.AND P0, PT, R198, 0x31, P2 ;  /* 0x00000031c600780c */ /* 0x000fe20001704270 */
[--C-:B------:R-:W-:Y:S02]  /*43b0*/  FADD.FTZ R33, R33, -R8.reuse ;  /* 0x8000000821217221 */ /* 0x100fe40000010000 */
[--C-:B------:R-:W-:Y:S01]  /*43c0*/  FFMA.FTZ R4, R15, c[0x0][0x29c], -R201.reuse ;  /* 0x0000a7000f047a23 */ /* 0x100fe200000108c9 */
[----:B------:R-:W-:Y:S01]  /*43d0*/  ISETP.LT.OR P0, PT, R199, 0x32, P0 ;  /* 0x00000032c700780c */ /* 0x000fe20000701670 */
[--C-:B------:R-:W-:Y:S02]  /*43e0*/  FADD.FTZ R28, R28, -R8.reuse ;  /* 0x800000081c1c7221 */ /* 0x100fe40000010000 */
[----:B------:R2:W3:Y:S01]  /*43f0*/  MUFU.EX2 R16, R4 ;  /* 0x0000000400107308 */ /* 0x0004e20000000800 */
[----:B------:R-:W-:Y:S01]  /*4400*/  FSEL R19, R19, -INF , !P0 ;  /* 0xff80000013137808 */ /* 0x000fe20004000000 */
[----:B------:R-:W-:Y:S01]  /*4410*/  FADD.FTZ R32, R32, -R8 ;  /* 0x8000000820207221 */ /* 0x000fe20000010000 */
[----:B------:R-:W-:Y:S01]  /*4420*/  F2FP.BF16.PACK_AB R8, R200, R12 ;  /* 0x0000000cc808723e */ /* 0x000fe200000010ff */
[----:B------:R-:W-:Y:S01]  /*4430*/  FMUL.FTZ R20, R188, R20 ;  /* 0x00000014bc147220 */ /* 0x000fe20000410000 */
[----:B------:R-:W-:Y:S01]  /*4440*/  PLOP3.LUT P0, PT, PT, PT, UP0, 0x80, 0x0 ;  /* 0x000000000000781c */ /* 0x000fe20003f0f008 */
[----:B------:R-:W-:Y:S02]  /*4450*/  FFMA.FTZ R201, R19, c[0x0][0x29c], -R201 ;  /* 0x0000a70013c97a23 */ /* 0x000fe400000108c9 */
[----:B------:R-:W-:Y:S02]  /*4460*/  FMUL.FTZ R24, R186, R24 ;  /* 0x00000018ba187220 */ /* 0x000fe40000410000 */
[----:B------:R4:W-:Y:S01]  /*4470*/  MUFU.EX2 R15, R5 ;  /* 0x00000005000f7308 */ /* 0x0009e20000000800 */
[----:B------:R-:W-:Y:S02]  /*4480*/  FMUL.FTZ R10, R185, R25 ;  /* 0x00000019b90a7220 */ /* 0x000fe40000410000 */
[----:B------:R-:W-:Y:S02]  /*4490*/  FMUL.FTZ R28, R184, R28 ;  /* 0x0000001cb81c7220 */ /* 0x000fe40000410000 */
[----:B-1----:R-:W-:Y:S01]  /*44a0*/  FMUL.FTZ R9, R187, R21 ;  /* 0x00000015bb097220 */ /* 0x002fe20000410000 */
[----:B------:R-:W-:Y:S01]  /*44b0*/  F2FP.BF16.PACK_AB R10, R10, R24 ;  /* 0x000000180a0a723e */ /* 0x000fe200000010ff */
[----:B------:R-:W-:Y:S02]  /*44c0*/  FMUL.FTZ R13, R13, R29 ;  /* 0x0000001d0d0d7220 */ /* 0x000fe40000410000 */
[----:B------:R-:W-:Y:S01]  /*44d0*/  FMUL.FTZ R32, R12, R32 ;  /* 0x000000200c207220 */ /* 0x000fe20000410000 */
[----:B------:R-:W1:Y:S01]  /*44e0*/  MUFU.EX2 R201, R201 ;  /* 0x000000c900c97308 */ /* 0x000e620000000800 */
[----:B------:R-:W-:Y:S01]  /*44f0*/  F2FP.BF16.PACK_AB R9, R9, R20 ;  /* 0x000000140909723e */ /* 0x000fe200000010ff */
[----:B------:R-:W-:Y:S01]  /*4500*/  FMUL.FTZ R12, R200, R33 ;  /* 0x00000021c80c7220 */ /* 0x000fe20000410000 */
[----:B------:R-:W-:Y:S01]  /*4510*/  F2FP.BF16.PACK_AB R13, R13, R28 ;  /* 0x0000001c0d0d723e */ /* 0x000fe200000010ff */
[----:B--2---:R-:W2:Y:S03]  /*4520*/  LDS R4, [R241.X4+0x201a0] ;  /* 0x0201a000f1047984 */ /* 0x004ea60000004800 */
[----:B------:R-:W-:Y:S02]  /*4530*/  F2FP.BF16.PACK_AB R12, R12, R32 ;  /* 0x000000200c0c723e */ /* 0x000fe400000010ff */
[----:B------:R-:W-:Y:S01]  /*4540*/  STS [R244+0x20280], R14 ;  /* 0x0202800ef4007388 */ /* 0x000fe20000000800 */
        /* <DEDUP_REMOVED lines=141> */
[----:B-123--:R-:W2:Y:S01]  /*4e20*/  LDL.64 R206, [R1+0x18] ;  /* 0x0000180001ce7983 */ /* 0x00eea20000100a00 */
[----:B------:R-:W-:Y:S01]  /*4e30*/  ULDC.64 UR4, c[0x0][0x208] ;  /* 0x0000820000047ab9 */ /* 0x000fe20000000a00 */
[----:B------:R-:W-:Y:S01]  /*4e40*/  LOP3.LUT P5, RZ, R242, 0x1, RZ, 0xc0, !PT ;  /* 0x00000001f2ff7812 */ /* 0x000fe200078ac0ff */
[----:B------:R-:W-:Y:S01]  /*4e50*/  USHF.L.U32 UR18, UR11, 0x6, URZ ;  /* 0x000000060b127899 */ /* 0x000fe2000800063f */
[----:B------:R-:W3:Y:S01]  /*4e60*/  LDL.64 R204, [R1] ;  /* 0x0000000001cc7983 */ /* 0x000ee20000100a00 */
[----:B------:R-:W-:Y:S01]  /*4e70*/  USHF.R.S32.HI UR15, URZ, 0x1f, UR11 ;  /* 0x0000001f3f0f7899 */ /* 0x000fe2000801140b */
[----:B------:R-:W-:Y:S01]  /*4e80*/  IMAD.U32 R11, RZ, RZ, UR9 ;  /* 0x00000009ff0b7e24 */ /* 0x000fe2000f8e00ff */
[----:B------:R-:W-:Y:S01]  /*4e90*/  UIMAD.WIDE.U32 UR20, UR11, UR4, URZ ;  /* 0x000000040b1472a5 */ /* 0x000fe2000f8e003f */
[----:B------:R-:W4:Y:S01]  /*4ea0*/  LDL R203, [R1+0x30] ;  /* 0x0000300001cb7983 */ /* 0x000f220000100800 */
[----:B------:R-:W-:Y:S01]  /*4eb0*/  UIMAD UR15, UR15, UR4, URZ ;  /* 0x000000040f0f72a4 */ /* 0x000fe2000f8e023f */
[----:B------:R-:W-:Y:S01]  /*4ec0*/  IMAD.U32 R8, RZ, RZ, UR18 ;  /* 0x00000012ff087e24 */ /* 0x000fe2000f8e00ff */
[----:B------:R-:W-:Y:S01]  /*4ed0*/  USHF.L.U32 UR4, UR20, 0x6, URZ ;  /* 0x0000000614047899 */ /* 0x000fe2000800063f */
[----:B------:R-:W5:Y:S01]  /*4ee0*/  LDL R202, [R1+0x10] ;  /* 0x0000100001ca7983 */ /* 0x000f620000100800 */
[----:B------:R-:W-:Y:S01]  /*4ef0*/  UIMAD UR15, UR11, UR5, UR15 ;  /* 0x000000050b0f72a4 */ /* 0x000fe2000f8e020f */
[----:B------:R-:W-:Y:S01]  /*4f00*/  IMAD.U32 R15, RZ, RZ, UR18 ;  /* 0x00000012ff0f7e24 */ /* 0x000fe2000f8e00ff */
[----:B------:R-:W-:Y:S01]  /*4f10*/  IADD3 R8, -R248, UR13, -R8 ;  /* 0x0000000df8087c10 */ /* 0x000fe2000fffe908 */
[----:B------:R-:W-:Y:S01]  /*4f20*/  IMAD.U32 R17, RZ, RZ, UR8 ;  /* 0x00000008ff117e24 */ /* 0x000fe2000f8e00ff */
[----:B------:R-:W-:Y:S02]  /*4f30*/  UIADD3 UR15, UR21, UR15, URZ ;  /* 0x0000000f150f7290 */ /* 0x000fe4000fffe03f */
[----:B------:R-:W-:Y:S02]  /*4f40*/  ISETP.LT.OR P4, PT, R8, 0x1, !P5 ;  /* 0x000000010800780c */ /* 0x000fe40006f81670 */
[----:B------:R-:W-:Y:S01]  /*4f50*/  USHF.L.U64.HI UR15, UR20, 0x6, UR15 ;  /* 0x00000006140f7899 */ /* 0x000fe2000801020f */
[----:B--2---:R-:W-:Y:S02]  /*4f60*/  IADD3 R13, P0, R206, UR18, RZ ;  /* 0x00000012ce0d7c10 */ /* 0x004fe4000ff1e0ff */
[C---:B---3--:R-:W-:Y:S02]  /*4f70*/  IADD3 R9, P3, R204.reuse, UR4, RZ ;  /* 0x00000004cc097c10 */ /* 0x048fe4000ff7e0ff */
[----:B------:R-:W-:Y:S02]  /*4f80*/  IADD3 R11, P2, P1, R204, UR4, R11 ;  /* 0x00000004cc0b7c10 */ /* 0x000fe4000f95e00b */
[----:B----4-:R-:W-:Y:S02]  /*4f90*/  LEA.HI.X.SX32 R15, R15, R203, 0x1, P0 ;  /* 0x000000cb0f0f7211 */ /* 0x010fe400000f0eff */
[C---:B------:R-:W-:Y:S02]  /*4fa0*/  LEA R14, P0, R13.reuse, c[0x0][0x280], 0x2 ;  /* 0x0000a0000d0e7a11 */ /* 0x040fe400078010ff */
[----:B-----5:R-:W-:Y:S02]  /*4fb0*/  IADD3.X R16, R202, UR15, RZ, P3, !PT ;  /* 0x0000000fca107c10 */ /* 0x020fe40009ffe4ff */
[----:B------:R-:W-:Y:S02]  /*4fc0*/  LOP3.LUT P3, RZ, R242, 0x2, RZ, 0xc0, !PT ;  /* 0x00000002f2ff7812 */ /* 0x000fe4000786c0ff */
[----:B------:R-:W-:Y:S02]  /*4fd0*/  LEA.HI.X R15, R13, c[0x0][0x284], R15, 0x2, P0 ;  /* 0x0000a1000d0f7a11 */ /* 0x000fe400000f140f */
[----:B------:R-:W-:Y:S02]  /*4fe0*/  ISETP.LT.OR P0, PT, R8, 0x1, !P3 ;  /* 0x000000010800780c */ /* 0x000fe40005f01670 */
[----:B------:R-:W-:Y:S02]  /*4ff0*/  IADD3.X R17, R202, UR15, R17, P2, P1 ;  /* 0x0000000fca117c10 */ /* 0x000fe400097e2411 */
[----:B------:R-:W1:Y:S01]  /*5000*/  S2R R202, SR_TID.X ;  /* 0x0000000000ca7919 */ /* 0x000e620000002100 */
[----:B------:R-:W-:Y:S02]  /*5010*/  LEA R12, P2, R9, c[0x0][0x1f0], 0x1 ;  /* 0x00007c00090c7a11 */ /* 0x000fe400078408ff */
[----:B------:R-:W-:Y:S02]  /*5020*/  LEA R10, P1, R11, c[0x0][0x1f0], 0x1 ;  /* 0x00007c000b0a7a11 */ /* 0x000fe400078208ff */
[----:B------:R-:W-:Y:S02]  /*5030*/  LEA.HI.X R13, R9, c[0x0][0x1f4], R16, 0x1, P2 ;  /* 0x00007d00090d7a11 */ /* 0x000fe400010f0c10 */
[----:B------:R-:W-:Y:S02]  /*5040*/  LEA.HI.X R11, R11, c[0x0][0x1f4], R17, 0x1, P1 ;  /* 0x00007d000b0b7a11 */ /* 0x000fe400008f0c11 */
[----:B------:R-:W-:Y:S01]  /*5050*/  LOP3.LUT P1, RZ, R242, 0x4, RZ, 0xc0, !PT ;  /* 0x00000004f2ff7812 */ /* 0x000fe2000782c0ff */
[----:B------:R-:W-:Y:S01]  /*5060*/  @!PT LDS RZ, [RZ] ;  /* 0x00000000fffff984 */ /* 0x000fe20000000800 */
[----:B------:R-:W-:Y:S01]  /*5070*/  @!PT LDS RZ, [RZ] ;  /* 0x00000000fffff984 */ /* 0x000fe20000000800 */
[----:B------:R-:W-:Y:S01]  /*5080*/  @!PT LDS RZ, [RZ] ;  /* 0x00000000fffff984 */ /* 0x000fe20000000800 */
[----:B------:R2:W-:Y:S01]  /*5090*/  LDGSTS.E.BYPASS.LTC128B.128 [R240+0x18080], [R12.64], !P4 ;  /* 0x180800000cf07fae */ /* 0x0005e2000e101d50 */
[C---:B------:R-:W-:Y:S02]  /*50a0*/  ISETP.LT.OR P3, PT, R8.reuse, 0x21, !P3 ;  /* 0x000000210800780c */ /* 0x040fe40005f61670 */
[----:B------:R-:W-:Y:S01]  /*50b0*/  ISETP.LT.OR P2, PT, R8, 0x1, !P1 ;  /* 0x000000010800780c */ /* 0x000fe20004f41670 */
[----:B------:R2:W-:Y:S01]  /*50c0*/  LDGSTS.E.BYPASS.LTC128B.128 [R240+0x1a080], [R12.64+0x80], !P0 ;  /* 0x1a0800800cf07fae */ /* 0x0005e2000c101d50 */
[----:B------:R-:W-:Y:S02]  /*50d0*/  LOP3.LUT P0, RZ, R242, 0x8, RZ, 0xc0, !PT ;  /* 0x00000008f2ff7812 */ /* 0x000fe4000780c0ff */
[C---:B------:R-:W-:Y:S02]  /*50e0*/  ISETP.LT.OR P1, PT, R8.reuse, 0x21, !P1 ;  /* 0x000000210800780c */ /* 0x040fe40004f21670 */
[C---:B------:R-:W-:Y:S02]  /*50f0*/  ISETP.LT.OR P4, PT, R8.reuse, 0x1, !P0 ;  /* 0x000000010800780c */ /* 0x040fe40004781670 */
[C---:B------:R-:W-:Y:S05]  /*5100*/  ISETP.LT.OR P0, PT, R8.reuse, 0x21, !P0 ;  /* 0x000000210800780c */ /* 0x040fea0004701670 */
[----:B------:R2:W-:Y:S01]  /*5110*/  LDGSTS.E.BYPASS.LTC128B.128 [R240+0x1c080], [R12.64+0x100], !P2 ;  /* 0x1c0801000cf07fae */ /* 0x0005e2000d101d50 */
[----:B------:R-:W-:Y:S02]  /*5120*/  ISETP.LT.OR P2, PT, R8, 0x21, !P5 ;  /* 0x000000210800780c */ /* 0x000fe40006f41670 */
[C---:B-1----:R-:W-:Y:S03]  /*5130*/  ISETP.GT.AND P5, PT, R202.reuse, 0xf, PT ;  /* 0x0000000fca00780c */ /* 0x042fe60003fa4270 */
[----:B------:R2:W-:Y:S08]  /*5140*/  LDGSTS.E.BYPASS.LTC128B.128 [R240+0x1e080], [R12.64+0x180], !P4 ;  /* 0x1e0801800cf07fae */ /* 0x0005f0000e101d50 */
[----:B------:R2:W-:Y:S02]  /*5150*/  LDGSTS.E.BYPASS.LTC128B.128 [R240+0x19080], [R10.64], !P2 ;  /* 0x190800000af07fae */ /* 0x0005e4000d101d50 */
[----:B------:R-:W-:Y:S02]  /*5160*/  @!P5 IMAD.SHL.U32 R8, R202, 0x10, RZ ;  /* 0x00000010ca08d824 */ /* 0x000fe400078e00ff */
[----:B------:R2:W-:Y:S04]  /*5170*/  LDGSTS.E.BYPASS.LTC128B.128 [R240+0x1b080], [R10.64+0x80], !P3 ;  /* 0x1b0800800af07fae */ /* 0x0005e8000d901d50 */
[----:B------:R2:W-:Y:S04]  /*5180*/  LDGSTS.E.BYPASS.LTC128B.128 [R240+0x1d080], [R10.64+0x100], !P1 ;  /* 0x1d0801000af07fae */ /* 0x0005e8000c901d50 */
[----:B------:R2:W-:Y:S04]  /*5190*/  LDGSTS.E.BYPASS.LTC128B.128 [R240+0x1f080], [R10.64+0x180], !P0 ;  /* 0x1f0801800af07fae */ /* 0x0005e8000c101d50 */
[----:B------:R2:W-:Y:S02]  /*51a0*/  @!P5 LDGSTS.E.BYPASS.LTC128B.128 [R8+0x20180], [R14.64] ;  /* 0x201800000e08dfae */ /* 0x0005e4000b901d50 */
.L_x_805:
        /* <DEDUP_REMOVED lines=92> */
[----:B--2---:R-:W2:Y:S01]  /*5770*/  LDL.64 R180, [R1+0x20] ;  /* 0x0000200001b47983 */ /* 0x004ea20000100a00 */
[----:B------:R-:W-:Y:S01]  /*5780*/  ULDC.64 UR4, c[0x0][0x178] ;  /* 0x00005e0000047ab9 */ /* 0x000fe20000000a00 */
[----:B------:R-:W-:Y:S01]  /*5790*/  LOP3.LUT P4, RZ, R243, 0x1, RZ, 0xc0, !PT ;  /* 0x00000001f3ff7812 */ /* 0x000fe2000788c0ff */
[----:B------:R-:W-:Y:S01]  /*57a0*/  USHF.L.U32 UR15, UR11, 0x6, URZ ;  /* 0x000000060b0f7899 */ /* 0x000fe2000800063f */
[----:B------:R-:W5:Y:S01]  /*57b0*/  LDL R225, [R1+0x38] ;  /* 0x0000380001e17983 */ /* 0x000f620000100800 */
[----:B------:R-:W-:Y:S02]  /*57c0*/  USHF.R.S32.HI UR18, URZ, 0x1f, UR11 ;  /* 0x0000001f3f127899 */ /* 0x000fe4000801140b */
[----:B------:R-:W-:Y:S01]  /*57d0*/  UIMAD.WIDE.U32 UR22, UR11, UR4, URZ ;  /* 0x000000040b1672a5 */ /* 0x000fe2000f8e003f */
[----:B----4-:R-:W4:Y:S01]  /*57e0*/  LDL.64 R226, [R1+0x8] ;  /* 0x0000080001e27983 */ /* 0x010f220000100a00 */
[----:B------:R-:W-:Y:S01]  /*57f0*/  UIMAD UR18, UR18, UR4, URZ ;  /* 0x00000004121272a4 */ /* 0x000fe2000f8e023f */
[----:B------:R-:W-:Y:S01]  /*5800*/  IMAD.U32 R4, RZ, RZ, UR15 ;  /* 0x0000000fff047e24 */ /* 0x000fe2000f8e00ff */
[----:B------:R-:W-:Y:S01]  /*5810*/  USHF.L.U32 UR19, UR22, 0x6, URZ ;  /* 0x0000000616137899 */ /* 0x000fe2000800063f */
[----:B---3--:R-:W3:Y:S01]  /*5820*/  LDL R224, [R1+0x14] ;  /* 0x0000140001e07983 */ /* 0x008ee20000100800 */
[----:B------:R-:W-:Y:S01]  /*5830*/  UIMAD UR18, UR11, UR5, UR18 ;  /* 0x000000050b1272a4 */ /* 0x000fe2000f8e0212 */
[----:B------:R-:W-:Y:S01]  /*5840*/  IMAD.U32 R11, RZ, RZ, UR15 ;  /* 0x0000000fff0b7e24 */ /* 0x000fe2000f8e00ff */
[----:B------:R-:W-:Y:S01]  /*5850*/  IADD3 R4, -R248, UR13, -R4 ;  /* 0x0000000df8047c10 */ /* 0x000fe2000fffe904 */
[----:B------:R-:W-:Y:S02]  /*5860*/  ULEA UR20, UP0, UR4, UR19, 0x5 ;  /* 0x0000001304147291 */ /* 0x000fe4000f80283f */
[----:B------:R-:W-:Y:S01]  /*5870*/  UIADD3 UR18, UR23, UR18, URZ ;  /* 0x0000001217127290 */ /* 0x000fe2000fffe03f */
[----:B------:R-:W-:Y:S03]  /*5880*/  ISETP.LT.OR P3, PT, R4, 0x1, !P4 ;  /* 0x000000010400780c */ /* 0x000fe60006761670 */
[----:B------:R-:W-:Y:S04]  /*5890*/  USHF.L.U64.HI UR18, UR22, 0x6, UR18 ;  /* 0x0000000616127899 */ /* 0x000fe80008010212 */
[----:B------:R-:W-:Y:S01]  /*58a0*/  ULEA.HI.X UR4, UR4, UR18, UR5, 0x5, UP0 ;  /* 0x0000001204047291 */ /* 0x000fe200080f2c05 */
[----:B--2---:R-:W-:Y:S04]  /*58b0*/  IADD3 R9, P0, R180, UR15, RZ ;  /* 0x0000000fb4097c10 */ /* 0x004fe8000ff1e0ff */
[----:B-----5:R-:W-:Y:S02]  /*58c0*/  LEA.HI.X.SX32 R11, R11, R225, 0x1, P0 ;  /* 0x000000e10b0b7211 */ /* 0x020fe400000f0eff */
[C---:B------:R-:W-:Y:S02]  /*58d0*/  LEA R10, P2, R9.reuse, c[0x0][0x258], 0x2 ;  /* 0x00009600090a7a11 */ /* 0x040fe400078410ff */
[C---:B----4-:R-:W-:Y:S02]  /*58e0*/  IADD3 R7, P0, R226.reuse, UR20, RZ ;  /* 0x00000014e2077c10 */ /* 0x050fe4000ff1e0ff */
[----:B------:R-:W-:Y:S02]  /*58f0*/  IADD3 R5, P1, R226, UR19, RZ ;  /* 0x00000013e2057c10 */ /* 0x000fe4000ff3e0ff */
[----:B------:R-:W-:Y:S02]  /*5900*/  LEA.HI.X R11, R9, c[0x0][0x25c], R11, 0x2, P2 ;  /* 0x00009700090b7a11 */ /* 0x000fe400010f140b */
[C---:B---3--:R-:W-:Y:S02]  /*5910*/  IADD3.X R13, R224.reuse, UR4, RZ, P0, !PT ;  /* 0x00000004e00d7c10 */ /* 0x048fe400087fe4ff */
[----:B------:R-:W-:Y:S02]  /*5920*/  LEA R6, P0, R7, c[0x0][0x160], 0x1 ;  /* 0x0000580007067a11 */ /* 0x000fe400078008ff */
[----:B------:R-:W-:Y:S02]  /*5930*/  LOP3.LUT P2, RZ, R243, 0x2, RZ, 0xc0, !PT ;  /* 0x00000002f3ff7812 */ /* 0x000fe4000784c0ff */
[----:B------:R-:W-:Y:S02]  /*5940*/  IADD3.X R12, R224, UR18, RZ, P1, !PT ;  /* 0x00000012e00c7c10 */ /* 0x000fe40008ffe4ff */
[----:B------:R-:W2:Y:S01]  /*5950*/  S2R R224, SR_TID.X ;  /* 0x0000000000e07919 */ /* 0x000ea20000002100 */
[----:B------:R-:W-:Y:S02]  /*5960*/  LEA R8, P1, R5, c[0x0][0x160], 0x1 ;  /* 0x0000580005087a11 */ /* 0x000fe400078208ff */
[----:B------:R-:W-:Y:S02]  /*5970*/  LEA.HI.X R7, R7, c[0x0][0x164], R13, 0x1, P0 ;  /* 0x0000590007077a11 */ /* 0x000fe400000f0c0d */
[C---:B------:R-:W-:Y:S02]  /*5980*/  ISETP.LT.OR P0, PT, R4.reuse, 0x1, !P2 ;  /* 0x000000010400780c */ /* 0x040fe40005701670 */
[----:B------:R-:W-:Y:S02]  /*5990*/  LEA.HI.X R9, R5, c[0x0][0x164], R12, 0x1, P1 ;  /* 0x0000590005097a11 */ /* 0x000fe400008f0c0c */
[C---:B------:R-:W-:Y:S02]  /*59a0*/  LOP3.LUT P1, RZ, R243.reuse, 0x4, RZ, 0xc0, !PT ;  /* 0x00000004f3ff7812 */ /* 0x040fe4000782c0ff */
[C---:B------:R-:W-:Y:S01]  /*59b0*/  ISETP.LT.OR P2, PT, R4.reuse, 0x21, !P2 ;  /* 0x000000210400780c */ /* 0x040fe20005741670 */
[----:B------:R-:W-:Y:S01]  /*59c0*/  @!PT LDS RZ, [RZ] ;  /* 0x00000000fffff984 */ /* 0x000fe20000000800 */
[----:B------:R-:W-:Y:S01]  /*59d0*/  @!PT LDS RZ, [RZ] ;  /* 0x00000000fffff984 */ /* 0x000fe20000000800 */
[----:B------:R-:W-:Y:S01]  /*59e0*/  @!PT LDS RZ, [RZ] ;  /* 0x00000000fffff984 */ /* 0x000fe20000000800 */
[----:B------:R3:W-:Y:S01]  /*59f0*/  LDGSTS.E.BYPASS.LTC128B.128 [R240+0x10080], [R8.64], !P3 ;  /* 0x1008000008f07fae */ /* 0x0007e2000d901d50 */
[C---:B------:R-:W-:Y:S02]  /*5a00*/  ISETP.LT.OR P3, PT, R4.reuse, 0x1, !P1 ;  /* 0x000000010400780c */ /* 0x040fe40004f61670 */
[C---:B------:R-:W-:Y:S03]  /*5a10*/  ISETP.LT.OR P1, PT, R4.reuse, 0x21, !P1 ;  /* 0x000000210400780c */ /* 0x040fe60004f21670 */
[----:B------:R3:W-:Y:S01]  /*5a20*/  LDGSTS.E.BYPASS.LTC128B.128 [R240+0x12080], [R8.64+0x80], !P0 ;  /* 0x1208008008f07fae */ /* 0x0007e2000c101d50 */
[----:B------:R-:W-:Y:S04]  /*5a30*/  LOP3.LUT P0, RZ, R243, 0x8, RZ, 0xc0, !PT ;  /* 0x00000008f3ff7812 */ /* 0x000fe8000780c0ff */
[C---:B------:R-:W-:Y:S02]  /*5a40*/  ISETP.LT.OR P5, PT, R4.reuse, 0x1, !P0 ;  /* 0x000000010400780c */ /* 0x040fe400047a1670 */
[C---:B------:R-:W-:Y:S01]  /*5a50*/  ISETP.LT.OR P0, PT, R4.reuse, 0x21, !P0 ;  /* 0x000000210400780c */ /* 0x040fe20004701670 */
[----:B------:R3:W-:Y:S01]  /*5a60*/  LDGSTS.E.BYPASS.LTC128B.128 [R240+0x14080], [R8.64+0x100], !P3 ;  /* 0x1408010008f07fae */ /* 0x0007e2000d901d50 */
[----:B------:R-:W-:Y:S02]  /*5a70*/  ISETP.LT.OR P3, PT, R4, 0x21, !P4 ;  /* 0x000000210400780c */ /* 0x000fe40006761670 */
[C---:B--2---:R-:W-:Y:S07]  /*5a80*/  ISETP.GT.AND P4, PT, R224.reuse, 0xf, PT ;  /* 0x0000000fe000780c */ /* 0x044fee0003f84270 */
[----:B------:R3:W-:Y:S04]  /*5a90*/  LDGSTS.E.BYPASS.LTC128B.128 [R240+0x16080], [R8.64+0x180], !P5 ;  /* 0x1608018008f07fae */ /* 0x0007e8000e901d50 */
[----:B------:R3:W-:Y:S02]  /*5aa0*/  LDGSTS.E.BYPASS.LTC128B.128 [R240+0x11080], [R6.64], !P3 ;  /* 0x1108000006f07fae */ /* 0x0007e4000d901d50 */
[----:B------:R-:W-:Y:S02]  /*5ab0*/  @!P4 IMAD.SHL.U32 R4, R224, 0x10, RZ ;  /* 0x00000010e004c824 */ /* 0x000fe400078e00ff */
[----:B------:R3:W-:Y:S04]  /*5ac0*/  LDGSTS.E.BYPASS.LTC128B.128 [R240+0x13080], [R6.64+0x80], !P2 ;  /* 0x1308008006f07fae */ /* 0x0007e8000d101d50 */
[----:B------:R3:W-:Y:S04]  /*5ad0*/  LDGSTS.E.BYPASS.LTC128B.128 [R240+0x15080], [R6.64+0x100], !P1 ;  /* 0x1508010006f07fae */ /* 0x0007e8000c901d50 */
[----:B------:R3:W-:Y:S04]  /*5ae0*/  LDGSTS.E.BYPASS.LTC128B.128 [R240+0x17080], [R6.64+0x180], !P0 ;  /* 0x1708018006f07fae */ /* 0x0007e8000c101d50 */
[----:B------:R3:W-:Y:S02]  /*5af0*/  @!P4 LDGSTS.E.BYPASS.LTC128B.128 [R4+0x20080], [R10.64] ;  /* 0x200800000a04cfae */ /* 0x0007e4000b901d50 */
.L_x_806:
[-C--:B--23--:R-:W-:Y:S01]  /*5b00*/  HMMA.16816.F32.BF16 R4, R192, R16.reuse, RZ ;  /* 0x00000010c004723c */ /* 0x08cfe200000418ff */
[----:B------:R-:W-:Y:S01]  /*5b10*/  LDSM.16.MT88.4 R224, [R0+0x3080] ;  /* 0x0030800000e0783b */ /* 0x000fe20000004200 */
        /* <DEDUP_REMOVED lines=39> */
[----:B------:R-:W5:Y:S04]  /*5d90*/  LDSM.16.MT88.4 R200, [R0+0x7080] ;  /* 0x0070800000c8783b */ /* 0x000f680000004200 */
        /* <DEDUP_REMOVED lines=16> */
[-C--:B-----5:R-:W-:Y:S08]  /*5ea0*/  HMMA.16816.F32.BF16 R180, R196, R200.reuse, R180 ;  /* 0x000000c8c4b4723c */ /* 0x0a0ff000000418b4 */
[C---:B------:R-:W-:Y:S01]  /*5eb0*/  HMMA.16816.F32.BF16 R184, R212.reuse, R200, R184 ;  /* 0x000000c8d4b8723c */ /* 0x040fe200000418b8 */
[----:B------:R-:W5:Y:S07]  /*5ec0*/  LDL R201, [R1+0x34] ;  /* 0x0000340001c97983 */ /* 0x000f6e0000100800 */
[-C--:B------:R-:W-:Y:S01]  /*5ed0*/  HMMA.16816.F32.BF16 R188, R212, R202.reuse, R188 ;  /* 0x000000cad4bc723c */ /* 0x080fe200000418bc */
[----:B------:R-:W4:Y:S07]  /*5ee0*/  LDSM.16.MT88.4 R212, [R0+0x7880] ;  /* 0x0078800000d4783b */ /* 0x000f2e0000004200 */
[----:B------:R-:W-:Y:S01]  /*5ef0*/  HMMA.16816.F32.BF16 R192, R196, R202, R192 ;  /* 0x000000cac4c0723c */ /* 0x000fe200000418c0 */
[----:B------:R-:W5:Y:S06]  /*5f00*/  LDL.64 R202, [R1+0x28] ;  /* 0x0000280001ca7983 */ /* 0x000f6c0000100a00 */
        /* <DEDUP_REMOVED lines=13> */
[-C--:B----4-:R-:W-:Y:S08]  /*5fe0*/  HMMA.16816.F32.BF16 R180, R204, R212.reuse, R180 ;  /* 0x000000d4ccb4723c */ /* 0x090ff000000418b4 */
[C---:B------:R-:W-:Y:S08]  /*5ff0*/  HMMA.16816.F32.BF16 R184, R220.reuse, R212, R184 ;  /* 0x000000d4dcb8723c */ /* 0x040ff000000418b8 */
[-C--:B------:R-:W-:Y:S08]  /*6000*/  HMMA.16816.F32.BF16 R188, R220, R214.reuse, R188 ;  /* 0x000000d6dcbc723c */ /* 0x080ff000000418bc */
[----:B------:R-:W-:Y:S04]  /*6010*/  HMMA.16816.F32.BF16 R192, R204, R214, R192 ;  /* 0x000000d6ccc0723c */ /* 0x000fe800000418c0 */
[----:B-----5:R-:W-:Y:S01]  /*6020*/  IADD3 R197, P0, R202, UR6, RZ ;  /* 0x00000006cac57c10 */ /* 0x020fe2000ff1e0ff */
[----:B------:R-:W-:Y:S03]  /*6030*/  UMOV UR6, UR11 ;  /* 0x0000000b00067c82 */ /* 0x000fe60008000000 */
        /* <DEDUP_REMOVED lines=134> */
.L_x_796:
        /* <DEDUP_REMOVED lines=20> */
[----:B------:R-:W-:Y:S02]  /*69e0*/  LEA.HI R36, R5, R103, RZ, 0x5 ;  /* 0x0000006705247211 */ /* 0x000fe400078f28ff */
[--C-:B------:R-:W-:Y:S02]  /*69f0*/  SHF.R.S32.HI R6, RZ, 0x2, R3.reuse ;  /* 0x00000002ff067819 */ /* 0x100fe40000011403 */
[----:B------:R-:W-:Y:S02]  /*6a00*/  SHF.R.S32.HI R0, RZ, 0x1f, R3 ;  /* 0x0000001fff007819 */ /* 0x000fe40000011403 */
[----:B------:R-:W-:Y:S02]  /*6a10*/  SHF.R.S32.HI R25, RZ, 0x5, R36 ;  /* 0x00000005ff197819 */ /* 0x000fe40000011424 */
[----:B------:R-:W-:Y:S02]  /*6a20*/  LEA.HI R0, R0, R6, RZ, 0x3 ;  /* 0x0000000600007211 */ /* 0x000fe400078f18ff */
[----:B------:R-:W-:-:S02]  /*6a30*/  LEA.HI R2, R36, R25, RZ, 0x1 ;  /* 0x0000001924027211 */ /* 0x000fc400078f08ff */
[----:B------:R-:W-:Y:S02]  /*6a40*/  LOP3.LUT R0, R0, 0xfffffff8, RZ, 0xc0, !PT ;  /* 0xfffffff800007812 */ /* 0x000fe400078ec0ff */
[----:B------:R-:W-:Y:S02]  /*6a50*/  LEA.HI R5, R5, R103, RZ, 0x6 ;  /* 0x0000006705057211 */ /* 0x000fe400078f30ff */
[----:B------:R-:W-:Y:S01]  /*6a60*/  LOP3.LUT R3, R3, 0x3ffffffc, RZ, 0xc0, !PT ;  /* 0x3ffffffc03037812 */ /* 0x000fe200078ec0ff */
[----:B------:R-:W-:Y:S01]  /*6a70*/  IMAD.IADD R6, R6, 0x1, -R0 ;  /* 0x0000000106067824 */ /* 0x000fe200078e0a00 */
[----:B------:R-:W-:Y:S02]  /*6a80*/  LOP3.LUT R4, R2, 0x1ffffe, RZ, 0xc0, !PT ;  /* 0x001ffffe02047812 */ /* 0x000fe400078ec0ff */
[----:B------:R-:W-:Y:S01]  /*6a90*/  SHF.R.U32.HI R5, RZ, 0x3, R5 ;  /* 0x00000003ff057819 */ /* 0x000fe20000011605 */
[C---:B------:R-:W-:Y:S01]  /*6aa0*/  IMAD.SHL.U32 R0, R6.reuse, 0x40, RZ ;  /* 0x0000004006007824 */ /* 0x040fe200078e00ff */
[----:B------:R-:W-:Y:S01]  /*6ab0*/  LOP3.LUT P0, RZ, R6, 0x4, RZ, 0xc0, !PT ;  /* 0x0000000406ff7812 */ /* 0x000fe2000780c0ff */
[----:B------:R-:W-:Y:S01]  /*6ac0*/  IMAD.IADD R2, R103, 0x1, -R3 ;  /* 0x0000000167027824 */ /* 0x000fe200078e0a03 */
[----:B------:R-:W-:Y:S01]  /*6ad0*/  F2FP.BF16.PACK_AB R62, R63, R62 ;  /* 0x0000003e3f3e723e */ /* 0x000fe200000010ff */
[----:B------:R-:W-:Y:S01]  /*6ae0*/  IMAD.IADD R3, R25, 0x1, -R4 ;  /* 0x0000000119037824 */ /* 0x000fe200078e0a04 */
[----:B------:R-:W-:-:S02]  /*6af0*/  LOP3.LUT R0, R0, 0x1c0, RZ, 0xc0, !PT ;  /* 0x000001c000007812 */ /* 0x000fc400078ec0ff */
[----:B------:R-:W-:Y:S01]  /*6b00*/  F2FP.BF16.PACK_AB R68, R69, R68 ;  /* 0x000000444544723e */ /* 0x000fe200000010ff */
[----:B------:R-:W-:Y:S01]  /*6b10*/  IMAD R2, R3, 0x200, R2 ;  /* 0x0000020003027824 */ /* 0x000fe200078e0202 */
[----:B------:R-:W-:Y:S02]  /*6b20*/  LOP3.LUT R4, R0, 0x18, R5, 0xf8, !PT ;  /* 0x0000001800047812 */ /* 0x000fe400078ef805 */
[----:B------:R-:W-:Y:S02]  /*6b30*/  SHF.R.U32.HI R0, RZ, 0x3, R0 ;  /* 0x00000003ff007819 */ /* 0x000fe40000011600 */
[----:B------:R-:W-:Y:S02]  /*6b40*/  F2FP.BF16.PACK_AB R70, R71, R70 ;  /* 0x000000464746723e */ /* 0x000fe400000010ff */
[----:B------:R-:W-:Y:S02]  /*6b50*/  LOP3.LUT R0, R4, R0, RZ, 0x3c, !PT ;  /* 0x0000000004007212 */ /* 0x000fe400078e3cff */
[----:B------:R-:W-:-:S02]  /*6b60*/  F2FP.BF16.PACK_AB R80, R81, R80 ;  /* 0x000000505150723e */ /* 0x000fc400000010ff */
[----:B------:R-:W-:Y:S01]  /*6b70*/  F2FP.BF16.PACK_AB R82, R83, R82 ;  /* 0x000000525352723e */ /* 0x000fe200000010ff */
[----:B------:R-:W-:Y:S01]  /*6b80*/  IMAD.U32 R0, R2, 0x2, R0 ;  /* 0x0000000202007824 */ /* 0x000fe200078e0000 */
[----:B------:R-:W-:Y:S02]  /*6b90*/  F2FP.BF16.PACK_AB R72, R73, R72 ;  /* 0x000000484948723e */ /* 0x000fe400000010ff */
[----:B------:R-:W-:Y:S01]  /*6ba0*/  F2FP.BF16.PACK_AB R74, R75, R74 ;  /* 0x0000004a4b4a723e */ /* 0x000fe200000010ff */
[----:B------:R-:W-:Y:S01]  /*6bb0*/  IMAD.SHL.U32 R0, R0, 0x2, RZ ;  /* 0x0000000200007824 */ /* 0x000fe200078e00ff */
[----:B------:R-:W-:Y:S01]  /*6bc0*/  BAR.SYNC.DEFER_BLOCKING 0x1, 0x100 ;  /* 0x0044000000007b1d */ /* 0x000fe20000010000 */
[----:B------:R-:W-:Y:S02]  /*6bd0*/  F2FP.BF16.PACK_AB R76, R77, R76 ;  /* 0x0000004c4d4c723e */ /* 0x000fe400000010ff */
[----:B------:R-:W-:Y:S02]  /*6be0*/  F2FP.BF16.PACK_AB R78, R79, R78 ;  /* 0x0000004e4f4e723e */ /* 0x000fe400000010ff */
[----:B------:R-:W-:-:S02]  /*6bf0*/  IADD3 R2, R0, 0x40, RZ ;  /* 0x0000004000027810 */ /* 0x000fc40007ffe0ff */
[----:B------:R-:W-:Y:S02]  /*6c00*/  @P0 IADD3 R2, R0, -0x40, RZ ;  /* 0xffffffc000020810 */ /* 0x000fe40007ffe0ff */
[----:B------:R-:W-:Y:S02]  /*6c10*/  F2FP.BF16.PACK_AB R84, R85, R84 ;  /* 0x000000545554723e */ /* 0x000fe400000010ff */
[----:B------:R-:W-:Y:S02]  /*6c20*/  F2FP.BF16.PACK_AB R86, R87, R86 ;  /* 0x000000565756723e */ /* 0x000fe400000010ff */
[----:B------:R-:W-:Y:S02]  /*6c30*/  F2FP.BF16.PACK_AB R96, R97, R96 ;  /* 0x000000606160723e */ /* 0x000fe400000010ff */
[----:B------:R-:W-:Y:S02]  /*6c40*/  F2FP.BF16.PACK_AB R98, R99, R98 ;  /* 0x000000626362723e */ /* 0x000fe400000010ff */
[----:B------:R-:W-:-:S02]  /*6c50*/  F2FP.BF16.PACK_AB R88, R89, R88 ;  /* 0x000000585958723e */ /* 0x000fc400000010ff */
[----:B------:R-:W-:Y:S02]  /*6c60*/  F2FP.BF16.PACK_AB R90, R91, R90 ;  /* 0x0000005a5b5a723e */ /* 0x000fe400000010ff */
        /* <DEDUP_REMOVED lines=117> */
.L_x_809:
        /* <DEDUP_REMOVED lines=61> */
.L_x_811:
[----:B--234-:R-:W-:Y:S05]  /*7790*/  BSYNC B0 ;  /* 0x0000000000007941 */ /* 0x01cfea0003800000 */
.L_x_810:
        /* <DEDUP_REMOVED lines=17> */
.L_x_813:
[----:B------:R-:W-:Y:S05]  /*78b0*/  BSYNC B0 ;  /* 0x0000000000007941 */ /* 0x000fea0003800000 */
.L_x_812:
        /* <DEDUP_REMOVED lines=17> */
.L_x_815:
[----:B------:R-:W-:Y:S05]  /*79d0*/  BSYNC B0 ;  /* 0x0000000000007941 */ /* 0x000fea0003800000 */
.L_x_814:
        /* <DEDUP_REMOVED lines=16> */
.L_x_817:
[----:B------:R-:W-:Y:S05]  /*7ae0*/  BSYNC B0 ;  /* 0x0000000000007941 */ /* 0x000fea0003800000 */
.L_x_816:
        /* <DEDUP_REMOVED lines=16> */
.L_x_819:
[----:B------:R-:W-:Y:S05]  /*7bf0*/  BSYNC B0 ;  /* 0x0000000000007941 */ /* 0x000fea0003800000 */
.L_x_818:
        /* <DEDUP_REMOVED lines=16> */
.L_x_821:
[----:B------:R-:W-:Y:S05]  /*7d00*/  BSYNC B0 ;  /* 0x0000000000007941 */ /* 0x000fea0003800000 */
.L_x_820:
        /* <DEDUP_REMOVED lines=16> */
.L_x_823:
[----:B------:R-:W-:Y:S05]  /*7e10*/  BSYNC B0 ;  /* 0x0000000000007941 */ /* 0x000fea0003800000 */
.L_x_822:
        /* <DEDUP_REMOVED lines=16> */
.L_x_825:
[----:B------:R-:W-:Y:S05]  /*7f20*/  BSYNC B0 ;  /* 0x0000000000007941 */ /* 0x000fea0003800000 */
.L_x_824:
        /* <DEDUP_REMOVED lines=19> */
.L_x_827:
[----:B------:R-:W-:Y:S05]  /*8060*/  BSYNC B0 ;  /* 0x0000000000007941 */ /* 0x000fea0003800000 */
.L_x_826:
        /* <DEDUP_REMOVED lines=15> */
.L_x_829:
[----:B------:R-:W-:Y:S05]  /*8160*/  BSYNC B0 ;  /* 0x0000000000007941 */ /* 0x000fea0003800000 */
.L_x_828:
        /* <DEDUP_REMOVED lines=15> */
.L_x_831:
[----:B------:R-:W-:Y:S05]  /*8260*/  BSYNC B0 ;  /* 0x0000000000007941 */ /* 0x000fea0003800000 */
.L_x_830:
        /* <DEDUP_REMOVED lines=14> */
.L_x_833:
[----:B------:R-:W-:Y:S05]  /*8350*/  BSYNC B0 ;  /* 0x0000000000007941 */ /* 0x000fea0003800000 */
.L_x_832:
        /* <DEDUP_REMOVED lines=14> */
.L_x_835:
[----:B------:R-:W-:Y:S05]  /*8440*/  BSYNC B0 ;  /* 0x0000000000007941 */ /* 0x000fea0003800000 */
.L_x_834:
        /* <DEDUP_REMOVED lines=14> */
.L_x_837:
[----:B------:R-:W-:Y:S05]  /*8530*/  BSYNC B0 ;  /* 0x0000000000007941 */ /* 0x000fea0003800000 */
.L_x_836:
        /* <DEDUP_REMOVED lines=14> */
.L_x_839:
[----:B------:R-:W-:Y:S05]  /*8620*/  BSYNC B0 ;  /* 0x0000000000007941 */ /* 0x000fea0003800000 */
.L_x_838:
        /* <DEDUP_REMOVED lines=14> */
.L_x_808:
        /* <DEDUP_REMOVED lines=19> */
.L_x_840:
        /* <DEDUP_REMOVED lines=38> */
.L_x_842:
[----:B------:R-:W-:Y:S05]  /*8aa0*/  BSYNC B0 ;  /* 0x0000000000007941 */ /* 0x000fea0003800000 */
.L_x_841:
        /* <DEDUP_REMOVED lines=17> */
.L_x_844:
[----:B------:R-:W-:Y:S05]  /*8bc0*/  BSYNC B0 ;  /* 0x0000000000007941 */ /* 0x000fea0003800000 */
.L_x_843:
        /* <DEDUP_REMOVED lines=17> */
.L_x_846:
[----:B------:R-:W-:Y:S05]  /*8ce0*/  BSYNC B0 ;  /* 0x0000000000007941 */ /* 0x000fea0003800000 */
.L_x_845:
        /* <DEDUP_REMOVED lines=16> */
.L_x_848:
[----:B------:R-:W-:Y:S05]  /*8df0*/  BSYNC B0 ;  /* 0x0000000000007941 */ /* 0x000fea0003800000 */
.L_x_847:
        /* <DEDUP_REMOVED lines=16> */
.L_x_850:
[----:B------:R-:W-:Y:S05]  /*8f00*/  BSYNC B0 ;  /* 0x0000000000007941 */ /* 0x000fea0003800000 */
.L_x_849:
        /* <DEDUP_REMOVED lines=16> */
.L_x_852:
[----:B------:R-:W-:Y:S05]  /*9010*/  BSYNC B0 ;  /* 0x0000000000007941 */ /* 0x000fea0003800000 */
.L_x_851:
        /* <DEDUP_REMOVED lines=16> */
.L_x_854:
[----:B------:R-:W-:Y:S05]  /*9120*/  BSYNC B0 ;  /* 0x0000000000007941 */ /* 0x000fea0003800000 */
.L_x_853:
        /* <DEDUP_REMOVED lines=16> */
.L_x_856:
[----:B------:R-:W-:Y:S05]  /*9230*/  BSYNC B0 ;  /* 0x0000000000007941 */ /* 0x000fea0003800000 */
.L_x_855:
        /* <DEDUP_REMOVED lines=19> */
.L_x_858:
[----:B------:R-:W-:Y:S05]  /*9370*/  BSYNC B0 ;  /* 0x0000000000007941 */ /* 0x000fea0003800000 */
.L_x_857:
        /* <DEDUP_REMOVED lines=15> */
.L_x_860:
[----:B------:R-:W-:Y:S05]  /*9470*/  BSYNC B0 ;  /* 0x0000000000007941 */ /* 0x000fea0003800000 */
.L_x_859:
        /* <DEDUP_REMOVED lines=15> */
.L_x_862:
[----:B------:R-:W-:Y:S05]  /*9570*/  BSYNC B0 ;  /* 0x0000000000007941 */ /* 0x000fea0003800000 */
.L_x_861:
        /* <DEDUP_REMOVED lines=14> */
.L_x_864:
[----:B------:R-:W-:Y:S05]  /*9660*/  BSYNC B0 ;  /* 0x0000000000007941 */ /* 0x000fea0003800000 */
.L_x_863:
        /* <DEDUP_REMOVED lines=14> */
.L_x_866:
[----:B------:R-:W-:Y:S05]  /*9750*/  BSYNC B0 ;  /* 0x0000000000007941 */ /* 0x000fea0003800000 */
.L_x_865:
        /* <DEDUP_REMOVED lines=14> */
.L_x_868:
[----:B------:R-:W-:Y:S05]  /*9840*/  BSYNC B0 ;  /* 0x0000000000007941 */ /* 0x000fea0003800000 */
.L_x_867:
        /* <DEDUP_REMOVED lines=14> */
.L_x_870:
[----:B------:R-:W-:Y:S05]  /*9930*/  BSYNC B0 ;  /* 0x0000000000007941 */ /* 0x000fea0003800000 */
.L_x_869:
        /* <DEDUP_REMOVED lines=14> */
.L_x_871:
        /* <DEDUP_REMOVED lines=14> */
.L_x_1167:


//--------------------- .text._ZN7cutlass13device_kernelIN5flash19enable_sm80_to_sm89INS1_16FlashAttnBwdSm80INS1_25CollectiveMainloopBwdSm80ILi1ELi1EN4cute5tupleIJNS5_1CILi64EEES8_NS7_ILi256EEEEEENS_10bfloat16_tEfNS_4arch4Sm80ELb0ELb1ELb0ELb1ELb0ELb0ELb0ELb0ELi2ELi4ELi2ELi2ELb0EEENS1_24CollectiveEpilogueBwdGQAISA_fSD_Li256ELb1ELb0EEENS1_19SingleTileSchedulerILb1ELb0ELb0ELi64EEEEEEEEEvNT_6ParamsE --------------------------
	.section	.text._ZN7cutlass13device_kernelIN5flash19enable_sm80_to_sm89INS1_16FlashAttnBwdSm80INS1_25CollectiveMainloopBwdSm80ILi1ELi1EN4cute5tupleIJNS5_1CILi64EEES8_NS7_ILi256EEEEEENS_10bfloat16_tEfNS_4arch4Sm80ELb0ELb1ELb0ELb1ELb0ELb0ELb0ELb0ELi2ELi4ELi2ELi2ELb0EEENS1_24CollectiveEpilogueBwdGQAISA_fSD_Li256ELb1ELb0EEENS1_19SingleTileSchedulerILb1ELb0ELb0ELi64EEEEEEEEEvNT_6ParamsE,"ax",@progbits
	.sectioninfo	@"SHI_REGISTERS=255"
	.align	128
.text._ZN7cutlass13device_kernelIN5flash19enable_sm80_to_sm89INS1_16FlashAttnBwdSm80INS1_25CollectiveMainloopBwdSm80ILi1ELi1EN4cute5tupleIJNS5_1CILi64EEES8_NS7_ILi256EEEEEENS_10bfloat16_tEfNS_4arch4Sm80ELb0ELb1ELb0ELb1ELb0ELb0ELb0ELb0ELi2ELi4ELi2ELi2ELb0EEENS1_24CollectiveEpilogueBwdGQAISA_fSD_Li256ELb1ELb0EEENS1_19SingleTileSchedulerILb1ELb0ELb0ELi64EEEEEEEEEvNT_6ParamsE:
        .type           _ZN7cutlass13device_kernelIN5flash19enable_sm80_to_sm89INS1_16FlashAttnBwdSm80INS1_25CollectiveMainloopBwdSm80ILi1ELi1EN4cute5tupleIJNS5_1CILi64EEES8_NS7_ILi256EEEEEENS_10bfloat16_tEfNS_4arch4Sm80ELb0ELb1ELb0ELb1ELb0ELb0ELb0ELb0ELi2ELi4ELi2ELi2ELb0EEENS1_24CollectiveEpilogueBwdGQAISA_fSD_Li256ELb1ELb0EEENS1_19SingleTileSchedulerILb1ELb0ELb0ELi64EEEEEEEEEvNT_6ParamsE,@function
        .size           _ZN7cutlass13device_kernelIN5flash19enable_sm80_to_sm89INS1_16FlashAttnBwdSm80INS1_25CollectiveMainloopBwdSm80ILi1ELi1EN4cute5tupleIJNS5_1CILi64EEES8_NS7_ILi256EEEEEENS_10bfloat16_tEfNS_4arch4Sm80ELb0ELb1ELb0ELb1ELb0ELb0ELb0ELb0ELi2ELi4ELi2ELi2ELb0EEENS1_24CollectiveEpilogueBwdGQAISA_fSD_Li256ELb1ELb0EEENS1_19SingleTileSchedulerILb1ELb0ELb0ELi64EEEEEEEEEvNT_6ParamsE,(.L_x_1168 - _ZN7cutlass13device_kernelIN5flash19enable_sm80_to_sm89INS1_16FlashAttnBwdSm80INS1_25CollectiveMainloopBwdSm80ILi1ELi1EN4cute5tupleIJNS5_1CILi64EEES8_NS7_ILi256EEEEEENS_10bfloat16_tEfNS_4arch4Sm80ELb0ELb1ELb0ELb1ELb0ELb0ELb0ELb0ELi2ELi4ELi2ELi2ELb0EEENS1_24CollectiveEpilogueBwdGQAISA_fSD_Li256ELb1ELb0EEENS1_19SingleTileSchedulerILb1ELb0ELb0ELi64EEEEEEEEEvNT_6ParamsE)
        .other          _ZN7cutlass13device_kernelIN5flash19enable_sm80_to_sm89INS1_16FlashAttnBwdSm80INS1_25CollectiveMainloopBwdSm80ILi1ELi1EN4cute5tupleIJNS5_1CILi64EEES8_NS7_ILi256EEEEEENS_10bfloat16_tEfNS_4arch4Sm80ELb0ELb1ELb0ELb1ELb0ELb0ELb0ELb0ELi2ELi4ELi2ELi2ELb0EEENS1_24CollectiveEpilogueBwdGQAISA_fSD_Li256ELb1ELb0EEENS1_19SingleTileSchedulerILb1ELb0ELb0ELi64EEEEEEEEEvNT_6ParamsE,@"STO_CUDA_ENTRY STV_DEFAULT"
_ZN7cutlass13device_kernelIN5flash19enable_sm80_to_sm89INS1_16FlashAttnBwdSm80INS1_25CollectiveMainloopBwdSm80ILi1ELi1EN4cute5tupleIJNS5_1CILi64EEES8_NS7_ILi256EEEEEENS_10bfloat16_tEfNS_4arch4Sm80ELb0ELb1ELb0ELb1ELb0ELb0ELb0ELb0ELi2ELi4ELi2ELi2ELb0EEENS1_24CollectiveEpilogueBwdGQAISA_fSD_Li256ELb1ELb0EEENS1_19SingleTileSchedulerILb1ELb0ELb0ELi64EEEEEEEEEvNT_6ParamsE:
        /* <DEDUP_REMOVED lines=18> */
.L_x_873:
        /* <DEDUP_REMOVED lines=8> */
.L_x_875:
[----:B------:R-:W-:Y:S02]  /*01a0*/  MOV R0, c[0x0][0x3ac] ;  /* 0x0000eb0000007a02 */ /* 0x000fe40000000f00 */
.L_x_874:
[----:B------:R-:W-:-:S06]  /*01b0*/  USHF.L.U32 UR9, UR6, 0x6, URZ ;  /* 0x0000000606097899 */ /* 0x000fcc000800063f */
[----:B-----5:R-:W-:-:S04]  /*01c0*/  ISETP.LE.AND P0, PT, R0, UR9, PT ;  /* 0x0000000900007c0c */ /* 0x020fc8000bf03270 */
[----:B------:R-:W-:-:S05]  /*01d0*/  SEL R0, R5, 0xffffffff, !P0 ;  /* 0xffffffff05007807 */ /* 0x000fca0004000000 */
[----:B------:R2:W-:Y:S01]  /*01e0*/  STL [R1+0x3c], R0 ;  /* 0x00003c0001007387 */ /* 0x0005e20000100800 */
[----:B------:R-:W-:Y:S05]  /*01f0*/  BRA `(.L_x_876) ;  /* 0x0000012000007947 */ /* 0x000fea0003800000 */
.L_x_872:
[----:B--2-4-:R-:W-:-:S04]  /*0200*/  ISETP.NE.U32.AND P0, PT, RZ, c[0x0][0x3c8], PT ;  /* 0x0000f200ff007a0c */ /* 0x014fc80003f05070 */
[----:B------:R-:W-:-:S13]  /*0210*/  ISETP.NE.AND.EX P0, PT, RZ, c[0x0][0x3cc], PT, P0 ;  /* 0x0000f300ff007a0c */ /* 0x000fda0003f05300 */
[----:B------:R-:W-:Y:S05]  /*0220*/  @!P0 BRA `(.L_x_877) ;  /* 0x0000002000008947 */ /* 0x000fea0003800000 */
[----:B------:R1:W5:Y:S01]  /*0230*/  LDG.E R0, [R2.64] ;  /* 0x0000000c02007981 */ /* 0x000362000c1e1900 */
[----:B------:R-:W-:Y:S05]  /*0240*/  BRA `(.L_x_878) ;  /* 0x0000009000007947 */ /* 0x000fea0003800000 */
.L_x_877:
        /* <DEDUP_REMOVED lines=8> */
.L_x_879:
[----:B------:R-:W-:Y:S02]  /*02d0*/  MOV R0, c[0x0][0x3ac] ;  /* 0x0000eb0000007a02 */ /* 0x000fe40000000f00 */
.L_x_878:
[----:B------:R-:W-:-:S06]  /*02e0*/  USHF.L.U32 UR9, UR6, 0x6, URZ ;  /* 0x0000000606097899 */ /* 0x000fcc000800063f */
[----:B-----5:R-:W-:-:S04]  /*02f0*/  ISETP.LE.AND P0, PT, R0, UR9, PT ;  /* 0x0000000900007c0c */ /* 0x020fc8000bf03270 */
[----:B------:R-:W-:-:S05]  /*0300*/  SEL R0, R5, 0xffffffff, !P0 ;  /* 0xffffffff05007807 */ /* 0x000fca0004000000 */
[----:B------:R2:W-:Y:S04]  /*0310*/  STL [R1+0x3c], R0 ;  /* 0x00003c0001007387 */ /* 0x0005e80000100800 */
.L_x_876:
        /* <DEDUP_REMOVED lines=19> */
[----:B------:R-:W-:Y:S01]  /*0450*/  CS2R R14, SRZ ;  /* 0x00000000000e7805 */ /* 0x000fe2000001ff00 */
[----:B------:R-:W-:Y:S02]  /*0460*/  IMAD.MOV.U32 R22, RZ, RZ, RZ ;  /* 0x000000ffff167224 */ /* 0x000fe400078e00ff */
        /* <DEDUP_REMOVED lines=16> */
.L_x_880:
[----:B--2---:R-:W-:-:S04]  /*0570*/  ISETP.NE.U32.AND P0, PT, RZ, c[0x0][0x2e0], PT ;  /* 0x0000b800ff007a0c */ /* 0x004fc80003f05070 */
[----:B------:R-:W-:-:S13]  /*0580*/  ISETP.NE.AND.EX P0, PT, RZ, c[0x0][0x2e4], PT, P0 ;  /* 0x0000b900ff007a0c */ /* 0x000fda0003f05300 */
[----:B------:R-:W-:Y:S05]  /*0590*/  @!P0 BRA `(.L_x_881) ;  /* 0x0000004000008947 */ /* 0x000fea0003800000 */
[----:B------:R-:W-:-:S05]  /*05a0*/  IMAD.WIDE R2, R21, R9, c[0x0][0x2e0] ;  /* 0x0000b80015027625 */ /* 0x000fca00078e0209 */
[----:B------:R-:W2:Y:S02]  /*05b0*/  LDG.E R0, [R2.64] ;  /* 0x0000000c02007981 */ /* 0x000ea4000c1e1900 */
[----:B--2---:R1:W2:Y:S02]  /*05c0*/  R2UR UR14, R0 ;  /* 0x00000000000e73c2 */ /* 0x0042a400000e0000 */
[----:B-12---:R-:W-:Y:S05]  /*05d0*/  BRA `(.L_x_882) ;  /* 0x0000006000007947 */ /* 0x006fea0003800000 */
.L_x_881:
[----:B------:R-:W-:Y:S05]  /*05e0*/  @!P2 BRA `(.L_x_882) ;  /* 0x000000500000a947 */ /* 0x000fea0003800000 */
[----:B------:R1:W2:Y:S04]  /*05f0*/  LDG.E R0, [R2.64] ;  /* 0x0000000c02007981 */ /* 0x0002a8000c1e1900 */
[----:B-1----:R-:W3:Y:S01]  /*0600*/  LDG.E R2, [R2.64+0x4] ;  /* 0x0000040c02027981 */ /* 0x002ee2000c1e1900 */
[----:B--2---:R-:W1:Y:S08]  /*0610*/  R2UR UR14, R0 ;  /* 0x00000000000e73c2 */ /* 0x004e7000000e0000 */
[----:B---3--:R-:W1:Y:S02]  /*0620*/  R2UR UR4, R2 ;  /* 0x00000000020473c2 */ /* 0x008e6400000e0000 */
[----:B-1----:R-:W-:-:S06]  /*0630*/  UIADD3 UR14, -UR14, UR4, URZ ;  /* 0x000000040e0e7290 */ /* 0x002fcc000fffe13f */
.L_x_882:
        /* <DEDUP_REMOVED lines=15> */
.L_x_883:
        /* <DEDUP_REMOVED lines=80> */
[----:B------:R-:W-:Y:S01]  /*0c30*/  IMAD.SHL.U32 R20, R166, 0x4, RZ ;  /* 0x00000004a6147824 */ /* 0x000fe200078e00ff */
[----:B------:R-:W-:Y:S01]  /*0c40*/  ISETP.NE.AND P0, PT, R0, 0x1, PT ;  /* 0x000000010000780c */ /* 0x000fe20003f05270 */
[----:B------:R-:W-:Y:S01]  /*0c50*/  IMAD.MOV.U32 R0, RZ, RZ, R24 ;  /* 0x000000ffff007224 */ /* 0x000fe200078e0018 */
[-C--:B------:R-:W-:Y:S01]  /*0c60*/  LEA.HI R10, R35, R166.reuse, RZ, 0x3 ;  /* 0x000000a6230a7211 */ /* 0x080fe200078f18ff */
[----:B------:R-:W-:Y:S01]  /*0c70*/  USHF.R.S32.HI UR10, URZ, 0x1f, UR11 ;  /* 0x0000001f3f0a7899 */ /* 0x000fe2000801140b */
[C---:B------:R-:W-:Y:S01]  /*0c80*/  SEL R11, R21.reuse, RZ, !P2 ;  /* 0x000000ff150b7207 */ /* 0x040fe20005000000 */
[----:B------:R-:W-:Y:S01]  /*0c90*/  ULDC.64 UR4, c[0x0][0x178] ;  /* 0x00005e0000047ab9 */ /* 0x000fe20000000a00 */
        /* <DEDUP_REMOVED lines=8> */
[----:B------:R-:W-:Y:S01]  /*0d20*/  SEL R21, R21, RZ, !P1 ;  /* 0x000000ff15157207 */ /* 0x000fe20004800000 */
[----:B------:R-:W-:Y:S01]  /*0d30*/  UIMAD UR5, UR11, UR5, UR15 ;  /* 0x000000050b0572a4 */ /* 0x000fe2000f8e020f */
[----:B------:R-:W-:Y:S01]  /*0d40*/  LEA.HI R33, R35, R166, RZ, 0x2 ;  /* 0x000000a623217211 */ /* 0x000fe200078f10ff */
[----:B------:R-:W-:Y:S01]  /*0d50*/  IMAD.SHL.U32 R2, R32, 0x8, RZ ;  /* 0x0000000820027824 */ /* 0x000fe200078e00ff */
[----:B------:R-:W-:Y:S01]  /*0d60*/  @P0 SHF.R.U32.HI R0, RZ, c[0x0][0x250], R3 ;  /* 0x00009400ff000a19 */ /* 0x000fe20000011603 */
[----:B------:R-:W-:Y:S01]  /*0d70*/  UIADD3 UR5, UR19, UR5, URZ ;  /* 0x0000000513057290 */ /* 0x000fe2000fffe03f */
[----:B------:R-:W-:Y:S01]  /*0d80*/  IADD3 R10, P0, R248, R14, RZ ;  /* 0x0000000ef80a7210 */ /* 0x000fe20007f1e0ff */
[----:B------:R-:W-:Y:S01]  /*0d90*/  USHF.L.U32 UR17, UR11, 0x6, URZ ;  /* 0x000000060b117899 */ /* 0x000fe2000800063f */
[----:B------:R-:W-:Y:S01]  /*0da0*/  SHF.R.S32.HI R4, RZ, 0x1f, R0 ;  /* 0x0000001fff047819 */ /* 0x000fe20000011400 */
[----:B------:R-:W-:Y:S01]  /*0db0*/  IMAD.MOV.U32 R246, RZ, RZ, 0x20 ;  /* 0x00000020fff67424 */ /* 0x000fe200078e00ff */
[----:B------:R-:W-:Y:S01]  /*0dc0*/  SHF.R.S32.HI R3, RZ, 0x1f, R2 ;  /* 0x0000001fff037819 */ /* 0x000fe20000011402 */
[----:B------:R-:W-:Y:S01]  /*0dd0*/  USHF.R.S32.HI UR15, URZ, 0x1f, UR17 ;  /* 0x0000001f3f0f7899 */ /* 0x000fe20008011411 */
[----:B------:R-:W-:Y:S01]  /*0de0*/  IADD3 R29, R2, 0x40, RZ ;  /* 0x00000040021d7810 */ /* 0x000fe20007ffe0ff */
[----:B------:R-:W-:Y:S01]  /*0df0*/  IMAD R5, R4, c[0x0][0x1e0], RZ ;  /* 0x0000780004057a24 */ /* 0x000fe200078e02ff */
[----:B------:R-:W-:Y:S01]  /*0e00*/  ISETP.GE.AND P5, PT, R2, c[0x0][0x1cc], PT ;  /* 0x0000730002007a0c */ /* 0x000fe20003fa6270 */
[----:B------:R-:W-:Y:S01]  /*0e10*/  IMAD R4, R4, c[0x0][0x1b0], RZ ;  /* 0x00006c0004047a24 */ /* 0x000fe200078e02ff */
[----:B------:R-:W-:Y:S01]  /*0e20*/  ISETP.GE.AND P4, PT, R29, c[0x0][0x1cc], PT ;  /* 0x000073001d007a0c */ /* 0x000fe20003f86270 */
[----:B------:R-:W-:Y:S01]  /*0e30*/  IMAD R8, R0, c[0x0][0x1e4], R5 ;  /* 0x0000790000087a24 */ /* 0x000fe200078e0205 */
[----:B------:R-:W-:Y:S01]  /*0e40*/  IADD3 R28, R2, 0x80, RZ ;  /* 0x00000080021c7810 */ /* 0x000fe20007ffe0ff */
[----:B------:R-:W-:Y:S01]  /*0e50*/  IMAD R9, R0, c[0x0][0x1b4], R4 ;  /* 0x00006d0000097a24 */ /* 0x000fe200078e0204 */
[----:B------:R-:W-:Y:S01]  /*0e60*/  IADD3 R27, R2, 0xc0, RZ ;  /* 0x000000c0021b7810 */ /* 0x000fe20007ffe0ff */
[--C-:B------:R-:W-:Y:S01]  /*0e70*/  IMAD.WIDE.U32 R6, R0, c[0x0][0x1e0], R2.reuse ;  /* 0x0000780000067a25 */ /* 0x100fe200078e0002 */
[----:B------:R-:W-:Y:S01]  /*0e80*/  ISETP.GE.AND P3, PT, R28, c[0x0][0x1cc], PT ;  /* 0x000073001c007a0c */ /* 0x000fe20003f66270 */
[----:B------:R-:W-:Y:S01]  /*0e90*/  CS2R R162, SRZ ;  /* 0x0000000000a27805 */ /* 0x000fe2000001ff00 */
[----:B------:R-:W-:Y:S01]  /*0ea0*/  CS2R R160, SRZ ;  /* 0x0000000000a07805 */ /* 0x000fe2000001ff00 */
[----:B------:R-:W-:Y:S01]  /*0eb0*/  IMAD.WIDE.U32 R4, R0, c[0x0][0x1b0], R2 ;  /* 0x00006c0000047a25 */ /* 0x000fe200078e0002 */
[C---:B------:R-:W-:Y:S01]  /*0ec0*/  SEL R0, R19.reuse, RZ, !P2 ;  /* 0x000000ff13007207 */ /* 0x040fe20005000000 */
[----:B------:R-:W-:Y:S01]  /*0ed0*/  CS2R R158, SRZ ;  /* 0x00000000009e7805 */ /* 0x000fe2000001ff00 */
[----:B------:R-:W-:Y:S01]  /*0ee0*/  SEL R19, R19, RZ, !P1 ;  /* 0x000000ff13137207 */ /* 0x000fe20004800000 */
[----:B------:R-:W-:Y:S01]  /*0ef0*/  IMAD.IADD R7, R7, 0x1, R8 ;  /* 0x0000000107077824 */ /* 0x000fe200078e0208 */
[----:B------:R-:W-:Y:S01]  /*0f00*/  ISETP.GE.AND P1, PT, R27, c[0x0][0x19c], PT ;  /* 0x000067001b007a0c */ /* 0x000fe20003f26270 */
        /* <DEDUP_REMOVED lines=15> */
[----:B------:R-:W-:Y:S01]  /*1000*/  CS2R R140, SRZ ;  /* 0x00000000008c7805 */ /* 0x000fe2000001ff00 */
[----:B------:R-:W-:Y:S01]  /*1010*/  CS2R R138, SRZ ;  /* 0x00000000008a7805 */ /* 0x000fe2000001ff00 */
[----:B------:R-:W-:Y:S01]  /*1020*/  CS2R R136, SRZ ;  /* 0x0000000000887805 */ /* 0x000fe2000001ff00 */
[----:B------:R-:W-:Y:S01]  /*1030*/  IMAD.X R11, R18, 0x1, R15, P0 ;  /* 0x00000001120b7824 */ /* 0x000fe200000e060f */
[C---:B------:R-:W-:Y:S01]  /*1040*/  IADD3 R16, P0, R248.reuse, R16, RZ ;  /* 0x00000010f8107210 */ /* 0x040fe20007f1e0ff */
[----:B------:R-:W-:Y:S01]  /*1050*/  IMAD.U32 R4, RZ, RZ, UR6 ;  /* 0x00000006ff047e24 */ /* 0x000fe2000f8e00ff */
[----:B------:R-:W-:Y:S01]  /*1060*/  CS2R R134, SRZ ;  /* 0x0000000000867805 */ /* 0x000fe2000001ff00 */
[----:B------:R-:W-:Y:S01]  /*1070*/  IMAD.IADD R7, R7, 0x1, R0 ;  /* 0x0000000107077824 */ /* 0x000fe200078e0200 */
[----:B------:R-:W-:Y:S01]  /*1080*/  CS2R R132, SRZ ;  /* 0x0000000000847805 */ /* 0x000fe2000001ff00 */
[----:B------:R-:W-:Y:S01]  /*1090*/  IMAD.SHL.U32 R0, R248, 0x40, RZ ;  /* 0x00000040f8007824 */ /* 0x000fe200078e00ff */
[----:B------:R-:W-:Y:S01]  /*10a0*/  CS2R R130, SRZ ;  /* 0x0000000000827805 */ /* 0x000fe2000001ff00 */
        /* <DEDUP_REMOVED lines=23> */
[----:B------:R-:W-:Y:S01]  /*1220*/  CS2R R110, SRZ ;  /* 0x00000000006e7805 */ /* 0x000fe2000001ff00 */
[----:B------:R-:W-:Y:S01]  /*1230*/  IMAD.X R17, R18, 0x1, R17, P0 ;  /* 0x0000000112117824 */ /* 0x000fe200000e0611 */
[----:B------:R-:W-:Y:S01]  /*1240*/  LEA R6, P0, R8, c[0x0][0x190], 0x1 ;  /* 0x0000640008067a11 */ /* 0x000fe200078008ff */
[----:B------:R-:W-:Y:S01]  /*1250*/  IMAD.IADD R7, R9, 0x1, R13 ;  /* 0x0000000109077824 */ /* 0x000fe200078e020d */
[----:B------:R-:W-:Y:S01]  /*1260*/  LEA.HI.X R5, R10, c[0x0][0x1c4], R0, 0x1, P2 ;  /* 0x000071000a057a11 */ /* 0x000fe200010f0c00 */
[----:B------:R-:W-:Y:S01]  /*1270*/  IMAD.MOV.U32 R9, RZ, RZ, c[0x0][0x1d8] ;  /* 0x00007600ff097624 */ /* 0x000fe200078e00ff */
[----:B------:R-:W-:Y:S01]  /*1280*/  LEA.HI R10, R35, R166, RZ, 0x6 ;  /* 0x000000a6230a7211 */ /* 0x000fe200078f30ff */
[----:B------:R-:W-:Y:S01]  /*1290*/  IMAD.MOV.U32 R11, RZ, RZ, c[0x0][0x1dc] ;  /* 0x00007700ff0b7624 */ /* 0x000fe200078e00ff */
[----:B------:R-:W-:Y:S01]  /*12a0*/  LEA.HI.X R7, R8, c[0x0][0x194], R7, 0x1, P0 ;  /* 0x0000650008077a11 */ /* 0x000fe200000f0c07 */
[----:B------:R-:W-:Y:S01]  /*12b0*/  IMAD.MOV.U32 R14, RZ, RZ, c[0x0][0x1a8] ;  /* 0x00006a00ff0e7624 */ /* 0x000fe200078e00ff */
[----:B------:R-:W-:Y:S01]  /*12c0*/  LEA R8, P0, R9, R4, 0x6 ;  /* 0x0000000409087211 */ /* 0x000fe200078030ff */
[----:B------:R-:W-:Y:S01]  /*12d0*/  IMAD R15, R23, c[0x0][0x180], RZ ;  /* 0x00006000170f7a24 */ /* 0x000fe200078e02ff */
[----:B------:R-:W-:Y:S01]  /*12e0*/  SHF.R.S32.HI R30, RZ, 0x6, R10 ;  /* 0x00000006ff1e7819 */ /* 0x000fe2000001140a */
[----:B------:R-:W-:Y:S01]  /*12f0*/  IMAD R10, R17, c[0x0][0x178], RZ ;  /* 0x00005e00110a7a24 */ /* 0x000fe200078e02ff */
[----:B------:R-:W-:Y:S01]  /*1300*/  IADD3 R0, -R248, UR16, RZ ;  /* 0x00000010f8007c10 */ /* 0x000fe2000fffe1ff */
[----:B------:R-:W-:Y:S01]  /*1310*/  IMAD R15, R24, c[0x0][0x184], R15 ;  /* 0x00006100180f7a24 */ /* 0x000fe200078e020f */
[----:B------:R-:W-:Y:S01]  /*1320*/  LEA.HI.X R9, R9, R5, R11, 0x6, P0 ;  /* 0x0000000509097211 */ /* 0x000fe200000f340b */
[----:B------:R-:W-:Y:S01]  /*1330*/  IMAD R11, R30, 0x200, R12 ;  /* 0x000002001e0b7824 */ /* 0x000fe200078e020c */
[----:B------:R-:W-:Y:S01]  /*1340*/  ISETP.LT.OR P0, PT, R0, 0x1, P5 ;  /* 0x000000010000780c */ /* 0x000fe20002f01670 */
[----:B------:R-:W-:Y:S01]  /*1350*/  IMAD R10, R16, c[0x0][0x17c], R10 ;  /* 0x00005f00100a7a24 */ /* 0x000fe200078e020a */
[----:B------:R-:W-:Y:S01]  /*1360*/  ISETP.LT.OR P6, PT, R0, 0x1, P4 ;  /* 0x000000010000780c */ /* 0x000fe200027c1670 */
[----:B------:R-:W-:Y:S01]  /*1370*/  IMAD.WIDE.U32 R12, R16, c[0x0][0x178], R2 ;  /* 0x00005e00100c7a25 */ /* 0x000fe200078e0002 */
[C---:B------:R-:W-:Y:S01]  /*1380*/  ISETP.LT.OR P5, PT, R0.reuse, 0x21, P5 ;  /* 0x000000210000780c */ /* 0x040fe20002fa1670 */
[----:B------:R-:W-:Y:S01]  /*1390*/  CS2R R108, SRZ ;  /* 0x00000000006c7805 */ /* 0x000fe2000001ff00 */
[----:B------:R-:W-:Y:S01]  /*13a0*/  ISETP.LT.OR P4, PT, R0, 0x21, P4 ;  /* 0x000000210000780c */ /* 0x000fe20002781670 */
[----:B------:R-:W-:Y:S01]  /*13b0*/  IMAD.SHL.U32 R240, R11, 0x2, RZ ;  /* 0x000000020bf07824 */ /* 0x000fe200078e00ff */
[----:B------:R-:W-:Y:S01]  /*13c0*/  SHF.R.S32.HI R18, RZ, 0x1f, R22 ;  /* 0x0000001fff127819 */ /* 0x000fe20000011416 */
[----:B------:R-:W-:Y:S01]  /*13d0*/  IMAD.IADD R13, R13, 0x1, R10 ;  /* 0x000000010d0d7824 */ /* 0x000fe200078e020a */
[----:B------:R-:W-:Y:S01]  /*13e0*/  LEA R10, P2, R14, R6, 0x6 ;  /* 0x000000060e0a7211 */ /* 0x000fe200078430ff */
[----:B------:R-:W-:Y:S01]  /*13f0*/  IMAD.MOV.U32 R11, RZ, RZ, c[0x0][0x1ac] ;  /* 0x00006b00ff0b7624 */ /* 0x000fe200078e00ff */
[----:B------:R-:W-:Y:S01]  /*1400*/  CS2R R106, SRZ ;  /* 0x00000000006a7805 */ /* 0x000fe2000001ff00 */
[----:B------:R-:W-:Y:S01]  /*1410*/  @!PT LDS RZ, [RZ] ;  /* 0x00000000fffff984 */ /* 0x000fe20000000800 */
[----:B------:R-:W-:Y:S01]  /*1420*/  @!PT LDS RZ, [RZ] ;  /* 0x00000000fffff984 */ /* 0x000fe20000000800 */
[----:B------:R-:W-:Y:S01]  /*1430*/  @!PT LDS RZ, [RZ] ;  /* 0x00000000fffff984 */ /* 0x000fe20000000800 */
[----:B------:R1:W-:Y:S01]  /*1440*/  LDGSTS.E.BYPASS.LTC128B.128 [R240+0x8080], [R4.64], !P0 ;  /* 0x0808000004f07fae */ /* 0x0003e2000c101d4c */
[----:B------:R-:W-:Y:S01]  /*1450*/  ISETP.LT.OR P0, PT, R0, 0x1, P3 ;  /* 0x000000010000780c */ /* 0x000fe20001f01670 */
[----:B------:R-:W-:Y:S01]  /*1460*/  IMAD.WIDE.U32 R12, R24, c[0x0][0x180], R12 ;  /* 0x00006000180c7a25 */ /* 0x000fe200078e000c */
[----:B------:R-:W-:Y:S01]  /*1470*/  LEA.HI.X R11, R14, R7, R11, 0x6, P2 ;  /* 0x000000070e0b7211 */ /* 0x000fe200010f340b */
[----:B------:R1:W-:Y:S01]  /*1480*/  LDGSTS.E.BYPASS.LTC128B.128 [R240+0xa080], [R4.64+0x80], !P6 ;  /* 0x0a08008004f07fae */ /* 0x0003e2000f101d4c */
[----:B------:R-:W-:Y:S01]  /*1490*/  ISETP.GE.AND P2, PT, R27, c[0x0][0x1cc], PT ;  /* 0x000073001b007a0c */ /* 0x000fe20003f46270 */
[----:B------:R-:W-:Y:S01]  /*14a0*/  IMAD.IADD R13, R13, 0x1, R15 ;  /* 0x000000010d0d7824 */ /* 0x000fe200078e020f */
[C---:B------:R-:W-:Y:S01]  /*14b0*/  ISETP.LT.OR P3, PT, R0.reuse, 0x21, P3 ;  /* 0x000000210000780c */ /* 0x040fe20001f61670 */
[----:B------:R-:W-:Y:S01]  /*14c0*/  IMAD R17, R17, c[0x0][0x208], RZ ;  /* 0x0000820011117a24 */ /* 0x000fe200078e02ff */
[C---:B------:R-:W-:Y:S01]  /*14d0*/  ISETP.LT.OR P6, PT, R0.reuse, 0x1, P2 ;  /* 0x000000010000780c */ /* 0x040fe200017c1670 */
[----:B------:R-:W-:Y:S01]  /*14e0*/  IMAD.WIDE.U32 R36, R21, c[0x0][0x188], R12 ;  /* 0x0000620015247a25 */ /* 0x000fe200078e000c */
[----:B------:R-:W-:Y:S01]  /*14f0*/  ISETP.LT.OR P2, PT, R0, 0x21, P2 ;  /* 0x000000210000780c */ /* 0x000fe20001741670 */
[----:B------:R-:W-:Y:S01]  /*1500*/  CS2R R104, SRZ ;  /* 0x0000000000687805 */ /* 0x000fe2000001ff00 */
[----:B------:R-:W-:Y:S01]  /*1510*/  CS2R R102, SRZ ;  /* 0x0000000000667805 */ /* 0x000fe2000001ff00 */
[----:B------:R1:W-:Y:S01]  /*1520*/  LDGSTS.E.BYPASS.LTC128B.128 [R240+0xc080], [R4.64+0x100], !P0 ;  /* 0x0c08010004f07fae */ /* 0x0003e2000c101d4c */
[C---:B------:R-:W-:Y:S01]  /*1530*/  IADD3 R14, P0, R20.reuse, R22, RZ ;  /* 0x00000016140e7210 */ /* 0x040fe20007f1e0ff */
[----:B------:R-:W-:Y:S01]  /*1540*/  CS2R R100, SRZ ;  /* 0x0000000000647805 */ /* 0x000fe2000001ff00 */
[----:B------:R-:W-:Y:S01]  /*1550*/  CS2R R98, SRZ ;  /* 0x0000000000627805 */ /* 0x000fe2000001ff00 */
[----:B------:R-:W-:Y:S01]  /*1560*/  STL.64 [R1+0x8], R36 ;  /* 0x0000082401007387 */ /* 0x000fe20000100a00 */
[----:B------:R-:W-:Y:S01]  /*1570*/  LEA.HI.X.SX32 R15, R20, R18, 0x1, P0 ;  /* 0x00000012140f7211 */ /* 0x000fe200000f0eff */
[C---:B------:R-:W-:Y:S01]  /*1580*/  IMAD R20, R16.reuse, c[0x0][0x20c], R17 ;  /* 0x0000830010147a24 */ /* 0x040fe200078e0211 */
[----:B------:R-:W-:Y:S01]  /*1590*/  CS2R R96, SRZ ;  /* 0x0000000000607805 */ /* 0x000fe2000001ff00 */
[----:B------:R1:W-:Y:S01]  /*15a0*/  LDGSTS.E.BYPASS.LTC128B.128 [R240+0xe080], [R4.64+0x180], !P6 ;  /* 0x0e08018004f07fae */ /* 0x0003e2000f101d4c */
[----:B------:R-:W-:Y:S01]  /*15b0*/  IMAD.WIDE.U32 R16, R16, c[0x0][0x208], R2 ;  /* 0x0000820010107a25 */ /* 0x000fe200078e0002 */
[----:B------:R-:W-:Y:S01]  /*15c0*/  CS2R R94, SRZ ;  /* 0x00000000005e7805 */ /* 0x000fe2000001ff00 */
[----:B------:R-:W-:Y:S01]  /*15d0*/  CS2R R92, SRZ ;  /* 0x00000000005c7805 */ /* 0x000fe2000001ff00 */
[----:B------:R2:W-:Y:S01]  /*15e0*/  LDGSTS.E.BYPASS.LTC128B.128 [R240+0x9080], [R8.64], !P5 ;  /* 0x0908000008f07fae */ /* 0x0005e2000e901d4c */
[----:B------:R-:W-:Y:S01]  /*15f0*/  IMAD R3, R19, c[0x0][0x188], RZ ;  /* 0x0000620013037a24 */ /* 0x000fe200078e02ff */
[----:B------:R-:W-:Y:S01]  /*1600*/  CS2R R90, SRZ ;  /* 0x00000000005a7805 */ /* 0x000fe2000001ff00 */
[----:B------:R-:W-:Y:S01]  /*1610*/  IMAD R18, R23, c[0x0][0x270], RZ ;  /* 0x00009c0017127a24 */ /* 0x000fe200078e02ff */
        /* <DEDUP_REMOVED lines=10> */
[----:B------:R-:W-:Y:S01]  /*16c0*/  IMAD R18, R24, c[0x0][0x274], R18 ;  /* 0x00009d0018127a24 */ /* 0x000fe200078e0212 */
[C---:B------:R-:W-:Y:S01]  /*16d0*/  ISETP.LT.OR P0, PT, R0.reuse, 0x1, P3 ;  /* 0x000000010000780c */ /* 0x040fe20001f01670 */
[----:B------:R3:W-:Y:S01]  /*16e0*/  STL [R1+0x14], R25 ;  /* 0x0000141901007387 */ /* 0x0007e20000100800 */
[C---:B------:R-:W-:Y:S01]  /*16f0*/  ISETP.LT.OR P6, PT, R0.reuse, 0x1, P2 ;  /* 0x000000010000780c */ /* 0x040fe200017c1670 */
[----:B------:R-:W-:Y:S01]  /*1700*/  CS2R R86, SRZ ;  /* 0x0000000000567805 */ /* 0x000fe2000001ff00 */
[C---:B------:R-:W-:Y:S01]  /*1710*/  ISETP.LT.OR P4, PT, R0.reuse, 0x21, P4 ;  /* 0x000000210000780c */ /* 0x040fe20002781670 */
[----:B------:R-:W-:Y:S01]  /*1720*/  CS2R R84, SRZ ;  /* 0x0000000000547805 */ /* 0x000fe2000001ff00 */
[C---:B------:R-:W-:Y:S01]  /*1730*/  ISETP.LT.OR P3, PT, R0.reuse, 0x21, P3 ;  /* 0x000000210000780c */ /* 0x040fe20001f61670 */
[----:B------:R4:W-:Y:S01]  /*1740*/  LDGSTS.E.BYPASS.LTC128B.128 [R240+0x80], [R6.64], !P5 ;  /* 0x0008000006f07fae */ /* 0x0009e2000e901d4c */
[C---:B------:R-:W-:Y:S01]  /*1750*/  ISETP.LT.OR P5, PT, R0.reuse, 0x1, P1 ;  /* 0x000000010000780c */ /* 0x040fe20000fa1670 */
[----:B-1----:R-:W-:Y:S01]  /*1760*/  IMAD.U32 R4, RZ, RZ, UR18 ;  /* 0x00000012ff047e24 */ /* 0x002fe2000f8e00ff */
[C---:B------:R-:W-:Y:S01]  /*1770*/  ISETP.LT.OR P2, PT, R0.reuse, 0x21, P2 ;  /* 0x000000210000780c */ /* 0x040fe20001741670 */
[----:B------:R-:W-:Y:S01]  /*1780*/  IMAD.U32 R5, RZ, RZ, UR19 ;  /* 0x00000013ff057e24 */ /* 0x000fe2000f8e00ff */
[----:B------:R-:W-:Y:S01]  /*1790*/  ISETP.LT.OR P1, PT, R0, 0x21, P1 ;  /* 0x000000210000780c */ /* 0x000fe20000f21670 */
[----:B------:R-:W-:Y:S01]  /*17a0*/  IMAD.U32 R5, RZ, RZ, UR5 ;  /* 0x00000005ff057e24 */ /* 0x000fe2000f8e00ff */
[----:B------:R4:W-:Y:S01]  /*17b0*/  LDGSTS.E.BYPASS.LTC128B.128 [R240+0x2080], [R6.64+0x80], !P0 ;  /* 0x0208008006f07fae */ /* 0x0009e2000c101d4c */
[C---:B------:R-:W-:Y:S01]  /*17c0*/  LEA R3, P0, R4.reuse, R36, 0x6 ;  /* 0x0000002404037211 */ /* 0x040fe200078030ff */
[----:B------:R-:W-:Y:S01]  /*17d0*/  IMAD.U32 R0, RZ, RZ, UR17 ;  /* 0x00000011ff007e24 */ /* 0x000fe2000f8e00ff */
[----:B------:R-:W-:Y:S01]  /*17e0*/  ULDC.64 UR4, c[0x0][0x208] ;  /* 0x0000820000047ab9 */ /* 0x000fe20000000a00 */
[----:B------:R4:W-:Y:S01]  /*17f0*/  LDGSTS.E.BYPASS.LTC128B.128 [R240+0x4080], [R6.64+0x100], !P6 ;  /* 0x0408010006f07fae */ /* 0x0009e2000f101d4c */
[----:B------:R-:W-:Y:S01]  /*1800*/  LEA.HI.X R5, R4, R25, R5, 0x6, P0 ;  /* 0x0000001904057211 */ /* 0x000fe200000f3405 */
[----:B------:R-:W-:Y:S01]  /*1810*/  UIMAD UR10, UR10, UR4, URZ ;  /* 0x000000040a0a72a4 */ /* 0x000fe2000f8e023f */
[C---:B------:R-:W-:Y:S01]  /*1820*/  LEA R4, P0, R3.reuse, c[0x0][0x160], 0x1 ;  /* 0x0000580003047a11 */ /* 0x040fe200078008ff */
[----:B------:R4:W-:Y:S01]  /*1830*/  LDGSTS.E.BYPASS.LTC128B.128 [R240+0x6080], [R6.64+0x180], !P5 ;  /* 0x0608018006f07fae */ /* 0x0009e2000e901d4c */
[----:B------:R-:W-:Y:S01]  /*1840*/  IADD3 R0, -R0, UR8, -R248 ;  /* 0x0000000800007c10 */ /* 0x000fe2000fffe9f8 */
[----:B--2---:R-:W-:Y:S01]  /*1850*/  IMAD.WIDE.U32 R8, R24, c[0x0][0x270], R14 ;  /* 0x00009c0018087a25 */ /* 0x004fe200078e000e */
[----:B------:R-:W-:Y:S01]  /*1860*/  LEA.HI.X R5, R3, c[0x0][0x164], R5, 0x1, P0 ;  /* 0x0000590003057a11 */ /* 0x000fe200000f0c05 */
[----:B------:R1:W-:Y:S01]  /*1870*/  LDGSTS.E.BYPASS.LTC128B.128 [R240+0x1080], [R10.64], !P4 ;  /* 0x010800000af07fae */ /* 0x0003e2000e101d4c */
[----:B------:R-:W-:Y:S01]  /*1880*/  ISETP.GE.AND P6, PT, R29, c[0x0][0x16c], PT ;  /* 0x00005b001d007a0c */ /* 0x000fe20003fc6270 */
[----:B------:R-:W-:Y:S01]  /*1890*/  IMAD.IADD R13, R9, 0x1, R18 ;  /* 0x00000001090d7824 */ /* 0x000fe200078e0212 */
[----:B------:R-:W-:Y:S01]  /*18a0*/  ISETP.GE.AND P5, PT, R28, c[0x0][0x16c], PT ;  /* 0x00005b001c007a0c */ /* 0x000fe20003fa6270 */
[----:B------:R1:W-:Y:S01]  /*18b0*/  LDGSTS.E.BYPASS.LTC128B.128 [R240+0x3080], [R10.64+0x80], !P3 ;  /* 0x030800800af07fae */ /* 0x0003e2000d901d4c */
[----:B------:R-:W-:Y:S01]  /*18c0*/  ISETP.GE.AND P4, PT, R27, c[0x0][0x16c], PT ;  /* 0x00005b001b007a0c */ /* 0x000fe20003f86270 */
[----:B------:R-:W-:Y:S01]  /*18d0*/  IMAD.MOV.U32 R12, RZ, RZ, R8 ;  /* 0x000000ffff0c7224 */ /* 0x000fe200078e0008 */
[----:B------:R-:W-:Y:S01]  /*18e0*/  ISETP.LT.OR P3, PT, R0, 0x1, P5 ;  /* 0x000000010000780c */ /* 0x000fe20002f61670 */
[----:B------:R1:W-:Y:S01]  /*18f0*/  LDGSTS.E.BYPASS.LTC128B.128 [R240+0x5080], [R10.64+0x100], !P2 ;  /* 0x050801000af07fae */ /* 0x0003e2000d101d4c */
[----:B------:R-:W-:Y:S01]  /*1900*/  ISETP.GE.AND P2, PT, R2, c[0x0][0x16c], PT ;  /* 0x00005b0002007a0c */ /* 0x000fe20003f46270 */
[----:B------:R-:W-:Y:S01]  /*1910*/  IMAD.IADD R9, R17, 0x1, R20 ;  /* 0x0000000111097824 */ /* 0x000fe200078e0214 */
[----:B------:R-:W-:Y:S01]  /*1920*/  UIMAD.WIDE.U32 UR18, UR11, UR4, URZ ;  /* 0x000000040b1272a5 */ /* 0x000fe2000f8e003f */
[----:B------:R1:W-:Y:S01]  /*1930*/  LDGSTS.E.BYPASS.LTC128B.128 [R240+0x7080], [R10.64+0x180], !P1 ;  /* 0x070801800af07fae */ /* 0x0003e2000c901d4c */
[C---:B------:R-:W-:Y:S01]  /*1940*/  ISETP.LT.OR P1, PT, R0.reuse, 0x1, P6 ;  /* 0x000000010000780c */ /* 0x040fe20003721670 */
[----:B------:R-:W-:Y:S01]  /*1950*/  IMAD.MOV.U32 R8, RZ, RZ, R16 ;  /* 0x000000ffff087224 */ /* 0x000fe200078e0010 */
[----:B------:R-:W-:Y:S01]  /*1960*/  ISETP.LT.OR P6, PT, R0, 0x21, P6 ;  /* 0x000000210000780c */ /* 0x000fe200037c1670 */
[----:B------:R-:W0:Y:S01]  /*1970*/  LDGDEPBAR ;  /* 0x00000000000079af */ /* 0x000e220000000000 */
[----:B------:R-:W-:Y:S01]  /*1980*/  IMAD.WIDE.U32 R14, R24, c[0x0][0x288], R14 ;  /* 0x0000a200180e7a25 */ /* 0x000fe200078e000e */
[----:B------:R-:W-:Y:S01]  /*1990*/  UIMAD UR10, UR11, UR5, UR10 ;  /* 0x000000050b0a72a4 */ /* 0x000fe2000f8e020a */
[----:B------:R-:W-:Y:S01]  /*19a0*/  ISETP.LT.OR P5, PT, R0, 0x21, P5 ;  /* 0x000000210000780c */ /* 0x000fe20002fa1670 */
[----:B------:R-:W-:Y:S01]  /*19b0*/  CS2R R82, SRZ ;  /* 0x0000000000527805 */ /* 0x000fe2000001ff00 */
[----:B------:R-:W-:Y:S01]  /*19c0*/  IMAD.WIDE.U32 R8, R24, c[0x0][0x210], R8 ;  /* 0x0000840018087a25 */ /* 0x000fe200078e0008 */
[--C-:B---3--:R-:W-:Y:S01]  /*19d0*/  SHF.R.S32.HI R25, RZ, 0x2, R33.reuse ;  /* 0x00000002ff197819 */ /* 0x108fe20000011421 */
[----:B------:R-:W-:Y:S01]  /*19e0*/  UIADD3 UR10, UR19, UR10, URZ ;  /* 0x0000000a130a7290 */ /* 0x000fe2000fffe03f */
[----:B------:R-:W-:Y:S01]  /*19f0*/  SHF.R.S32.HI R20, RZ, 0x1f, R33 ;  /* 0x0000001fff147819 */ /* 0x000fe20000011421 */
[----:B----4-:R-:W-:Y:S01]  /*1a00*/  IMAD.SHL.U32 R6, R22, 0x100, RZ ;  /* 0x0000010016067824 */ /* 0x010fe200078e00ff */
[----:B------:R-:W-:Y:S01]  /*1a10*/  CS2R R80, SRZ ;  /* 0x0000000000507805 */ /* 0x000fe2000001ff00 */
[----:B------:R-:W-:Y:S01]  /*1a20*/  IMAD R22, R23, c[0x0][0x288], RZ ;  /* 0x0000a20017167a24 */ /* 0x000fe200078e02ff */
[----:B------:R-:W-:Y:S01]  /*1a30*/  CS2R R78, SRZ ;  /* 0x00000000004e7805 */ /* 0x000fe2000001ff00 */
[----:B------:R-:W-:Y:S01]  /*1a40*/  IMAD.WIDE.U32 R36, R21, c[0x0][0x278], R12 ;  /* 0x00009e0015247a25 */ /* 0x000fe200078e000c */
[----:B------:R-:W-:Y:S01]  /*1a50*/  SHF.R.S32.HI R3, RZ, 0x1f, R6 ;  /* 0x0000001fff037819 */ /* 0x000fe20000011406 */
[----:B------:R-:W-:Y:S01]  /*1a60*/  CS2R R76, SRZ ;  /* 0x00000000004c7805 */ /* 0x000fe2000001ff00 */
[-C--:B------:R-:W-:Y:S01]  /*1a70*/  IADD3 R6, P0, R6, R166.reuse, RZ ;  /* 0x000000a606067210 */ /* 0x080fe20007f1e0ff */
[----:B------:R-:W-:Y:S01]  /*1a80*/  IMAD R22, R24, c[0x0][0x28c], R22 ;  /* 0x0000a30018167a24 */ /* 0x000fe200078e0216 */
[----:B------:R2:W-:Y:S01]  /*1a90*/  STL.64 [R1+0x20], R36 ;  /* 0x0000202401007387 */ /* 0x0005e20000100a00 */
[----:B------:R-:W-:Y:S01]  /*1aa0*/  CS2R R74, SRZ ;  /* 0x00000000004a7805 */ /* 0x000fe2000001ff00 */
[----:B------:R-:W-:Y:S01]  /*1ab0*/  LEA.HI.X.SX32 R7, R166, R3, 0x1, P0 ;  /* 0x00000003a6077211 */ /* 0x000fe200000f0eff */
[----:B------:R-:W-:Y:S01]  /*1ac0*/  IMAD R3, R19, c[0x0][0x278], RZ ;  /* 0x00009e0013037a24 */ /* 0x000fe200078e02ff */
[C---:B------:R-:W-:Y:S01]  /*1ad0*/  ISETP.LT.OR P0, PT, R0.reuse, 0x1, P2 ;  /* 0x000000010000780c */ /* 0x040fe20001701670 */
[C---:B-1----:R-:W-:Y:S01]  /*1ae0*/  IMAD R11, R23.reuse, c[0x0][0x210], RZ ;  /* 0x00008400170b7a24 */ /* 0x042fe200078e02ff */
[----:B------:R-:W-:Y:S01]  /*1af0*/  ISETP.LT.OR P2, PT, R0, 0x21, P2 ;  /* 0x000000210000780c */ /* 0x000fe20001741670 */
[C---:B------:R-:W-:Y:S01]  /*1b00*/  IMAD.WIDE.U32 R16, R24.reuse, c[0x0][0x238], R6 ;  /* 0x00008e0018107a25 */ /* 0x040fe200078e0006 */
[----:B------:R-:W-:Y:S01]  /*1b10*/  CS2R R72, SRZ ;  /* 0x0000000000487805 */ /* 0x000fe2000001ff00 */
[----:B------:R-:W-:Y:S01]  /*1b20*/  CS2R R70, SRZ ;  /* 0x0000000000467805 */ /* 0x000fe2000001ff00 */
[----:B------:R-:W-:Y:S01]  /*1b30*/  CS2R R68, SRZ ;  /* 0x0000000000447805 */ /* 0x000fe2000001ff00 */
[----:B------:R-:W-:Y:S01]  /*1b40*/  IMAD R23, R23, c[0x0][0x238], RZ ;  /* 0x00008e0017177a24 */ /* 0x000fe200078e02ff */
[----:B------:R-:W-:Y:S01]  /*1b50*/  CS2R R66, SRZ ;  /* 0x0000000000427805 */ /* 0x000fe2000001ff00 */
[----:B------:R-:W-:Y:S01]  /*1b60*/  IMAD.MOV.U32 R7, RZ, RZ, c[0x0][0x178] ;  /* 0x00005e00ff077624 */ /* 0x000fe200078e00ff */
[----:B------:R-:W-:Y:S01]  /*1b70*/  CS2R R64, SRZ ;  /* 0x0000000000407805 */ /* 0x000fe2000001ff00 */
[----:B------:R-:W-:Y:S01]  /*1b80*/  IMAD R11, R24, c[0x0][0x214], R11 ;  /* 0x00008500180b7a24 */ /* 0x000fe200078e020b */
[----:B------:R-:W-:Y:S01]  /*1b90*/  CS2R R62, SRZ ;  /* 0x00000000003e7805 */ /* 0x000fe2000001ff00 */
[----:B------:R1:W-:Y:S01]  /*1ba0*/  LDGSTS.E.BYPASS.LTC128B.128 [R240+0x10080], [R4.64], !P0 ;  /* 0x1008000004f07fae */ /* 0x0003e2000c101d4c */
[----:B------:R-:W-:Y:S01]  /*1bb0*/  ISETP.GT.AND P0, PT, R166, 0xf, PT ;  /* 0x0000000fa600780c */ /* 0x000fe20003f04270 */
[----:B------:R-:W-:Y:S01]  /*1bc0*/  IMAD R23, R24, c[0x0][0x23c], R23 ;  /* 0x00008f0018177a24 */ /* 0x000fe200078e0217 */
[----:B------:R-:W-:Y:S01]  /*1bd0*/  LEA.HI R24, R35, R166, RZ, 0x4 ;  /* 0x000000a623187211 */ /* 0x000fe200078f20ff */
[----:B------:R1:W-:Y:S01]  /*1be0*/  LDGSTS.E.BYPASS.LTC128B.128 [R240+0x12080], [R4.64+0x80], !P1 ;  /* 0x1208008004f07fae */ /* 0x0003e2000c901d4c */
[C---:B------:R-:W-:Y:S01]  /*1bf0*/  ISETP.LT.OR P1, PT, R0.reuse, 0x1, P4 ;  /* 0x000000010000780c */ /* 0x040fe20002721670 */
[----:B------:R-:W-:Y:S01]  /*1c00*/  IMAD.MOV.U32 R10, RZ, RZ, c[0x0][0x17c] ;  /* 0x00005f00ff0a7624 */ /* 0x000fe200078e00ff */
[----:B------:R-:W-:Y:S01]  /*1c10*/  SHF.R.S32.HI R236, RZ, 0x4, R24 ;  /* 0x00000004ffec7819 */ /* 0x000fe20000011418 */
[----:B------:R1:W-:Y:S01]  /*1c20*/  LDGSTS.E.BYPASS.LTC128B.128 [R240+0x14080], [R4.64+0x100], !P3 ;  /* 0x1408010004f07fae */ /* 0x0003e2000d901d4c */
[----:B------:R-:W-:Y:S01]  /*1c30*/  LEA R6, P3, R7, R4, 0x6 ;  /* 0x0000000407067211 */ /* 0x000fe200078630ff */
[----:B------:R-:W-:Y:S01]  /*1c40*/  IMAD R3, R21, c[0x0][0x27c], R3 ;  /* 0x00009f0015037a24 */ /* 0x000fe200078e0203 */
[----:B------:R-:W-:Y:S01]  /*1c50*/  ISETP.LT.OR P4, PT, R0, 0x21, P4 ;  /* 0x000000210000780c */ /* 0x000fe20002781670 */
[----:B------:R-:W-:Y:S01]  /*1c60*/  CS2R R60, SRZ ;  /* 0x00000000003c7805 */ /* 0x000fe2000001ff00 */
[----:B------:R-:W-:Y:S01]  /*1c70*/  LEA.HI.X R7, R7, R5, R10, 0x6, P3 ;  /* 0x0000000507077211 */ /* 0x000fe200018f340a */
[----:B------:R-:W-:Y:S01]  /*1c80*/  IMAD.IADD R18, R37, 0x1, R3 ;  /* 0x0000000125127824 */ /* 0x000fe200078e0203 */
[----:B------:R-:W-:Y:S01]  /*1c90*/  LEA.HI R10, R24, R236, RZ, 0x1 ;  /* 0x000000ec180a7211 */ /* 0x000fe200078f08ff */
[----:B------:R-:W-:Y:S01]  /*1ca0*/  IMAD.IADD R3, R9, 0x1, R11 ;  /* 0x0000000109037824 */ /* 0x000fe200078e020b */
[----:B------:R-:W-:Y:S01]  /*1cb0*/  CS2R R58, SRZ ;  /* 0x00000000003a7805 */ /* 0x000fe2000001ff00 */
[----:B------:R1:W-:Y:S01]  /*1cc0*/  LDGSTS.E.BYPASS.LTC128B.128 [R240+0x16080], [R4.64+0x180], !P1 ;  /* 0x1608018004f07fae */ /* 0x0003e2000c901d4c */
[----:B------:R-:W-:Y:S01]  /*1cd0*/  LOP3.LUT R10, R10, 0xfffffffe, RZ, 0xc0, !PT ;  /* 0xfffffffe0a0a7812 */ /* 0x000fe200078ec0ff */
[----:B------:R-:W-:Y:S01]  /*1ce0*/  CS2R R56, SRZ ;  /* 0x0000000000387805 */ /* 0x000fe2000001ff00 */
[----:B------:R-:W-:Y:S01]  /*1cf0*/  ISETP.GE.AND P1, PT, R2, c[0x0][0x16c], PT ;  /* 0x00005b0002007a0c */ /* 0x000fe20003f26270 */
[----:B------:R3:W-:Y:S01]  /*1d00*/  STL [R1+0x38], R18 ;  /* 0x0000381201007387 */ /* 0x0007e20000100800 */
[----:B------:R-:W-:Y:S01]  /*1d10*/  CS2R R54, SRZ ;  /* 0x0000000000367805 */ /* 0x000fe2000001ff00 */
[----:B------:R-:W-:Y:S01]  /*1d20*/  IMAD.IADD R236, R236, 0x1, -R10 ;  /* 0x00000001ecec7824 */ /* 0x000fe200078e0a0a */
[----:B------:R-:W-:Y:S01]  /*1d30*/  SEL R34, RZ, 0x1, P1 ;  /* 0x00000001ff227807 */ /* 0x000fe20000800000 */
[----:B------:R4:W-:Y:S01]  /*1d40*/  LDGSTS.E.BYPASS.LTC128B.128 [R240+0x11080], [R6.64], !P2 ;  /* 0x1108000006f07fae */ /* 0x0009e2000d101d4c */
[C---:B------:R-:W-:Y:S01]  /*1d50*/  ISETP.GE.AND P2, PT, R2.reuse, c[0x0][0x1fc], PT ;  /* 0x00007f0002007a0c */ /* 0x040fe20003f46270 */
[----:B------:R-:W-:Y:S01]  /*1d60*/  CS2R R52, SRZ ;  /* 0x0000000000347805 */ /* 0x000fe2000001ff00 */
[----:B------:R-:W-:Y:S01]  /*1d70*/  ISETP.GE.AND P1, PT, R29, c[0x0][0x1fc], PT ;  /* 0x00007f001d007a0c */ /* 0x000fe20003f26270 */
[----:B------:R4:W-:Y:S01]  /*1d80*/  LDGSTS.E.BYPASS.LTC128B.128 [R240+0x13080], [R6.64+0x80], !P6 ;  /* 0x1308008006f07fae */ /* 0x0009e2000f101d4c */
[----:B------:R-:W-:Y:S01]  /*1d90*/  ISETP.GE.AND P6, PT, R2, c[0x0][0x1fc], PT ;  /* 0x00007f0002007a0c */ /* 0x000fe20003fc6270 */
[----:B------:R-:W-:Y:S01]  /*1da0*/  IMAD.MOV.U32 R2, RZ, RZ, R8 ;  /* 0x000000ffff027224 */ /* 0x000fe200078e0008 */
[----:B------:R-:W-:Y:S01]  /*1db0*/  CS2R R50, SRZ ;  /* 0x0000000000327805 */ /* 0x000fe2000001ff00 */
[----:B------:R-:W-:Y:S01]  /*1dc0*/  IMAD R8, R19, c[0x0][0x218], RZ ;  /* 0x0000860013087a24 */ /* 0x000fe200078e02ff */
[----:B------:R4:W-:Y:S01]  /*1dd0*/  LDGSTS.E.BYPASS.LTC128B.128 [R240+0x15080], [R6.64+0x100], !P5 ;  /* 0x1508010006f07fae */ /* 0x0009e2000e901d4c */
[----:B------:R-:W-:Y:S01]  /*1de0*/  ISETP.GE.AND P5, PT, R29, c[0x0][0x16c], PT ;  /* 0x00005b001d007a0c */ /* 0x000fe20003fa6270 */
[----:B------:R-:W-:Y:S01]  /*1df0*/  CS2R R48, SRZ ;  /* 0x0000000000307805 */ /* 0x000fe2000001ff00 */
[----:B------:R-:W-:Y:S01]  /*1e00*/  IMAD R10, R21, c[0x0][0x21c], R8 ;  /* 0x00008700150a7a24 */ /* 0x000fe200078e0208 */
[----:B------:R-:W-:Y:S01]  /*1e10*/  LEA.HI R8, R20, R25, RZ, 0x3 ;  /* 0x0000001914087211 */ /* 0x000fe200078f18ff */
[----:B------:R4:W-:Y:S01]  /*1e20*/  LDGSTS.E.BYPASS.LTC128B.128 [R240+0x17080], [R6.64+0x180], !P4 ;  /* 0x1708018006f07fae */ /* 0x0009e2000e101d4c */
[----:B------:R-:W-:Y:S01]  /*1e30*/  ISETP.GE.AND P4, PT, R27, c[0x0][0x16c], PT ;  /* 0x00005b001b007a0c */ /* 0x000fe20003f86270 */
[----:B------:R-:W-:Y:S01]  /*1e40*/  CS2R R46, SRZ ;  /* 0x00000000002e7805 */ /* 0x000fe2000001ff00 */
[----:B------:R-:W-:Y:S01]  /*1e50*/  CS2R R44, SRZ ;  /* 0x00000000002c7805 */ /* 0x000fe2000001ff00 */
[----:B------:R-:W-:Y:S01]  /*1e60*/  CS2R R42, SRZ ;  /* 0x00000000002a7805 */ /* 0x000fe2000001ff00 */
[----:B-1----:R-:W-:Y:S01]  /*1e70*/  @!P0 IADD3 R4, P3, R36, UR17, RZ ;  /* 0x0000001124048c10 */ /* 0x002fe2000ff7e0ff */
[----:B--2---:R-:W-:Y:S01]  /*1e80*/  IMAD.WIDE.U32 R36, R21, c[0x0][0x218], R2 ;  /* 0x0000860015247a25 */ /* 0x004fe200078e0002 */
[----:B------:R-:W-:Y:S01]  /*1e90*/  SEL R243, RZ, 0x8, P4 ;  /* 0x00000008fff37807 */ /* 0x000fe20002000000 */
[----:B------:R-:W-:Y:S01]  /*1ea0*/  CS2R R40, SRZ ;  /* 0x0000000000287805 */ /* 0x000fe2000001ff00 */
[----:B------:R-:W-:Y:S01]  /*1eb0*/  @!P0 IADD3.X R5, R18, UR15, RZ, P3, !PT ;  /* 0x0000000f12058c10 */ /* 0x000fe20009ffe4ff */
[----:B------:R-:W-:Y:S01]  /*1ec0*/  IMAD.U32 R2, RZ, RZ, UR10 ;  /* 0x0000000aff027e24 */ /* 0x000fe2000f8e00ff */
[----:B---3--:R-:W-:Y:S01]  /*1ed0*/  LEA.HI R18, R35, R166, RZ, 0x5 ;  /* 0x000000a623127211 */ /* 0x008fe200078f28ff */
[----:B------:R-:W-:Y:S01]  /*1ee0*/  IMAD.IADD R31, R37, 0x1, R10 ;  /* 0x00000001251f7824 */ /* 0x000fe200078e020a */
[C---:B------:R-:W-:Y:S01]  /*1ef0*/  @!P0 LEA R12, P3, R4.reuse, c[0x0][0x258], 0x2 ;  /* 0x00009600040c8a11 */ /* 0x040fe200078610ff */
[----:B------:R-:W-:Y:S01]  /*1f00*/  STL.64 [R1], R36 ;  /* 0x0000002401007387 */ /* 0x000fe20000100a00 */
[--C-:B------:R-:W-:Y:S01]  /*1f10*/  SHF.R.S32.HI R11, RZ, 0x5, R18.reuse ;  /* 0x00000005ff0b7819 */ /* 0x100fe20000011412 */
[----:B------:R-:W-:Y:S01]  /*1f20*/  USHF.L.U64.HI UR10, UR4, 0x5, UR5 ;  /* 0x00000005040a7899 */ /* 0x000fe20008010205 */
[----:B------:R-:W-:Y:S01]  /*1f30*/  SHF.R.S32.HI R9, RZ, 0x1f, R18 ;  /* 0x0000001fff097819 */ /* 0x000fe20000011412 */
[----:B------:R1:W-:Y:S01]  /*1f40*/  STL [R1+0x10], R31 ;  /* 0x0000101f01007387 */ /* 0x0003e20000100800 */
[----:B------:R-:W-:Y:S01]  /*1f50*/  @!P0 LEA.HI.X R13, R4, c[0x0][0x25c], R5, 0x2, P3 ;  /* 0x00009700040d8a11 */ /* 0x000fe200018f1405 */
[----:B------:R-:W-:Y:S01]  /*1f60*/  IMAD.U32 R5, RZ, RZ, UR19 ;  /* 0x00000013ff057e24 */ /* 0x000fe2000f8e00ff */
[----:B------:R-:W-:Y:S01]  /*1f70*/  LEA.HI R5, R9, R11, RZ, 0x2 ;  /* 0x0000000b09057211 */ /* 0x000fe200078f10ff */
[----:B------:R-:W-:Y:S01]  /*1f80*/  IMAD.U32 R4, RZ, RZ, UR18 ;  /* 0x00000012ff047e24 */ /* 0x000fe2000f8e00ff */
[----:B------:R-:W-:Y:S01]  /*1f90*/  ISETP.GE.AND P4, PT, R28, c[0x0][0x1fc], PT ;  /* 0x00007f001c007a0c */ /* 0x000fe20003f86270 */
[----:B------:R-:W-:Y:S01]  /*1fa0*/  UISETP.GT.AND UP2, UPT, UR6, -0x1, UPT ;  /* 0xffffffff0600788c */ /* 0x000fe2000bf44270 */
[----:B------:R-:W-:-:S02]  /*1fb0*/  LOP3.LUT R9, R5, 0xfffffffc, RZ, 0xc0, !PT ;  /* 0xfffffffc05097812 */ /* 0x000fc400078ec0ff */
[----:B------:R-:W-:Y:S01]  /*1fc0*/  LOP3.LUT R5, R8, 0xfffffff8, RZ, 0xc0, !PT ;  /* 0xfffffff808057812 */ /* 0x000fe200078ec0ff */
[----:B----4-:R-:W-:Y:S01]  /*1fd0*/  IMAD.IADD R7, R15, 0x1, R22 ;  /* 0x000000010f077824 */ /* 0x010fe200078e0216 */
[C---:B------:R-:W-:Y:S01]  /*1fe0*/  LEA R8, P3, R4.reuse, R36, 0x6 ;  /* 0x0000002404087211 */ /* 0x040fe200078630ff */
[----:B------:R-:W-:Y:S01]  /*1ff0*/  IMAD.MOV.U32 R6, RZ, RZ, R14 ;  /* 0x000000ffff067224 */ /* 0x000fe200078e000e */
[----:B------:R-:W-:Y:S01]  /*2000*/  SEL R15, RZ, 0xffffffff, P1 ;  /* 0xffffffffff0f7807 */ /* 0x000fe20000800000 */
[----:B------:R-:W-:Y:S01]  /*2010*/  IMAD.IADD R25, R25, 0x1, -R5 ;  /* 0x0000000119197824 */ /* 0x000fe200078e0a05 */
[----:B------:R-:W-:Y:S01]  /*2020*/  LEA.HI.X R2, R4, R31, R2, 0x6, P3 ;  /* 0x0000001f04027211 */ /* 0x000fe200018f3402 */
[----:B------:R-:W-:Y:S01]  /*2030*/  IMAD.WIDE.U32 R38, R21, c[0x0][0x290], R6 ;  /* 0x0000a40015267a25 */ /* 0x000fe200078e0006 */
[----:B------:R-:W-:Y:S02]  /*2040*/  ISETP.GE.AND P3, PT, R28, c[0x0][0x16c], PT ;  /* 0x00005b001c007a0c */ /* 0x000fe40003f66270 */
[----:B------:R-:W-:Y:S01]  /*2050*/  LEA R4, P1, R8, c[0x0][0x1f0], 0x1 ;  /* 0x00007c0008047a11 */ /* 0x000fe200078208ff */
[----:B------:R-:W-:Y:S01]  /*2060*/  IMAD.SHL.U32 R6, R32, 0x40, RZ ;  /* 0x0000004020067824 */ /* 0x000fe200078e00ff */
[----:B------:R-:W-:Y:S01]  /*2070*/  LEA.HI R20, R11, R11, RZ, 0x1 ;  /* 0x0000000b0b147211 */ /* 0x000fe200078f08ff */
[----:B------:R-:W-:Y:S01]  /*2080*/  IMAD.SHL.U32 R7, R236, 0x20, RZ ;  /* 0x00000020ec077824 */ /* 0x000fe200078e00ff */
[----:B------:R-:W-:Y:S01]  /*2090*/  LEA.HI.X R5, R8, c[0x0][0x1f4], R2, 0x1, P1 ;  /* 0x00007d0008057a11 */ /* 0x000fe200008f0c02 */
[----:B------:R-:W-:Y:S01]  /*20a0*/  IMAD.MOV.U32 R2, RZ, RZ, R16 ;  /* 0x000000ffff027224 */ /* 0x000fe200078e0010 */
[----:B-1----:R-:W-:Y:S01]  /*20b0*/  SEL R31, RZ, 0xffffffff, P5 ;  /* 0xffffffffff1f7807 */ /* 0x002fe20002800000 */
[----:B------:R1:W-:Y:S01]  /*20c0*/  STL.64 [R1+0x18], R38 ;  /* 0x0000182601007387 */ /* 0x0003e20000100a00 */
[----:B------:R-:W-:-:S02]  /*20d0*/  ISETP.GE.AND P5, PT, R29, c[0x0][0x1fc], PT ;  /* 0x00007f001d007a0c */ /* 0x000fc40003fa6270 */
[----:B------:R-:W-:Y:S02]  /*20e0*/  SEL R29, RZ, 0x4, P3 ;  /* 0x00000004ff1d7807 */ /* 0x000fe40001800000 */
[----:B------:R-:W-:Y:S02]  /*20f0*/  ISETP.GE.AND P3, PT, R28, c[0x0][0x1fc], PT ;  /* 0x00007f001c007a0c */ /* 0x000fe40003f66270 */
[----:B------:R-:W-:Y:S02]  /*2100*/  SEL R28, RZ, 0x1, P2 ;  /* 0x00000001ff1c7807 */ /* 0x000fe40001000000 */
[----:B------:R-:W-:Y:S02]  /*2110*/  ISETP.GE.AND P2, PT, R27, c[0x0][0x1fc], PT ;  /* 0x00007f001b007a0c */ /* 0x000fe40003f46270 */
[----:B------:R-:W-:Y:S01]  /*2120*/  LOP3.LUT R3, R20, 0xfffffffe, RZ, 0xc0, !PT ;  /* 0xfffffffe14037812 */ /* 0x000fe200078ec0ff */
[----:B------:R-:W-:Y:S01]  /*2130*/  IMAD.IADD R20, R11, 0x1, -R9 ;  /* 0x000000010b147824 */ /* 0x000fe200078e0a09 */
[----:B------:R-:W-:-:S02]  /*2140*/  SEL R242, RZ, 0x8, P2 ;  /* 0x00000008fff27807 */ /* 0x000fc40001000000 */
[C---:B------:R-:W-:Y:S01]  /*2150*/  ISETP.LT.OR P1, PT, R0.reuse, 0x1, P6 ;  /* 0x000000010000780c */ /* 0x040fe20003721670 */
[----:B------:R-:W-:Y:S01]  /*2160*/  IMAD.IADD R26, R11, 0x1, -R3 ;  /* 0x000000010b1a7824 */ /* 0x000fe200078e0a03 */
[----:B------:R-:W-:Y:S01]  /*2170*/  ISETP.LT.OR P2, PT, R0, 0x1, P5 ;  /* 0x000000010000780c */ /* 0x000fe20002f41670 */
[----:B------:R-:W-:Y:S01]  /*2180*/  @!P0 IMAD.SHL.U32 R11, R166, 0x10, RZ ;  /* 0x00000010a60b8824 */ /* 0x000fe200078e00ff */
[----:B------:R-:W-:Y:S01]  /*2190*/  LOP3.LUT R9, R18, 0xffffffe0, RZ, 0xc0, !PT ;  /* 0xffffffe012097812 */ /* 0x000fe200078ec0ff */
[----:B------:R-:W-:Y:S01]  /*21a0*/  IMAD.IADD R3, R17, 0x1, R23 ;  /* 0x0000000111037824 */ /* 0x000fe200078e0217 */
[----:B------:R-:W-:Y:S02]  /*21b0*/  LOP3.LUT R8, R24, 0xfffffff0, RZ, 0xc0, !PT ;  /* 0xfffffff018087812 */ /* 0x000fe400078ec0ff */
[----:B------:R-:W-:Y:S01]  /*21c0*/  SEL R22, RZ, 0x4, P3 ;  /* 0x00000004ff167807 */ /* 0x000fe20001800000 */
[C---:B------:R-:W-:Y:S01]  /*21d0*/  IMAD.IADD R9, R166.reuse, 0x1, -R9 ;  /* 0x00000001a6097824 */ /* 0x040fe200078e0a09 */
[----:B------:R-:W-:Y:S01]  /*21e0*/  ISETP.GE.AND P3, PT, R27, c[0x0][0x1fc], PT ;  /* 0x00007f001b007a0c */ /* 0x000fe20003f66270 */
[----:B------:R-:W-:Y:S01]  /*21f0*/  IMAD.IADD R8, R166, 0x1, -R8 ;  /* 0x00000001a6087824 */ /* 0x000fe200078e0a08 */
[----:B------:R2:W-:Y:S01]  /*2200*/  @!P0 LDGSTS.E.BYPASS.LTC128B.128 [R11+0x20080], [R12.64] ;  /* 0x200800000c0b8fae */ /* 0x0005e2000b901d4c */
[C---:B------:R-:W-:Y:S01]  /*2210*/  ISETP.LT.OR P6, PT, R0.reuse, 0x21, P6 ;  /* 0x000000210000780c */ /* 0x040fe200037c1670 */
[----:B------:R-:W-:Y:S01]  /*2220*/  IMAD.WIDE.U32 R164, R21, c[0x0][0x240], R2 ;  /* 0x0000900015a47a25 */ /* 0x000fe200078e0002 */
[----:B------:R-:W-:Y:S01]  /*2230*/  ISETP.LT.OR P5, PT, R0, 0x21, P5 ;  /* 0x000000210000780c */ /* 0x000fe20002fa1670 */
[----:B------:R-:W0:Y:S01]  /*2240*/  LDGDEPBAR ;  /* 0x00000000000079af */ /* 0x000e220000000000 */
[----:B------:R-:W-:Y:S01]  /*2250*/  SHF.R.S32.HI R10, RZ, 0x1f, R8 ;  /* 0x0000001fff0a7819 */ /* 0x000fe20000011408 */
[----:B------:R-:W-:Y:S01]  /*2260*/  IMAD.SHL.U32 R3, R248, 0x8, RZ ;  /* 0x00000008f8037824 */ /* 0x000fe200078e00ff */
[----:B------:R-:W-:Y:S01]  /*2270*/  LEA.HI R2, R35, R166, RZ, 0x7 ;  /* 0x000000a623027211 */ /* 0x000fe200078f38ff */
[----:B------:R3:W-:Y:S01]  /*2280*/  LDGSTS.E.BYPASS.LTC128B.128 [R240+0x18080], [R4.64], !P1 ;  /* 0x1808000004f07fae */ /* 0x0007e2000c901d4c */
[----:B------:R-:W-:-:S02]  /*2290*/  ISETP.LT.OR P1, PT, R0, 0x1, P4 ;  /* 0x000000010000780c */ /* 0x000fc40002721670 */
[C---:B------:R-:W-:Y:S01]  /*22a0*/  ISETP.LT.OR P4, PT, R0.reuse, 0x21, P4 ;  /* 0x000000210000780c */ /* 0x040fe20002781670 */
[----:B------:R3:W-:Y:S01]  /*22b0*/  LDGSTS.E.BYPASS.LTC128B.128 [R240+0x1a080], [R4.64+0x80], !P2 ;  /* 0x1a08008004f07fae */ /* 0x0007e2000d101d4c */
[C---:B------:R-:W-:Y:S02]  /*22c0*/  ISETP.LT.OR P2, PT, R0.reuse, 0x1, P3 ;  /* 0x000000010000780c */ /* 0x040fe40001f41670 */
[----:B------:R-:W-:Y:S01]  /*22d0*/  ISETP.LT.OR P3, PT, R0, 0x21, P3 ;  /* 0x000000210000780c */ /* 0x000fe20001f61670 */
[C---:B------:R-:W-:Y:S01]  /*22e0*/  IMAD R0, R19.reuse, c[0x0][0x240], RZ ;  /* 0x0000900013007a24 */ /* 0x040fe200078e02ff */
[----:B------:R-:W-:Y:S01]  /*22f0*/  LEA.HI R230, R10, R8, RZ, 0x3 ;  /* 0x000000080ae67211 */ /* 0x000fe200078f18ff */
[----:B------:R-:W-:Y:S01]  /*2300*/  IMAD R10, R19, c[0x0][0x290], RZ ;  /* 0x0000a400130a7a24 */ /* 0x000fe200078e02ff */
[----:B------:R-:W-:Y:S01]  /*2310*/  LOP3.LUT R3, R3, 0x8, RZ, 0xc0, !PT ;  /* 0x0000000803037812 */ /* 0x000fe200078ec0ff */
[C---:B------:R-:W-:Y:S01]  /*2320*/  IMAD R19, R21.reuse, c[0x0][0x244], R0 ;  /* 0x0000910015137a24 */ /* 0x040fe200078e0200 */
[----:B------:R-:W-:Y:S01]  /*2330*/  STL.64 [R1+0x30], R164 ;  /* 0x000030a401007387 */ /* 0x000fe20000100a00 */
[----:B------:R-:W-:-:S03]  /*2340*/  IMAD R14, R21, c[0x0][0x294], R10 ;  /* 0x0000a500150e7a24 */ /* 0x000fc600078e020a */
[----:B------:R3:W-:Y:S01]  /*2350*/  LDGSTS.E.BYPASS.LTC128B.128 [R240+0x1c080], [R4.64+0x100], !P1 ;  /* 0x1c08010004f07fae */ /* 0x0007e2000c901d4c */
[----:B------:R-:W-:Y:S01]  /*2360*/  IMAD.IADD R36, R39, 0x1, R14 ;  /* 0x0000000127247824 */ /* 0x000fe200078e020e */
[----:B--2---:R-:W-:Y:S02]  /*2370*/  SHF.R.S32.HI R12, RZ, 0x1f, R9 ;  /* 0x0000001fff0c7819 */ /* 0x004fe40000011409 */
[----:B------:R-:W-:Y:S01]  /*2380*/  LOP3.LUT R11, R230, 0xfffffff8, RZ, 0xc0, !PT ;  /* 0xfffffff8e60b7812 */ /* 0x000fe200078ec0ff */
[----:B------:R3:W-:Y:S01]  /*2390*/  LDGSTS.E.BYPASS.LTC128B.128 [R240+0x1e080], [R4.64+0x180], !P2 ;  /* 0x1e08018004f07fae */ /* 0x0007e2000d101d4c */
[----:B------:R-:W-:Y:S01]  /*23a0*/  LEA.HI R17, R12, R9, RZ, 0x2 ;  /* 0x000000090c117211 */ /* 0x000fe200078f10ff */
[----:B------:R-:W-:Y:S02]  /*23b0*/  IMAD.SHL.U32 R230, R230, 0x40, RZ ;  /* 0x00000040e6e67824 */ /* 0x000fe400078e00ff */
[----:B------:R-:W-:Y:S01]  /*23c0*/  IMAD.IADD R16, R8, 0x1, -R11 ;  /* 0x0000000108107824 */ /* 0x000fe200078e0a0b */
[----:B------:R-:W-:Y:S01]  /*23d0*/  LOP3.LUT R0, R17, 0x7ffffffc, RZ, 0xc0, !PT ;  /* 0x7ffffffc11007812 */ /* 0x000fe200078ec0ff */
[----:B------:R-:W-:Y:S01]  /*23e0*/  IMAD.SHL.U32 R11, R30, 0x8, RZ ;  /* 0x000000081e0b7824 */ /* 0x000fe200078e00ff */
[----:B------:R-:W-:Y:S01]  /*23f0*/  LOP3.LUT R230, R230, 0xfffffe00, RZ, 0xc0, !PT ;  /* 0xfffffe00e6e67812 */ /* 0x000fe200078ec0ff */
[----:B------:R2:W-:Y:S02]  /*2400*/  STL [R1+0x28], R36 ;  /* 0x0000282401007387 */ /* 0x0005e40000100800 */
[----:B------:R-:W-:Y:S01]  /*2410*/  IMAD.IADD R12, R9, 0x1, -R0 ;  /* 0x00000001090c7824 */ /* 0x000fe200078e0a00 */
[----:B------:R-:W-:-:S02]  /*2420*/  SHF.R.S32.HI R0, RZ, 0x7, R2 ;  /* 0x00000007ff007819 */ /* 0x000fc40000011402 */
[----:B------:R-:W-:Y:S01]  /*2430*/  LOP3.LUT R2, R6, 0x1c0, RZ, 0xc0, !PT ;  /* 0x000001c006027812 */ /* 0x000fe200078ec0ff */
[----:B------:R-:W-:Y:S01]  /*2440*/  IMAD.SHL.U32 R6, R26, 0x10, RZ ;  /* 0x000000101a067824 */ /* 0x000fe200078e00ff */
[----:B------:R-:W-:Y:S01]  /*2450*/  LEA.HI R13, R0, R0, RZ, 0x1 ;  /* 0x00000000000d7211 */ /* 0x000fe200078f08ff */
[----:B------:R-:W-:Y:S01]  /*2460*/  IMAD R10, R236, 0x2, R0 ;  /* 0x00000002ec0a7824 */ /* 0x000fe200078e0200 */
[----:B------:R-:W-:Y:S02]  /*2470*/  SHF.R.U32.HI R9, RZ, 0x3, R2 ;  /* 0x00000003ff097819 */ /* 0x000fe40000011602 */
[----:B------:R-:W-:Y:S02]  /*2480*/  LOP3.LUT R8, R2, 0x10, R6, 0xf8, !PT ;  /* 0x0000001002087812 */ /* 0x000fe400078ef806 */
[C---:B------:R-:W-:Y:S02]  /*2490*/  LOP3.LUT R2, R9.reuse, R3, R2, 0x1e, !PT ;  /* 0x0000000309027212 */ /* 0x040fe400078e1e02 */
[----:B------:R-:W-:Y:S01]  /*24a0*/  LOP3.LUT R18, R9, R8, R3, 0x1e, !PT ;  /* 0x0000000809127212 */ /* 0x000fe200078e1e03 */
[----:B------:R-:W-:Y:S01]  /*24b0*/  IMAD.U32 R9, RZ, RZ, UR5 ;  /* 0x00000005ff097e24 */ /* 0x000fe2000f8e00ff */
[----:B------:R-:W-:Y:S01]  /*24c0*/  LOP3.LUT R3, R13, 0x1ffffffe, RZ, 0xc0, !PT ;  /* 0x1ffffffe0d037812 */ /* 0x000fe200078ec0ff */
[----:B------:R-:W-:Y:S01]  /*24d0*/  IMAD.U32 R2, R10, 0x200, R2 ;  /* 0x000002000a027824 */ /* 0x000fe200078e0002 */
[----:B------:R-:W-:Y:S01]  /*24e0*/  LOP3.LUT R6, R7, 0x20, RZ, 0xc0, !PT ;  /* 0x0000002007067812 */ /* 0x000fe200078ec0ff */
[----:B------:R-:W-:Y:S01]  /*24f0*/  IMAD.U32 R7, RZ, RZ, UR4 ;  /* 0x00000004ff077e24 */ /* 0x000fe2000f8e00ff */
[----:B------:R-:W-:Y:S01]  /*2500*/  UIADD3 UR5, UR14, 0x1, -UR9 ;  /* 0x000000010e057890 */ /* 0x000fe2000fffe809 */
[----:B------:R-:W-:Y:S01]  /*2510*/  IMAD.IADD R3, R0, 0x1, -R3 ;  /* 0x0000000100037824 */ /* 0x000fe200078e0a03 */
[----:B------:R-:W-:Y:S01]  /*2520*/  LOP3.LUT R13, R6, 0x18, R11, 0xf8, !PT ;  /* 0x00000018060d7812 */ /* 0x000fe200078ef80b */
[----:B------:R-:W-:Y:S01]  /*2530*/  IMAD.SHL.U32 R6, R31, 0x2, RZ ;  /* 0x000000021f067824 */ /* 0x000fe200078e00ff */
[----:B------:R-:W-:Y:S01]  /*2540*/  LEA R8, P1, R7, R4, 0x6 ;  /* 0x0000000407087211 */ /* 0x000fe200078230ff */
[----:B------:R-:W-:Y:S01]  /*2550*/  IMAD R250, R3, 0x4, R12 ;  /* 0x0000000403fa7824 */ /* 0x000fe200078e020c */
[----:B---3--:R-:W-:Y:S01]  /*2560*/  SHF.R.S32.HI R4, RZ, 0x2, R17 ;  /* 0x00000002ff047819 */ /* 0x008fe20000011411 */
[----:B------:R-:W-:Y:S01]  /*2570*/  IMAD.SHL.U32 R3, R25, 0x40, RZ ;  /* 0x0000004019037824 */ /* 0x000fe200078e00ff */
[----:B------:R-:W-:Y:S01]  /*2580*/  LOP3.LUT R11, R6, 0x2, R34, 0xe2, !PT ;  /* 0x00000002060b7812 */ /* 0x000fe200078ee222 */
[----:B------:R-:W-:Y:S01]  /*2590*/  IMAD.SHL.U32 R6, R0, 0x8, RZ ;  /* 0x0000000800067824 */ /* 0x000fe200078e00ff */
[----:B------:R-:W-:Y:S01]  /*25a0*/  LEA.HI.X R9, R7, R5, R9, 0x6, P1 ;  /* 0x0000000507097211 */ /* 0x000fe200008f3409 */
[----:B------:R-:W-:Y:S01]  /*25b0*/  IMAD.SHL.U32 R10, R15, 0x2, RZ ;  /* 0x000000020f0a7824 */ /* 0x000fe200078e00ff */
[----:B------:R-:W-:Y:S01]  /*25c0*/  LOP3.LUT R3, R3, 0x1c0, RZ, 0xc0, !PT ;  /* 0x000001c003037812 */ /* 0x000fe200078ec0ff */
[----:B------:R-:W-:Y:S01]  /*25d0*/  IMAD R241, R20, 0x10, R4 ;  /* 0x0000001014f17824 */ /* 0x000fe200078e0204 */
[----:B------:R-:W-:Y:S01]  /*25e0*/  IADD3 R0, P1, R38, UR17, RZ ;  /* 0x0000001126007c10 */ /* 0x000fe2000ff3e0ff */
[----:B------:R3:W-:Y:S01]  /*25f0*/  LDGSTS.E.BYPASS.LTC128B.128 [R240+0x19080], [R8.64], !P6 ;  /* 0x1908000008f07fae */ /* 0x0007e2000f101d4c */
[----:B------:R-:W-:Y:S01]  /*2600*/  LOP3.LUT R7, R3, 0x8, R6, 0xf8, !PT ;  /* 0x0000000803077812 */ /* 0x000fe200078ef806 */
[----:B------:R-:W-:Y:S01]  /*2610*/  IMAD.SHL.U32 R250, R250, 0x2, RZ ;  /* 0x00000002fafa7824 */ /* 0x000fe200078e00ff */
[----:B------:R-:W-:Y:S01]  /*2620*/  SHF.R.U32.HI R6, RZ, 0x3, R3 ;  /* 0x00000003ff067819 */ /* 0x000fe20000011603 */
[----:B------:R3:W-:Y:S01]  /*2630*/  LDGSTS.E.BYPASS.LTC128B.128 [R240+0x1b080], [R8.64+0x80], !P5 ;  /* 0x1b08008008f07fae */ /* 0x0007e2000e901d4c */
[----:B------:R-:W-:Y:S01]  /*2640*/  IADD3.X R3, R36, UR15, RZ, P1, !PT ;  /* 0x0000000f24037c10 */ /* 0x000fe20008ffe4ff */
[----:B------:R-:W-:Y:S01]  /*2650*/  USHF.L.U32 UR15, UR4, 0x5, URZ ;  /* 0x00000005040f7899 */ /* 0x000fe2000800063f */
[----:B------:R-:W-:Y:S01]  /*2660*/  LEA R14, P1, R0, c[0x0][0x280], 0x2 ;  /* 0x0000a000000e7a11 */ /* 0x000fe200078210ff */
[----:B------:R3:W-:Y:S01]  /*2670*/  LDGSTS.E.BYPASS.LTC128B.128 [R240+0x1d080], [R8.64+0x100], !P4 ;  /* 0x1d08010008f07fae */ /* 0x0007e2000e101d4c */
[----:B------:R-:W-:Y:S01]  /*2680*/  LOP3.LUT R10, R10, 0x2, R28, 0xe2, !PT ;  /* 0x000000020a0a7812 */ /* 0x000fe200078ee21c */
[----:B------:R-:W-:Y:S01]  /*2690*/  ULDC UR4, c[0x0][0x2a0] ;  /* 0x0000a80000047ab9 */ /* 0x000fe20000000800 */
[----:B------:R-:W-:Y:S01]  /*26a0*/  LEA.HI.X R15, R0, c[0x0][0x284], R3, 0x2, P1 ;  /* 0x0000a100000f7a11 */ /* 0x000fe200008f1403 */
[----:B------:R-:W-:Y:S01]  /*26b0*/  IMAD.SHL.U32 R3, R16, 0x40, RZ ;  /* 0x0000004010037824 */ /* 0x000fe200078e00ff */
[----:B------:R-:W-:Y:S01]  /*26c0*/  LOP3.LUT R0, R33, 0x3ffffffc, RZ, 0xc0, !PT ;  /* 0x3ffffffc21007812 */ /* 0x000fe200078ec0ff */
[----:B------:R3:W-:Y:S01]  /*26d0*/  LDGSTS.E.BYPASS.LTC128B.128 [R240+0x1f080], [R8.64+0x180], !P3 ;  /* 0x1f08018008f07fae */ /* 0x0007e2000d901d4c */
[----:B------:R-:W-:Y:S01]  /*26e0*/  LOP3.LUT R243, R243, R11, R29, 0xfe, !PT ;  /* 0x0000000bf3f37212 */ /* 0x000fe200078efe1d */
[----:B------:R-:W-:Y:S01]  /*26f0*/  IMAD.MOV.U32 R11, RZ, RZ, 0x10 ;  /* 0x00000010ff0b7424 */ /* 0x000fe200078e00ff */
[----:B------:R-:W-:Y:S01]  /*2700*/  LOP3.LUT R12, R7, R6, RZ, 0x3c, !PT ;  /* 0x00000006070c7212 */ /* 0x000fe200078e3cff */
[----:B------:R-:W-:Y:S01]  /*2710*/  IMAD.IADD R7, R166, 0x1, -R0 ;  /* 0x00000001a6077824 */ /* 0x000fe200078e0a00 */
[----:B------:R-:W-:Y:S01]  /*2720*/  LOP3.LUT R242, R242, R10, R22, 0xfe, !PT ;  /* 0x0000000af2f27212 */ /* 0x000fe200078efe16 */
[----:B------:R-:W-:Y:S01]  /*2730*/  IMAD.SHL.U32 R10, R20, 0x400, RZ ;  /* 0x00000400140a7824 */ /* 0x000fe200078e00ff */
[----:B------:R-:W-:Y:S01]  /*2740*/  R2P PR, R16, 0x6 ;  /* 0x0000000610007804 */ /* 0x000fe20000000000 */
[C---:B------:R-:W-:Y:S01]  /*2750*/  IMAD R0, R236.reuse, 0x200, R18 ;  /* 0x00000200ec007824 */ /* 0x040fe200078e0212 */
[----:B------:R-:W-:Y:S01]  /*2760*/  LOP3.LUT R3, R3, 0x1c0, RZ, 0xc0, !PT ;  /* 0x000001c003037812 */ /* 0x000fe200078ec0ff */
[----:B------:R-:W-:Y:S01]  /*2770*/  IMAD.SHL.U32 R236, R236, 0x8, RZ ;  /* 0x00000008ecec7824 */ /* 0x000fe200078e00ff */
[----:B------:R-:W-:Y:S01]  /*2780*/  ULOP3.LUT UR4, URZ, UR4, URZ, 0x33, !UPT ;  /* 0x000000043f047292 */ /* 0x000fe2000f8e333f */
[----:B------:R-:W-:Y:S01]  /*2790*/  SEL R5, R11, 0xfffffff0, !P1 ;  /* 0xfffffff00b057807 */ /* 0x000fe20004800000 */
[----:B------:R-:W-:Y:S01]  /*27a0*/  IMAD R7, R7, 0x2, R10 ;  /* 0x0000000207077824 */ /* 0x000fe200078e020a */
[----:B------:R-:W-:Y:S01]  /*27b0*/  SEL R4, R246, 0xffffffe0, !P2 ;  /* 0xffffffe0f6047807 */ /* 0x000fe20005000000 */
[----:B------:R-:W-:Y:S01]  /*27c0*/  IMAD.SHL.U32 R2, R2, 0x2, RZ ;  /* 0x0000000202027824 */ /* 0x000fe200078e00ff */
[----:B------:R-:W-:Y:S01]  /*27d0*/  R2P PR, R32, 0x6 ;  /* 0x0000000620007804 */ /* 0x000fe20000000000 */
[----:B------:R-:W-:Y:S01]  /*27e0*/  IMAD.IADD R12, R12, 0x1, R7 ;  /* 0x000000010c0c7824 */ /* 0x000fe200078e0207 */
[--C-:B------:R-:W-:Y:S01]  /*27f0*/  SHF.R.U32.HI R6, RZ, 0x3, R3.reuse ;  /* 0x00000003ff067819 */ /* 0x100fe20000011603 */
[----:B------:R-:W-:Y:S01]  /*2800*/  IMAD.SHL.U32 R235, R0, 0x2, RZ ;  /* 0x0000000200eb7824 */ /* 0x000fe200078e00ff */
[----:B------:R-:W-:Y:S01]  /*2810*/  LOP3.LUT R236, R3, 0x8, R236, 0xf8, !PT ;  /* 0x0000000803ec7812 */ /* 0x000fe200078ef8ec */
[----:B------:R-:W-:Y:S01]  /*2820*/  IMAD.SHL.U32 R244, R12, 0x2, RZ ;  /* 0x000000020cf47824 */ /* 0x000fe200078e00ff */
[----:B------:R-:W-:Y:S01]  /*2830*/  LOP3.LUT R7, R6, R13, R3, 0x1e, !PT ;  /* 0x0000000d06077212 */ /* 0x000fe200078e1e03 */
[----:B-1----:R-:W-:Y:S01]  /*2840*/  CS2R R38, SRZ ;  /* 0x0000000000267805 */ /* 0x002fe2000001ff00 */
[----:B------:R-:W-:Y:S01]  /*2850*/  SEL R3, R11, 0xfffffff0, !P1 ;  /* 0xfffffff00b037807 */ /* 0x000fe20004800000 */
[----:B------:R-:W-:Y:S01]  /*2860*/  IMAD R11, R26, 0x400, R230 ;  /* 0x000004001a0b7824 */ /* 0x000fe200078e02e6 */
[----:B------:R-:W-:Y:S01]  /*2870*/  SEL R228, R246, 0xffffffe0, !P2 ;  /* 0xffffffe0f6e47807 */ /* 0x000fe20005000000 */
[----:B---3--:R-:W-:Y:S01]  /*2880*/  IMAD.IADD R8, R165, 0x1, R19 ;  /* 0x00000001a5087824 */ /* 0x008fe200078e0213 */
[----:B------:R-:W-:Y:S01]  /*2890*/  R2P PR, R25, 0x6 ;  /* 0x0000000619007804 */ /* 0x000fe20000000000 */
[----:B------:R-:W-:Y:S01]  /*28a0*/  IMAD R3, R3, 0x2, R2 ;  /* 0x0000000203037824 */ /* 0x000fe200078e0202 */
[----:B------:R-:W-:Y:S01]  /*28b0*/  ISETP.GE.AND P6, PT, R166, 0x10, PT ;  /* 0x00000010a600780c */ /* 0x000fe20003fc6270 */
[----:B------:R-:W-:Y:S01]  /*28c0*/  IMAD.IADD R232, R0, 0x1, R228 ;  /* 0x0000000100e87824 */ /* 0x000fe200078e02e4 */
[----:B------:R-:W-:Y:S01]  /*28d0*/  LOP3.LUT R236, R236, R6, RZ, 0x3c, !PT ;  /* 0x00000006ecec7212 */ /* 0x000fe200078e3cff */
[----:B------:R1:W-:Y:S01]  /*28e0*/  STL [R1+0x2c], R8 ;  /* 0x00002c0801007387 */ /* 0x0003e20000100800 */
[-C--:B------:R-:W-:Y:S01]  /*28f0*/  LOP3.LUT R6, R7, R230.reuse, RZ, 0xfc, !PT ;  /* 0x000000e607067212 */ /* 0x080fe200078efcff */
[----:B------:R-:W-:Y:S01]  /*2900*/  IMAD R229, R228, 0x2, R2 ;  /* 0x00000002e4e57824 */ /* 0x000fe200078e0202 */
[C---:B------:R-:W-:Y:S01]  /*2910*/  IADD3 R7, R244.reuse, 0x20280, RZ ;  /* 0x00020280f4077810 */ /* 0x040fe20007ffe0ff */
[----:B--2---:R-:W-:Y:S01]  /*2920*/  CS2R R36, SRZ ;  /* 0x0000000000247805 */ /* 0x004fe2000001ff00 */
[----:B------:R-:W-:Y:S01]  /*2930*/  IADD3 R245, R244, 0x202c0, RZ ;  /* 0x000202c0f4f57810 */ /* 0x000fe20007ffe0ff */
[----:B------:R-:W-:Y:S01]  /*2940*/  IMAD.SHL.U32 R0, R6, 0x2, RZ ;  /* 0x0000000206007824 */ /* 0x000fe200078e00ff */
[C---:B------:R-:W-:Y:S01]  /*2950*/  IADD3 R230, R236.reuse, R230, R10 ;  /* 0x000000e6ece67210 */ /* 0x040fe20007ffe00a */
[----:B------:R-:W-:Y:S01]  /*2960*/  IMAD.IADD R236, R236, 0x1, R11 ;  /* 0x00000001ecec7824 */ /* 0x000fe200078e020b */
[----:B------:R-:W-:Y:S01]  /*2970*/  @P2 IADD3 R245, R7, -0x40, RZ ;  /* 0xffffffc007f52810 */ /* 0x000fe20007ffe0ff */
[----:B------:R-:W-:Y:S01]  /*2980*/  @!P6 IMAD.SHL.U32 R7, R166, 0x10, RZ ;  /* 0x00000010a607e824 */ /* 0x000fe200078e00ff */
[----:B------:R-:W-:Y:S01]  /*2990*/  SEL R246, R246, 0xffffffe0, !P1 ;  /* 0xffffffe0f6f67807 */ /* 0x000fe20004800000 */
[----:B------:R-:W-:Y:S01]  /*29a0*/  IMAD.SHL.U32 R230, R230, 0x2, RZ ;  /* 0x00000002e6e67824 */ /* 0x000fe200078e00ff */
[----:B------:R-:W-:Y:S01]  /*29b0*/  LEA R236, R236, 0x22280, 0x1 ;  /* 0x00022280ecec7811 */ /* 0x000fe200078e08ff */
[----:B------:R-:W-:Y:S01]  /*29c0*/  IMAD R228, R228, 0x2, R3 ;  /* 0x00000002e4e47824 */ /* 0x000fe200078e0203 */
[----:B------:R2:W-:Y:S01]  /*29d0*/  @!P6 LDGSTS.E.BYPASS.LTC128B.128 [R7+0x20180], [R14.64] ;  /* 0x201800000e07efae */ /* 0x0005e2000b901d4c */
[C---:B------:R-:W-:Y:S01]  /*29e0*/  IMAD R231, R5.reuse, 0x2, R230 ;  /* 0x0000000205e77824 */ /* 0x040fe200078e02e6 */
[----:B------:R-:W-:Y:S01]  /*29f0*/  IADD3 R252, -R250, UR16, RZ ;  /* 0x00000010fafc7c10 */ /* 0x000fe2000fffe1ff */
[----:B------:R-:W-:Y:S01]  /*2a00*/  IMAD R237, R5, 0x2, R236 ;  /* 0x0000000205ed7824 */ /* 0x000fe200078e02ec */
[----:B------:R-:W0:Y:S01]  /*2a10*/  LDGDEPBAR ;  /* 0x00000000000079af */ /* 0x000e220000000000 */
[----:B------:R-:W-:Y:S01]  /*2a20*/  IMAD.IADD R247, R244, 0x1, R246 ;  /* 0x00000001f4f77824 */ /* 0x000fe200078e02f6 */
[----:B------:R-:W-:Y:S01]  /*2a30*/  ULDC UR17, c[0x0][0x2a8] ;  /* 0x0000aa0000117ab9 */ /* 0x000fe20000000800 */
[----:B------:R-:W-:Y:S01]  /*2a40*/  IMAD.SHL.U32 R232, R232, 0x2, RZ ;  /* 0x00000002e8e87824 */ /* 0x000fe200078e00ff */
[----:B------:R-:W-:Y:S01]  /*2a50*/  UIADD3 UR14, UR14, -UR8, URZ ;  /* 0x800000080e0e7290 */ /* 0x000fe2000fffe03f */
[----:B------:R-:W-:Y:S01]  /*2a60*/  IMAD.IADD R246, R246, 0x1, R245 ;  /* 0x00000001f6f67824 */ /* 0x000fe200078e02f5 */
[----:B------:R-:W-:Y:S01]  /*2a70*/  UISETP.GE.AND UP1, UPT, UR17, 0x1, UPT ;  /* 0x000000011100788c */ /* 0x000fe2000bf26270 */
[----:B------:R-:W-:-:S02]  /*2a80*/  IMAD R234, R4, 0x2, R230 ;  /* 0x0000000204ea7824 */ /* 0x000fc400078e02e6 */
[C---:B------:R-:W-:Y:S02]  /*2a90*/  IMAD R239, R4.reuse, 0x2, R236 ;  /* 0x0000000204ef7824 */ /* 0x040fe400078e02ec */
[C---:B------:R-:W-:Y:S02]  /*2aa0*/  IMAD R233, R4.reuse, 0x2, R231 ;  /* 0x0000000204e97824 */ /* 0x040fe400078e02e7 */
[----:B------:R-:W-:Y:S02]  /*2ab0*/  IMAD R238, R4, 0x2, R237 ;  /* 0x0000000204ee7824 */ /* 0x000fe400078e02ed */
[----:B--2---:R-:W-:-:S05]  /*2ac0*/  IMAD.U32 R7, RZ, RZ, UR5 ;  /* 0x00000005ff077e24 */ /* 0x004fca000f8e00ff */
[----:B------:R-:W-:-:S04]  /*2ad0*/  IADD3 R7, R7, -UR8, -R250 ;  /* 0x8000000807077c10 */ /* 0x000fc8000fffe8fa */
[C---:B------:R-:W-:Y:S02]  /*2ae0*/  IADD3 R249, R7.reuse, c[0x0][0x2a4], RZ ;  /* 0x0000a90007f97a10 */ /* 0x040fe40007ffe0ff */
[----:B-1----:R-:W-:Y:S02]  /*2af0*/  IADD3 R251, R7, UR4, RZ ;  /* 0x0000000407fb7c10 */ /* 0x002fe4000fffe0ff */
.L_x_895:
[----:B------:R-:W-:Y:S04]  /*2b00*/  DEPBAR.LE SB0, 0x0 ;  /* 0x000080000000791a */ /* 0x000fe80000000000 */
[----:B------:R-:W-:Y:S01]  /*2b10*/  BAR.SYNC.DEFER_BLOCKING 0x0 ;  /* 0x0000000000007b1d */ /* 0x000fe20000010000 */
[----:B------:R-:W-:Y:S05]  /*2b20*/  PLOP3.LUT P1, PT, PT, PT, UP1, 0x40, 0x0 ;  /* 0x000000000000781c */ /* 0x000fea0003f2e818 */
        /* <DEDUP_REMOVED lines=114> */
[----:B------:R-:W-:Y:S01]  /*3250*/  IADD3 R197, R249, R21, RZ ;  /* 0x00000015f9c57210 */ /* 0x000fe20007ffe0ff */
[----:B------:R-:W-:Y:S03]  /*3260*/  IMAD.IADD R196, R251, 0x1, R21 ;  /* 0x00000001fbc47824 */ /* 0x000fe600078e0215 */
[C---:B---3--:R-:W-:Y:S04]  /*3270*/  HMMA.16816.F32.BF16 R12, R24.reuse, R32, R12 ;  /* 0x00000020180c723c */ /* 0x048fe8000004180c */
[----:B------:R-:W-:Y:S04]  /*3280*/  IMNMX R197, R252, R197, PT ;  /* 0x000000c5fcc57217 */ /* 0x000fe80003800200 */
[----:B------:R-:W-:Y:S01]  /*3290*/  HMMA.16816.F32.BF16 R16, R24, R34, R16 ;  /* 0x000000221810723c */ /* 0x000fe20000041810 */
[----:B------:R-:W-:-:S07]  /*32a0*/  @P1 BRA `(.L_x_885) ;  /* 0x0000019000001947 */ /* 0x000fce0003800000 */
        /* <DEDUP_REMOVED lines=13> */
.L_x_887:
[----:B------:R-:W-:Y:S04]  /*3380*/  MOV R22, c[0x0][0x2a8] ;  /* 0x0000aa0000167a02 */ /* 0x000fe80000000f00 */
[----:B------:R-:W-:Y:S11]  /*3390*/  ISETP.NE.AND P1, PT, R22, 0x1, PT ;  /* 0x000000011600780c */ /* 0x000ff60003f25270 */
[----:B------:R-:W-:Y:S02]  /*33a0*/  @!UPT UIADD3 URZ, URZ, URZ, URZ ;  /* 0x0000003f3f3ff290 */ /* 0x000fe4000fffe03f */
[----:B------:R-:W-:Y:S05]  /*33b0*/  @P1 IMAD.HI.U32 R22, R20, c[0x0][0x2ac], RZ ;  /* 0x0000ab0014161a27 */ /* 0x000fea00078e00ff */
[----:B------:R-:W-:Y:S02]  /*33c0*/  @P1 SHF.R.U32.HI R20, RZ, c[0x0][0x2b0], R22 ;  /* 0x0000ac00ff141a19 */ /* 0x000fe40000011616 */
.L_x_888:
[----:B------:R-:W-:Y:S05]  /*33d0*/  BSYNC B0 ;  /* 0x0000000000007941 */ /* 0x000fea0003800000 */
.L_x_886:
[----:B------:R-:W-:Y:S04]  /*33e0*/  IMAD.MOV.U32 R22, RZ, RZ, c[0x0][0x2a8] ;  /* 0x0000aa00ff167624 */ /* 0x000fe800078e00ff */
[----:B------:R-:W-:Y:S04]  /*33f0*/  IMAD R20, R20, R22, -UR9 ;  /* 0x8000000914147e24 */ /* 0x000fe8000f8e0216 */
[----:B------:R-:W-:Y:S05]  /*3400*/  IMAD.IADD R20, R20, 0x1, -R250 ;  /* 0x0000000114147824 */ /* 0x000fea00078e0afa */
[----:B------:R-:W-:Y:S02]  /*3410*/  IADD3 R22, R20, c[0x0][0x2a8], RZ ;  /* 0x0000aa0014167a10 */ /* 0x000fe40007ffe0ff */
[----:B------:R-:W-:Y:S02]  /*3420*/  IMNMX R196, R196, R20, !PT ;  /* 0x00000014c4c47217 */ /* 0x000fe40007800200 */
[----:B------:R-:W-:Y:S02]  /*3430*/  IMNMX R197, R197, R22, PT ;  /* 0x00000016c5c57217 */ /* 0x000fe40003800200 */
.L_x_885:
[----:B------:R-:W-:Y:S02]  /*3440*/  PLOP3.LUT P1, PT, PT, PT, UP1, 0x40, 0x0 ;  /* 0x000000000000781c */ /* 0x000fe40003f2e818 */
[----:B------:R-:W-:Y:S05]  /*3450*/  IADD3 R20, R21, 0x8, RZ ;  /* 0x0000000815147810 */ /* 0x000fea0007ffe0ff */
[--C-:B------:R-:W-:Y:S02]  /*3460*/  IMAD.IADD R199, R249, 0x1, R20.reuse ;  /* 0x00000001f9c77824 */ /* 0x100fe400078e0214 */
[----:B------:R-:W-:Y:S03]  /*3470*/  IMAD.IADD R198, R251, 0x1, R20 ;  /* 0x00000001fbc67824 */ /* 0x000fe600078e0214 */
[----:B------:R-:W-:Y:S01]  /*3480*/  IMNMX R199, R252, R199, PT ;  /* 0x000000c7fcc77217 */ /* 0x000fe20003800200 */
[----:B------:R-:W-:-:S05]  /*3490*/  @P1 BRA `(.L_x_889) ;  /* 0x0000019000001947 */ /* 0x000fca0003800000 */
        /* <DEDUP_REMOVED lines=13> */
.L_x_891:
[----:B------:R-:W-:Y:S04]  /*3570*/  MOV R21, c[0x0][0x2a8] ;  /* 0x0000aa0000157a02 */ /* 0x000fe80000000f00 */
[----:B------:R-:W-:Y:S11]  /*3580*/  ISETP.NE.AND P1, PT, R21, 0x1, PT ;  /* 0x000000011500780c */ /* 0x000ff60003f25270 */
[----:B------:R-:W-:Y:S02]  /*3590*/  @!UPT UIADD3 URZ, URZ, URZ, URZ ;  /* 0x0000003f3f3ff290 */ /* 0x000fe4000fffe03f */
[----:B------:R-:W-:Y:S05]  /*35a0*/  @P1 IMAD.HI.U32 R21, R20, c[0x0][0x2ac], RZ ;  /* 0x0000ab0014151a27 */ /* 0x000fea00078e00ff */
[----:B------:R-:W-:Y:S02]  /*35b0*/  @P1 SHF.R.U32.HI R20, RZ, c[0x0][0x2b0], R21 ;  /* 0x0000ac00ff141a19 */ /* 0x000fe40000011615 */
.L_x_892:
[----:B------:R-:W-:Y:S05]  /*35c0*/  BSYNC B0 ;  /* 0x0000000000007941 */ /* 0x000fea0003800000 */
.L_x_890:
[----:B------:R-:W-:Y:S04]  /*35d0*/  IMAD.MOV.U32 R21, RZ, RZ, c[0x0][0x2a8] ;  /* 0x0000aa00ff157624 */ /* 0x000fe800078e00ff */
[----:B------:R-:W-:Y:S04]  /*35e0*/  IMAD R20, R20, R21, -UR9 ;  /* 0x8000000914147e24 */ /* 0x000fe8000f8e0215 */
[----:B------:R-:W-:Y:S05]  /*35f0*/  IMAD.IADD R20, R20, 0x1, -R250 ;  /* 0x0000000114147824 */ /* 0x000fea00078e0afa */
[----:B------:R-:W-:Y:S02]  /*3600*/  IADD3 R21, R20, c[0x0][0x2a8], RZ ;  /* 0x0000aa0014157a10 */ /* 0x000fe40007ffe0ff */
[----:B------:R-:W-:Y:S02]  /*3610*/  IMNMX R198, R198, R20, !PT ;  /* 0x00000014c6c67217 */ /* 0x000fe40007800200 */
[----:B------:R-:W-:Y:S02]  /*3620*/  IMNMX R199, R199, R21, PT ;  /* 0x00000015c7c77217 */ /* 0x000fe40003800200 */
.L_x_889:
        /* <DEDUP_REMOVED lines=179> */
[C---:B--2---:R-:W-:Y:S08]  /*4160*/  HMMA.16816.F32.BF16 R28, R164.reuse, R4, R28 ;  /* 0x00000004a41c723c */ /* 0x044ff0000004181c */
[----:B------:R-:W-:Y:S07]  /*4170*/  HMMA.16816.F32.BF16 R32, R164, R6, R32 ;  /* 0x00000006a420723c */ /* 0x000fee0000041820 */
        /* <DEDUP_REMOVED lines=188> */
[C---:B------:R-:W-:Y:S01]  /*4d40*/  LOP3.LUT P5, RZ, R242.reuse, 0x1, RZ, 0xc0, !PT ;  /* 0x00000001f2ff7812 */ /* 0x040fe200078ac0ff */
[----:B------:R-:W-:Y:S01]  /*4d50*/  IMAD.U32 R16, RZ, RZ, UR10 ;  /* 0x0000000aff107e24 */ /* 0x000fe2000f8e00ff */
[----:B------:R-:W3:Y:S01]  /*4d60*/  LDL R202, [R1+0x10] ;  /* 0x0000100001ca7983 */ /* 0x000ee20000100800 */
[----:B------:R-:W-:Y:S01]  /*4d70*/  LOP3.LUT P4, RZ, R242, 0x2, RZ, 0xc0, !PT ;  /* 0x00000002f2ff7812 */ /* 0x000fe2000788c0ff */
[----:B------:R-:W-:Y:S02]  /*4d80*/  UIMAD.WIDE.U32 UR18, UR16, UR4, URZ ;  /* 0x00000004101272a5 */ /* 0x000fe4000f8e003f */
[----:B------:R-:W4:Y:S01]  /*4d90*/  LDL.64 R206, [R1+0x18] ;  /* 0x0000180001ce7983 */ /* 0x000f220000100a00 */
[----:B------:R-:W-:Y:S03]  /*4da0*/  USHF.R.S32.HI UR17, URZ, 0x1f, UR16 ;  /* 0x0000001f3f117899 */ /* 0x000fe60008011410 */
[----:B------:R-:W5:Y:S01]  /*4db0*/  LDL R203, [R1+0x28] ;  /* 0x0000280001cb7983 */ /* 0x000f620000100800 */
[----:B------:R-:W-:Y:S02]  /*4dc0*/  UIMAD UR17, UR17, UR4, URZ ;  /* 0x00000004111172a4 */ /* 0x000fe4000f8e023f */
[----:B------:R-:W-:Y:S02]  /*4dd0*/  USHF.L.U32 UR4, UR18, 0x6, URZ ;  /* 0x0000000612047899 */ /* 0x000fe4000800063f */
[----:B------:R-:W-:Y:S02]  /*4de0*/  UIMAD UR17, UR16, UR5, UR17 ;  /* 0x00000005101172a4 */ /* 0x000fe4000f8e0211 */
[----:B------:R-:W-:Y:S02]  /*4df0*/  USHF.L.U32 UR5, UR16, 0x6, URZ ;  /* 0x0000000610057899 */ /* 0x000fe4000800063f */
[----:B------:R-:W-:Y:S04]  /*4e00*/  UIADD3 UR17, UR19, UR17, URZ ;  /* 0x0000001113117290 */ /* 0x000fe8000fffe03f */
[----:B------:R-:W-:Y:S01]  /*4e10*/  USHF.L.U64.HI UR17, UR18, 0x6, UR17 ;  /* 0x0000000612117899 */ /* 0x000fe20008010211 */
[----:B------:R-:W-:Y:S02]  /*4e20*/  IMAD.U32 R10, RZ, RZ, UR5 ;  /* 0x00000005ff0a7e24 */ /* 0x000fe4000f8e00ff */
[----:B------:R-:W-:Y:S01]  /*4e30*/  IMAD.U32 R15, RZ, RZ, UR5 ;  /* 0x00000005ff0f7e24 */ /* 0x000fe2000f8e00ff */
[----:B--2---:R-:W-:Y:S04]  /*4e40*/  IADD3 R8, P2, R204, UR4, RZ ;  /* 0x00000004cc087c10 */ /* 0x004fe8000ff5e0ff */
[----:B------:R-:W-:Y:S02]  /*4e50*/  LEA R12, P1, R8, c[0x0][0x1f0], 0x1 ;  /* 0x00007c00080c7a11 */ /* 0x000fe400078208ff */
[----:B---3--:R-:W-:Y:S04]  /*4e60*/  IADD3.X R9, R202, UR17, RZ, P2, !PT ;  /* 0x00000011ca097c10 */ /* 0x008fe800097fe4ff */
[----:B------:R-:W-:Y:S01]  /*4e70*/  LEA.HI.X R13, R8, c[0x0][0x1f4], R9, 0x1, P1 ;  /* 0x00007d00080d7a11 */ /* 0x000fe200008f0c09 */
[----:B------:R-:W-:Y:S01]  /*4e80*/  IMAD.U32 R9, RZ, RZ, UR15 ;  /* 0x0000000fff097e24 */ /* 0x000fe2000f8e00ff */
[----:B------:R-:W-:Y:S02]  /*4e90*/  IADD3 R8, -R248, UR8, -R10 ;  /* 0x00000008f8087c10 */ /* 0x000fe4000fffe90a */
[----:B----4-:R-:W-:Y:S02]  /*4ea0*/  IADD3 R11, P1, R206, UR5, RZ ;  /* 0x00000005ce0b7c10 */ /* 0x010fe4000ff3e0ff */
[----:B------:R-:W-:Y:S02]  /*4eb0*/  ISETP.LT.OR P6, PT, R8, 0x1, !P5 ;  /* 0x000000010800780c */ /* 0x000fe40006fc1670 */
[----:B------:R-:W-:Y:S02]  /*4ec0*/  IADD3 R9, P3, P2, R204, UR4, R9 ;  /* 0x00000004cc097c10 */ /* 0x000fe4000fa7e009 */
[----:B-----5:R-:W-:Y:S02]  /*4ed0*/  LEA.HI.X.SX32 R15, R15, R203, 0x1, P1 ;  /* 0x000000cb0f0f7211 */ /* 0x020fe400008f0eff */
[----:B------:R-:W-:Y:S02]  /*4ee0*/  ISETP.LT.OR P1, PT, R8, 0x1, !P4 ;  /* 0x000000010800780c */ /* 0x000fe40006721670 */
[----:B------:R-:W-:Y:S02]  /*4ef0*/  IADD3.X R16, R202, UR17, R16, P3, P2 ;  /* 0x00000011ca107c10 */ /* 0x000fe40009fe4410 */
[----:B------:R-:W1:Y:S01]  /*4f00*/  S2R R202, SR_TID.X ;  /* 0x0000000000ca7919 */ /* 0x000e620000002100 */
[----:B------:R-:W-:Y:S02]  /*4f10*/  LEA R14, P2, R11, c[0x0][0x280], 0x2 ;  /* 0x0000a0000b0e7a11 */ /* 0x000fe400078410ff */
[----:B------:R-:W-:Y:S01]  /*4f20*/  LEA R10, P3, R9, c[0x0][0x1f0], 0x1 ;  /* 0x00007c00090a7a11 */ /* 0x000fe200078608ff */
[----:B------:R-:W-:Y:S01]  /*4f30*/  @!PT LDS RZ, [RZ] ;  /* 0x00000000fffff984 */ /* 0x000fe20000000800 */
[----:B------:R-:W-:Y:S01]  /*4f40*/  @!PT LDS RZ, [RZ] ;  /* 0x00000000fffff984 */ /* 0x000fe20000000800 */
[----:B------:R-:W-:Y:S01]  /*4f50*/  @!PT LDS RZ, [RZ] ;  /* 0x00000000fffff984 */ /* 0x000fe20000000800 */
[----:B------:R2:W-:Y:S01]  /*4f60*/  LDGSTS.E.BYPASS.LTC128B.128 [R240+0x18080], [R12.64], !P6 ;  /* 0x180800000cf07fae */ /* 0x0005e2000f101d4c */
[----:B------:R-:W-:Y:S02]  /*4f70*/  LEA.HI.X R15, R11, c[0x0][0x284], R15, 0x2, P2 ;  /* 0x0000a1000b0f7a11 */ /* 0x000fe400010f140f */
[----:B------:R-:W-:Y:S02]  /*4f80*/  LOP3.LUT P2, RZ, R242, 0x4, RZ, 0xc0, !PT ;  /* 0x00000004f2ff7812 */ /* 0x000fe4000784c0ff */
[----:B------:R2:W-:Y:S01]  /*4f90*/  LDGSTS.E.BYPASS.LTC128B.128 [R240+0x1a080], [R12.64+0x80], !P1 ;  /* 0x1a0800800cf07fae */ /* 0x0005e2000c901d4c */
[----:B------:R-:W-:Y:S02]  /*4fa0*/  LEA.HI.X R11, R9, c[0x0][0x1f4], R16, 0x1, P3 ;  /* 0x00007d00090b7a11 */ /* 0x000fe400018f0c10 */
[----:B------:R-:W-:Y:S02]  /*4fb0*/  ISETP.LT.OR P6, PT, R8, 0x1, !P2 ;  /* 0x000000010800780c */ /* 0x000fe400057c1670 */
[----:B------:R-:W-:Y:S02]  /*4fc0*/  LOP3.LUT P3, RZ, R242, 0x8, RZ, 0xc0, !PT ;  /* 0x00000008f2ff7812 */ /* 0x000fe4000786c0ff */
[C---:B------:R-:W-:Y:S02]  /*4fd0*/  ISETP.LT.OR P5, PT, R8.reuse, 0x21, !P5 ;  /* 0x000000210800780c */ /* 0x040fe40006fa1670 */
[C---:B------:R-:W-:Y:S02]  /*4fe0*/  ISETP.LT.OR P1, PT, R8.reuse, 0x1, !P3 ;  /* 0x000000010800780c */ /* 0x040fe40005f21670 */
[C---:B------:R-:W-:Y:S02]  /*4ff0*/  ISETP.LT.OR P4, PT, R8.reuse, 0x21, !P4 ;  /* 0x000000210800780c */ /* 0x040fe40006781670 */
[C---:B------:R-:W-:Y:S02]  /*5000*/  ISETP.LT.OR P2, PT, R8.reuse, 0x21, !P2 ;  /* 0x000000210800780c */ /* 0x040fe40005741670 */
[----:B------:R-:W-:Y:S01]  /*5010*/  ISETP.LT.OR P3, PT, R8, 0x21, !P3 ;  /* 0x000000210800780c */ /* 0x000fe20005f61670 */
[----:B------:R2:W-:Y:S01]  /*5020*/  LDGSTS.E.BYPASS.LTC128B.128 [R240+0x1c080], [R12.64+0x100], !P6 ;  /* 0x1c0801000cf07fae */ /* 0x0005e2000f101d4c */
[----:B-1----:R-:W-:Y:S05]  /*5030*/  @!P0 IMAD.SHL.U32 R8, R202, 0x10, RZ ;  /* 0x00000010ca088824 */ /* 0x002fea00078e00ff */
[----:B------:R2:W-:Y:S04]  /*5040*/  LDGSTS.E.BYPASS.LTC128B.128 [R240+0x1e080], [R12.64+0x180], !P1 ;  /* 0x1e0801800cf07fae */ /* 0x0005e8000c901d4c */
[----:B------:R2:W-:Y:S04]  /*5050*/  LDGSTS.E.BYPASS.LTC128B.128 [R240+0x19080], [R10.64], !P5 ;  /* 0x190800000af07fae */ /* 0x0005e8000e901d4c */
[----:B------:R2:W-:Y:S04]  /*5060*/  LDGSTS.E.BYPASS.LTC128B.128 [R240+0x1b080], [R10.64+0x80], !P4 ;  /* 0x1b0800800af07fae */ /* 0x0005e8000e101d4c */
[----:B------:R2:W-:Y:S04]  /*5070*/  LDGSTS.E.BYPASS.LTC128B.128 [R240+0x1d080], [R10.64+0x100], !P2 ;  /* 0x1d0801000af07fae */ /* 0x0005e8000d101d4c */
[----:B------:R2:W-:Y:S04]  /*5080*/  LDGSTS.E.BYPASS.LTC128B.128 [R240+0x1f080], [R10.64+0x180], !P3 ;  /* 0x1f0801800af07fae */ /* 0x0005e8000d901d4c */
[----:B------:R2:W-:Y:S02]  /*5090*/  @!P0 LDGSTS.E.BYPASS.LTC128B.128 [R8+0x20180], [R14.64] ;  /* 0x201800000e088fae */ /* 0x0005e4000b901d4c */
.L_x_893:
        /* <DEDUP_REMOVED lines=94> */
[C---:B------:R-:W-:Y:S01]  /*5680*/  LOP3.LUT P4, RZ, R243.reuse, 0x1, RZ, 0xc0, !PT ;  /* 0x00000001f3ff7812 */ /* 0x040fe2000788c0ff */
[----:B------:R-:W-:Y:S01]  /*5690*/  UIMAD.WIDE.U32 UR20, UR16, UR4, URZ ;  /* 0x00000004101472a5 */ /* 0x000fe2000f8e003f */
[----:B------:R-:W5:Y:S01]  /*56a0*/  LDL R224, [R1+0x14] ;  /* 0x0000140001e07983 */ /* 0x000f620000100800 */
[----:B------:R-:W-:Y:S01]  /*56b0*/  LOP3.LUT P3, RZ, R243, 0x2, RZ, 0xc0, !PT ;  /* 0x00000002f3ff7812 */ /* 0x000fe2000786c0ff */
[----:B------:R-:W-:Y:S02]  /*56c0*/  USHF.R.S32.HI UR17, URZ, 0x1f, UR16 ;  /* 0x0000001f3f117899 */ /* 0x000fe40008011410 */
[----:B----4-:R-:W4:Y:S01]  /*56d0*/  LDL.64 R180, [R1+0x20] ;  /* 0x0000200001b47983 */ /* 0x010f220000100a00 */
[----:B------:R-:W-:Y:S02]  /*56e0*/  USHF.L.U32 UR18, UR20, 0x6, URZ ;  /* 0x0000000614127899 */ /* 0x000fe4000800063f */
[----:B------:R-:W-:Y:S01]  /*56f0*/  UIMAD UR17, UR17, UR4, URZ ;  /* 0x00000004111172a4 */ /* 0x000fe2000f8e023f */
[----:B---3--:R-:W3:Y:S03]  /*5700*/  LDL R225, [R1+0x38] ;  /* 0x0000380001e17983 */ /* 0x008ee60000100800 */
[----:B------:R-:W-:Y:S04]  /*5710*/  UIMAD UR17, UR16, UR5, UR17 ;  /* 0x00000005101172a4 */ /* 0x000fe8000f8e0211 */
[----:B------:R-:W-:Y:S04]  /*5720*/  UIADD3 UR17, UR21, UR17, URZ ;  /* 0x0000001115117290 */ /* 0x000fe8000fffe03f */
[----:B------:R-:W-:Y:S02]  /*5730*/  USHF.L.U64.HI UR20, UR20, 0x6, UR17 ;  /* 0x0000000614147899 */ /* 0x000fe40008010211 */
[----:B------:R-:W-:Y:S06]  /*5740*/  USHF.L.U32 UR17, UR16, 0x6, URZ ;  /* 0x0000000610117899 */ /* 0x000fec000800063f */
[----:B------:R-:W-:Y:S02]  /*5750*/  IMAD.U32 R6, RZ, RZ, UR17 ;  /* 0x00000011ff067e24 */ /* 0x000fe4000f8e00ff */
[----:B------:R-:W-:Y:S01]  /*5760*/  IMAD.U32 R11, RZ, RZ, UR17 ;  /* 0x00000011ff0b7e24 */ /* 0x000fe2000f8e00ff */
[----:B--2---:R-:W-:Y:S01]  /*5770*/  IADD3 R4, P2, R226, UR18, RZ ;  /* 0x00000012e2047c10 */ /* 0x004fe2000ff5e0ff */
[----:B------:R-:W-:Y:S03]  /*5780*/  ULEA UR18, UP0, UR4, UR18, 0x5 ;  /* 0x0000001204127291 */ /* 0x000fe6000f80283f */
[----:B------:R-:W-:Y:S01]  /*5790*/  LEA R8, P1, R4, c[0x0][0x160], 0x1 ;  /* 0x0000580004087a11 */ /* 0x000fe200078208ff */
[----:B------:R-:W-:Y:S01]  /*57a0*/  ULEA.HI.X UR4, UR4, UR20, UR5, 0x5, UP0 ;  /* 0x0000001404047291 */ /* 0x000fe200080f2c05 */
[----:B-----5:R-:W-:Y:S04]  /*57b0*/  IADD3.X R5, R224, UR20, RZ, P2, !PT ;  /* 0x00000014e0057c10 */ /* 0x020fe800097fe4ff */
[----:B------:R-:W-:Y:S02]  /*57c0*/  LEA.HI.X R9, R4, c[0x0][0x164], R5, 0x1, P1 ;  /* 0x0000590004097a11 */ /* 0x000fe400008f0c05 */
[----:B------:R-:W-:Y:S02]  /*57d0*/  IADD3 R4, -R248, UR8, -R6 ;  /* 0x00000008f8047c10 */ /* 0x000fe4000fffe906 */
[----:B----4-:R-:W-:Y:S02]  /*57e0*/  IADD3 R7, P1, R180, UR17, RZ ;  /* 0x00000011b4077c10 */ /* 0x010fe4000ff3e0ff */
[C---:B------:R-:W-:Y:S02]  /*57f0*/  ISETP.LT.OR P6, PT, R4.reuse, 0x1, !P4 ;  /* 0x000000010400780c */ /* 0x040fe400067c1670 */
[----:B------:R-:W-:Y:S02]  /*5800*/  ISETP.LT.OR P5, PT, R4, 0x1, !P3 ;  /* 0x000000010400780c */ /* 0x000fe40005fa1670 */
[----:B------:R-:W-:Y:S02]  /*5810*/  IADD3 R5, P2, R226, UR18, RZ ;  /* 0x00000012e2057c10 */ /* 0x000fe4000ff5e0ff */
[----:B---3--:R-:W-:Y:S02]  /*5820*/  LEA.HI.X.SX32 R11, R11, R225, 0x1, P1 ;  /* 0x000000e10b0b7211 */ /* 0x008fe400008f0eff */
[----:B------:R-:W-:Y:S02]  /*5830*/  LEA R10, P1, R7, c[0x0][0x258], 0x2 ;  /* 0x00009600070a7a11 */ /* 0x000fe400078210ff */
[----:B------:R-:W-:Y:S02]  /*5840*/  IADD3.X R12, R224, UR4, RZ, P2, !PT ;  /* 0x00000004e00c7c10 */ /* 0x000fe400097fe4ff */
[----:B------:R-:W2:Y:S01]  /*5850*/  S2R R224, SR_TID.X ;  /* 0x0000000000e07919 */ /* 0x000ea20000002100 */
[----:B------:R-:W-:Y:S02]  /*5860*/  LEA R6, P2, R5, c[0x0][0x160], 0x1 ;  /* 0x0000580005067a11 */ /* 0x000fe400078408ff */
[----:B------:R-:W-:Y:S01]  /*5870*/  LEA.HI.X R11, R7, c[0x0][0x25c], R11, 0x2, P1 ;  /* 0x00009700070b7a11 */ /* 0x000fe200008f140b */
[----:B------:R-:W-:Y:S01]  /*5880*/  @!PT LDS RZ, [RZ] ;  /* 0x00000000fffff984 */ /* 0x000fe20000000800 */
[----:B------:R-:W-:Y:S01]  /*5890*/  @!PT LDS RZ, [RZ] ;  /* 0x00000000fffff984 */ /* 0x000fe20000000800 */
[----:B------:R-:W-:Y:S01]  /*58a0*/  @!PT LDS RZ, [RZ] ;  /* 0x00000000fffff984 */ /* 0x000fe20000000800 */
[----:B------:R3:W-:Y:S01]  /*58b0*/  LDGSTS.E.BYPASS.LTC128B.128 [R240+0x10080], [R8.64], !P6 ;  /* 0x1008000008f07fae */ /* 0x0007e2000f101d4c */
[----:B------:R-:W-:Y:S02]  /*58c0*/  LOP3.LUT P1, RZ, R243, 0x4, RZ, 0xc0, !PT ;  /* 0x00000004f3ff7812 */ /* 0x000fe4000782c0ff */
[----:B------:R-:W-:Y:S01]  /*58d0*/  LEA.HI.X R7, R5, c[0x0][0x164], R12, 0x1, P2 ;  /* 0x0000590005077a11 */ /* 0x000fe200010f0c0c */
[----:B------:R3:W-:Y:S01]  /*58e0*/  LDGSTS.E.BYPASS.LTC128B.128 [R240+0x12080], [R8.64+0x80], !P5 ;  /* 0x1208008008f07fae */ /* 0x0007e2000e901d4c */
[C---:B------:R-:W-:Y:S02]  /*58f0*/  ISETP.LT.OR P6, PT, R4.reuse, 0x1, !P1 ;  /* 0x000000010400780c */ /* 0x040fe40004fc1670 */
[----:B------:R-:W-:Y:S02]  /*5900*/  LOP3.LUT P2, RZ, R243, 0x8, RZ, 0xc0, !PT ;  /* 0x00000008f3ff7812 */ /* 0x000fe4000784c0ff */
[C---:B------:R-:W-:Y:S02]  /*5910*/  ISETP.LT.OR P4, PT, R4.reuse, 0x21, !P4 ;  /* 0x000000210400780c */ /* 0x040fe40006781670 */
[C---:B------:R-:W-:Y:S02]  /*5920*/  ISETP.LT.OR P5, PT, R4.reuse, 0x1, !P2 ;  /* 0x000000010400780c */ /* 0x040fe400057a1670 */
[C---:B------:R-:W-:Y:S02]  /*5930*/  ISETP.LT.OR P3, PT, R4.reuse, 0x21, !P3 ;  /* 0x000000210400780c */ /* 0x040fe40005f61670 */
[C---:B------:R-:W-:Y:S02]  /*5940*/  ISETP.LT.OR P1, PT, R4.reuse, 0x21, !P1 ;  /* 0x000000210400780c */ /* 0x040fe40004f21670 */
[----:B------:R-:W-:Y:S01]  /*5950*/  ISETP.LT.OR P2, PT, R4, 0x21, !P2 ;  /* 0x000000210400780c */ /* 0x000fe20005741670 */
[----:B------:R3:W-:Y:S01]  /*5960*/  LDGSTS.E.BYPASS.LTC128B.128 [R240+0x14080], [R8.64+0x100], !P6 ;  /* 0x1408010008f07fae */ /* 0x0007e2000f101d4c */
[----:B--2---:R-:W-:Y:S05]  /*5970*/  @!P0 IMAD.SHL.U32 R4, R224, 0x10, RZ ;  /* 0x00000010e0048824 */ /* 0x004fea00078e00ff */
[----:B------:R3:W-:Y:S04]  /*5980*/  LDGSTS.E.BYPASS.LTC128B.128 [R240+0x16080], [R8.64+0x180], !P5 ;  /* 0x1608018008f07fae */ /* 0x0007e8000e901d4c */
[----:B------:R3:W-:Y:S04]  /*5990*/  LDGSTS.E.BYPASS.LTC128B.128 [R240+0x11080], [R6.64], !P4 ;  /* 0x1108000006f07fae */ /* 0x0007e8000e101d4c */
[----:B------:R3:W-:Y:S04]  /*59a0*/  LDGSTS.E.BYPASS.LTC128B.128 [R240+0x13080], [R6.64+0x80], !P3 ;  /* 0x1308008006f07fae */ /* 0x0007e8000d901d4c */
[----:B------:R3:W-:Y:S04]  /*59b0*/  LDGSTS.E.BYPASS.LTC128B.128 [R240+0x15080], [R6.64+0x100], !P1 ;  /* 0x1508010006f07fae */ /* 0x0007e8000c901d4c */
[----:B------:R3:W-:Y:S04]  /*59c0*/  LDGSTS.E.BYPASS.LTC128B.128 [R240+0x17080], [R6.64+0x180], !P2 ;  /* 0x1708018006f07fae */ /* 0x0007e8000d101d4c */
[----:B------:R3:W-:Y:S02]  /*59d0*/  @!P0 LDGSTS.E.BYPASS.LTC128B.128 [R4+0x20080], [R10.64] ;  /* 0x200800000a048fae */ /* 0x0007e4000b901d4c */
.L_x_894:
        /* <DEDUP_REMOVED lines=218> */
.L_x_884:
[----:B------:R-:W-:Y:S05]  /*6780*/  @P3 EXIT ;  /* 0x000000000000394d */ /* 0x000fea0003800000 */
[----:B-1----:R-:W2:Y:S01]  /*6790*/  LDL.LU R9, [R1+0x3c] ;  /* 0x00003c0001097983 */ /* 0x002ea20000300800 */
[----:B------:R-:W-:-:S04]  /*67a0*/  ISETP.NE.U32.AND P2, PT, RZ, c[0x0][0x360], PT ;  /* 0x0000d800ff007a0c */ /* 0x000fc80003f45070 */
[----:B------:R-:W-:-:S13]  /*67b0*/  ISETP.NE.AND.EX P2, PT, RZ, c[0x0][0x364], PT, P2 ;  /* 0x0000d900ff007a0c */ /* 0x000fda0003f45320 */
[----:B------:R-:W-:-:S04]  /*67c0*/  @P2 IMAD.MOV.U32 R2, RZ, RZ, 0x4 ;  /* 0x00000004ff022424 */ /* 0x000fc800078e00ff */
[----:B--2---:R-:W-:-:S05]  /*67d0*/  @P2 IMAD.WIDE R2, R9, R2, c[0x0][0x360] ;  /* 0x0000d80009022625 */ /* 0x004fca00078e0202 */
[----:B------:R1:W2:Y:S01]  /*67e0*/  @P2 LDG.E R0, [R2.64] ;  /* 0x0000000c02002981 */ /* 0x0002a2000c1e1900 */
        /* <DEDUP_REMOVED lines=173> */
.L_x_896:
        /* <DEDUP_REMOVED lines=12> */
.L_x_1168:


//--------------------- .text._ZN7cutlass13device_kernelIN5flash19enable_sm80_to_sm89INS1_16FlashAttnBwdSm80INS1_25CollectiveMainloopBwdSm80ILi1ELi1EN4cute5tupleIJNS5_1CILi64EEES8_NS7_ILi256EEEEEENS_10bfloat16_tEfNS_4arch4Sm80ELb1ELb0ELb0ELb0ELb0ELb0ELb0ELb0ELi2ELi4ELi2ELi2ELb0EEENS1_21CollectiveEpilogueBwdISA_SB_SD_Li256ELb0ELb0ELi4EEENS1_25SingleTileBwdLPTSchedulerILb0ELi64ELb0EEEEEEEEEvNT_6ParamsE --------------------------
	.section	.text._ZN7cutlass13device_kernelIN5flash19enable_sm80_to_sm89INS1_16FlashAttnBwdSm80INS1_25CollectiveMainloopBwdSm80ILi1ELi1EN4cute5tupleIJNS5_1CILi64EEES8_NS7_ILi256EEEEEENS_10bfloat16_tEfNS_4arch4Sm80ELb1ELb0ELb0ELb0ELb0ELb0ELb0ELb0ELi2ELi4ELi2ELi2ELb0EEENS1_21CollectiveEpilogueBwdISA_SB_SD_Li256ELb0ELb0ELi4EEENS1_25SingleTileBwdLPTSchedulerILb0ELi64ELb0EEEEEEEEEvNT_6ParamsE,"ax",@progbits
	.sectioninfo	@"SHI_REGISTERS=255"
	.align	128
.text._ZN7cutlass13device_kernelIN5flash19enable_sm80_to_sm89INS1_16FlashAttnBwdSm80INS1_25CollectiveMainloopBwdSm80ILi1ELi1EN4cute5tupleIJNS5_1CILi64EEES8_NS7_ILi256EEEEEENS_10bfloat16_tEfNS_4arch4Sm80ELb1ELb0ELb0ELb0ELb0ELb0ELb0ELb0ELi2ELi4ELi2ELi2ELb0EEENS1_21CollectiveEpilogueBwdISA_SB_SD_Li256ELb0ELb0ELi4EEENS1_25SingleTileBwdLPTSchedulerILb0ELi64ELb0EEEEEEEEEvNT_6ParamsE:
        .type           _ZN7cutlass13device_kernelIN5flash19enable_sm80_to_sm89INS1_16FlashAttnBwdSm80INS1_25CollectiveMainloopBwdSm80ILi1ELi1EN4cute5tupleIJNS5_1CILi64EEES8_NS7_ILi256EEEEEENS_10bfloat16_tEfNS_4arch4Sm80ELb1ELb0ELb0ELb0ELb0ELb0ELb0ELb0ELi2ELi4ELi2ELi2ELb0EEENS1_21CollectiveEpilogueBwdISA_SB_SD_Li256ELb0ELb0ELi4EEENS1_25SingleTileBwdLPTSchedulerILb0ELi64ELb0EEEEEEEEEvNT_6ParamsE,@function
        .size           _ZN7cutlass13device_kernelIN5flash19enable_sm80_to_sm89INS1_16FlashAttnBwdSm80INS1_25CollectiveMainloopBwdSm80ILi1ELi1EN4cute5tupleIJNS5_1CILi64EEES8_NS7_ILi256EEEEEENS_10bfloat16_tEfNS_4arch4Sm80ELb1ELb0ELb0ELb0ELb0ELb0ELb0ELb0ELi2ELi4ELi2ELi2ELb0EEENS1_21CollectiveEpilogueBwdISA_SB_SD_Li256ELb0ELb0ELi4EEENS1_25SingleTileBwdLPTSchedulerILb0ELi64ELb0EEEEEEEEEvNT_6ParamsE,(.L_x_1169 - _ZN7cutlass13device_kernelIN5flash19enable_sm80_to_sm89INS1_16FlashAttnBwdSm80INS1_25CollectiveMainloopBwdSm80ILi1ELi1EN4cute5tupleIJNS5_1CILi64EEES8_NS7_ILi256EEEEEENS_10bfloat16_tEfNS_4arch4Sm80ELb1ELb0ELb0ELb0ELb0ELb0ELb0ELb0ELi2ELi4ELi2ELi2ELb0EEENS1_21CollectiveEpilogueBwdISA_SB_SD_Li256ELb0ELb0ELi4EEENS1_25SingleTileBwdLPTSchedulerILb0ELi64ELb0EEEEEEEEEvNT_6ParamsE)
        .other          _ZN7cutlass13device_kernelIN5flash19enable_sm80_to_sm89INS1_16FlashAttnBwdSm80INS1_25CollectiveMainloopBwdSm80ILi1ELi1EN4cute5tupleIJNS5_1CILi64EEES8_NS7_ILi256EEEEEENS_10bfloat16_tEfNS_4arch4Sm80ELb1ELb0ELb0ELb0ELb0ELb0ELb0ELb0ELi2ELi4ELi2ELi2ELb0EEENS1_21CollectiveEpilogueBwdISA_SB_SD_Li256ELb0ELb0ELi4EEENS1_25SingleTileBwdLPTSchedulerILb0ELi64ELb0EEEEEEEEEvNT_6ParamsE,@"STO_CUDA_ENTRY STV_DEFAULT"
_ZN7cutlass13device_kernelIN5flash19enable_sm80_to_sm89INS1_16FlashAttnBwdSm80INS1_25CollectiveMainloopBwdSm80ILi1ELi1EN4cute5tupleIJNS5_1CILi64EEES8_NS7_ILi256EEEEEENS_10bfloat16_tEfNS_4arch4Sm80ELb1ELb0ELb0ELb0ELb0ELb0ELb0ELb0ELi2ELi4ELi2ELi2ELb0EEENS1_21CollectiveEpilogueBwdISA_SB_SD_Li256ELb0ELb0ELi4EEENS1_25SingleTileBwdLPTSchedulerILb0ELi64ELb0EEEEEEEEEvNT_6ParamsE:
[----:B------:R-:W-:Y:S02]  /*0000*/  MOV R1, c[0x0][0x28] ;  /* 0x00000a0000017a02 */ /* 0x000fe40000000f00 */
[----:B------:R-:W1:Y:S01]  /*0010*/  S2R R248, SR_TID.X ;  /* 0x0000000000f87919 */ /* 0x000e620000002100 */
[----:B------:R-:W2:Y:S01]  /*0020*/  S2UR UR4, SR_CTAID.X ;  /* 0x00000000000479c3 */ /* 0x000ea20000002500 */
        /* <DEDUP_REMOVED lines=25> */
.L_x_898:
[----:B------:R-:W-:Y:S02]  /*01c0*/  ULDC UR7, c[0x0][0x3ac] ;  /* 0x0000eb0000077ab9 */ /* 0x000fe40000000800 */
[----:B------:R-:W-:Y:S02]  /*01d0*/  UISETP.NE.AND UP0, UPT, UR7, 0x1, UPT ;  /* 0x000000010700788c */ /* 0x000fe4000bf05270 */
[----:B------:R-:W-:Y:S02]  /*01e0*/  ULDC.64 UR4, c[0x0][0x3b0] ;  /* 0x0000ec0000047ab9 */ /* 0x000fe40000000a00 */
[----:B------:R-:W-:Y:S02]  /*01f0*/  UIMAD.WIDE.U32 UR10, UR6, UR4, URZ ;  /* 0x00000004060a72a5 */ /* 0x000fe4000f8e003f */
[----:B------:R-:W-:-:S05]  /*0200*/  UMOV UR15, UR6 ;  /* 0x00000006000f7c82 */ /* 0x000fca0008000000 */
[----:B------:R-:W-:-:S04]  /*0210*/  @UP0 USHF.R.U32.HI UR15, URZ, UR5, UR11 ;  /* 0x000000053f0f0299 */ /* 0x000fc8000801160b */
[----:B------:R-:W-:-:S04]  /*0220*/  UIMAD UR7, UR15, UR7, URZ ;  /* 0x000000070f0772a4 */ /* 0x000fc8000f8e023f */
.L_x_899:
[----:B------:R-:W-:Y:S02]  /*0230*/  UIADD3 UR9, UR6, -UR7, URZ ;  /* 0x8000000706097290 */ /* 0x000fe4000fffe03f */
[----:B------:R-:W-:Y:S02]  /*0240*/  ULDC.64 UR4, c[0x0][0x3a8] ;  /* 0x0000ea0000047ab9 */ /* 0x000fe40000000a00 */
[----:B------:R-:W-:Y:S02]  /*0250*/  ULDC.64 UR6, c[0x0][0x3a0] ;  /* 0x0000e80000067ab9 */ /* 0x000fe40000000a00 */
[----:B------:R-:W-:Y:S02]  /*0260*/  UISETP.NE.AND UP0, UPT, UR6, 0x1, UPT ;  /* 0x000000010600788c */ /* 0x000fe4000bf05270 */
[----:B------:R-:W-:-:S04]  /*0270*/  UIMAD UR5, UR8, UR5, UR9 ;  /* 0x00000005080572a4 */ /* 0x000fc8000f8e0209 */
[----:B------:R-:W-:-:S03]  /*0280*/  UIMAD.WIDE.U32 UR8, UR5, UR7, URZ ;  /* 0x00000007050872a5 */ /* 0x000fc6000f8e003f */
[----:B------:R-:W-:Y:S02]  /*0290*/  UMOV UR14, UR5 ;  /* 0x00000005000e7c82 */ /* 0x000fe40008000000 */
[----:B------:R-:W-:-:S04]  /*02a0*/  @UP0 USHF.R.U32.HI UR14, URZ, UR4, UR9 ;  /* 0x000000043f0e0299 */ /* 0x000fc80008011609 */
[----:B------:R-:W-:-:S04]  /*02b0*/  UIADD3 UR13, -UR14, URZ, URZ ;  /* 0x0000003f0e0d7290 */ /* 0x000fc8000fffe13f */
[----:B------:R-:W-:Y:S01]  /*02c0*/  UIMAD UR13, UR13, UR6, UR5 ;  /* 0x000000060d0d72a4 */ /* 0x000fe2000f8e0205 */
[----:B------:R-:W-:Y:S05]  /*02d0*/  BRA `(.L_x_900) ;  /* 0x0000025000007947 */ /* 0x000fea0003800000 */
.L_x_897:
        /* <DEDUP_REMOVED lines=20> */
.L_x_901:
[----:B------:R-:W-:Y:S02]  /*0420*/  ULDC UR7, c[0x0][0x3ac] ;  /* 0x0000eb0000077ab9 */ /* 0x000fe40000000800 */
[----:B------:R-:W-:Y:S02]  /*0430*/  UISETP.NE.AND UP0, UPT, UR7, 0x1, UPT ;  /* 0x000000010700788c */ /* 0x000fe4000bf05270 */
[----:B------:R-:W-:Y:S02]  /*0440*/  ULDC.64 UR4, c[0x0][0x3b0] ;  /* 0x0000ec0000047ab9 */ /* 0x000fe40000000a00 */
[----:B------:R-:W-:Y:S02]  /*0450*/  UIMAD.WIDE.U32 UR10, UR6, UR4, URZ ;  /* 0x00000004060a72a5 */ /* 0x000fe4000f8e003f */
[----:B------:R-:W-:-:S05]  /*0460*/  UMOV UR15, UR6 ;  /* 0x00000006000f7c82 */ /* 0x000fca0008000000 */
[----:B------:R-:W-:-:S04]  /*0470*/  @UP0 USHF.R.U32.HI UR15, URZ, UR5, UR11 ;  /* 0x000000053f0f0299 */ /* 0x000fc8000801160b */
[----:B------:R-:W-:-:S04]  /*0480*/  UIMAD UR7, UR15, UR7, URZ ;  /* 0x000000070f0772a4 */ /* 0x000fc8000f8e023f */
.L_x_902:
        /* <DEDUP_REMOVED lines=9> */
[----:B------:R-:W-:Y:S02]  /*0520*/  UIMAD UR13, UR13, UR6, UR5 ;  /* 0x000000060d0d72a4 */ /* 0x000fe4000f8e0205 */
.L_x_900:
        /* <DEDUP_REMOVED lines=16> */
[----:B------:R-:W-:Y:S01]  /*0630*/  UIADD3 UR6, UR6, 0x3f, URZ ;  /* 0x0000003f06067890 */ /* 0x000fe2000fffe03f */
[----:B------:R-:W-:Y:S01]  /*0640*/  CS2R R12, SRZ ;  /* 0x00000000000c7805 */ /* 0x000fe2000001ff00 */
[----:B------:R-:W-:Y:S01]  /*0650*/  USHF.R.S32.HI UR4, URZ, 0x1f, UR5 ;  /* 0x0000001f3f047899 */ /* 0x000fe20008011405 */
[----:B------:R-:W-:Y:S01]  /*0660*/  MOV R152, RZ ;  /* 0x000000ff00987202 */ /* 0x000fe20000000f00 */
[----:B------:R-:W-:Y:S01]  /*0670*/  ULDC.64 UR16, c[0x0][0x118] ;  /* 0x0000460000107ab9 */ /* 0x000fe20000000a00 */
        /* <DEDUP_REMOVED lines=15> */
[----:B------:R-:W-:Y:S01]  /*0770*/  MOV R144, RZ ;  /* 0x000000ff00907202 */ /* 0x000fe20000000f00 */
[----:B------:R-:W-:Y:S01]  /*0780*/  IMAD.MOV.U32 R138, RZ, RZ, RZ ;  /* 0x000000ffff8a7224 */ /* 0x000fe200078e00ff */
[----:B------:R-:W-:Y:S01]  /*0790*/  UISETP.GT.AND UP0, UPT, UR12, UR11, UPT ;  /* 0x0000000b0c00728c */ /* 0x000fe2000bf04270 */
[----:B------:R-:W-:Y:S01]  /*07a0*/  CS2R R20, SRZ ;  /* 0x0000000000147805 */ /* 0x000fe2000001ff00 */
        /* <DEDUP_REMOVED lines=60> */
[----:B------:R-:W-:Y:S01]  /*0b70*/  ULDC.64 UR4, c[0x0][0x248] ;  /* 0x0000920000047ab9 */ /* 0x000fe20000000a00 */
[--C-:B------:R-:W-:Y:S01]  /*0b80*/  SHF.R.S32.HI R20, RZ, 0x1f, R248.reuse ;  /* 0x0000001fff147819 */ /* 0x100fe200000114f8 */
[----:B------:R-:W-:Y:S01]  /*0b90*/  UISETP.NE.AND UP0, UPT, UR4, 0x1, UPT ;  /* 0x000000010400788c */ /* 0x000fe2000bf05270 */
[----:B------:R-:W-:Y:S01]  /*0ba0*/  SHF.R.S32.HI R249, RZ, 0x1f, R248 ;  /* 0x0000001ffff97819 */ /* 0x000fe200000114f8 */
[----:B------:R-:W-:Y:S01]  /*0bb0*/  UIMAD.WIDE.U32 UR8, UR13, UR5, URZ ;  /* 0x000000050d0872a5 */ /* 0x000fe2000f8e003f */
[----:B------:R-:W-:Y:S01]  /*0bc0*/  LEA.HI R0, R20, R248, RZ, 0x3 ;  /* 0x000000f814007211 */ /* 0x000fe200078f18ff */
[----:B------:R-:W-:Y:S01]  /*0bd0*/  ULDC UR4, c[0x0][0x250] ;  /* 0x0000940000047ab9 */ /* 0x000fe20000000800 */
[----:B------:R-:W-:Y:S01]  /*0be0*/  IMAD.U32 R2, RZ, RZ, UR13 ;  /* 0x0000000dff027e24 */ /* 0x000fe2000f8e00ff */
[----:B------:R-:W-:Y:S01]  /*0bf0*/  UMOV UR7, UR13 ;  /* 0x0000000d00077c82 */ /* 0x000fe20008000000 */
[----:B------:R-:W-:Y:S01]  /*0c00*/  LOP3.LUT R3, R0, 0xfffffff8, RZ, 0xc0, !PT ;  /* 0xfffffff800037812 */ /* 0x000fe200078ec0ff */
[----:B------:R-:W-:Y:S01]  /*0c10*/  IMAD.U32 R8, RZ, RZ, UR15 ;  /* 0x0000000fff087e24 */ /* 0x000fe2000f8e00ff */
[----:B------:R-:W-:Y:S01]  /*0c20*/  SHF.R.S32.HI R250, RZ, 0x3, R0 ;  /* 0x00000003fffa7819 */ /* 0x000fe20000011400 */
[----:B------:R-:W-:Y:S01]  /*0c30*/  IMAD.WIDE.U32 R22, R2, c[0x0][0x238], R248 ;  /* 0x00008e0002167a25 */ /* 0x000fe200078e00f8 */
[----:B------:R-:W-:Y:S01]  /*0c40*/  @UP0 UMOV UR5, UR9 ;  /* 0x0000000900050c82 */ /* 0x000fe20008000000 */
[----:B------:R-:W-:Y:S01]  /*0c50*/  LOP3.LUT R252, R252, 0xfffffffe, RZ, 0xc0, !PT ;  /* 0xfffffffefcfc7812 */ /* 0x000fe200078ec0ff */
[----:B------:R-:W-:Y:S01]  /*0c60*/  @UP0 USHF.R.U32.HI UR7, URZ, UR4, UR5 ;  /* 0x000000043f070299 */ /* 0x000fe20008011605 */
[----:B------:R-:W-:Y:S01]  /*0c70*/  IMAD.IADD R32, R248, 0x1, -R3 ;  /* 0x00000001f8207824 */ /* 0x000fe200078e0a03 */
[----:B------:R-:W-:Y:S01]  /*0c80*/  SHF.R.S32.HI R251, RZ, 0x1f, R250 ;  /* 0x0000001ffffb7819 */ /* 0x000fe200000114fa */
[----:B------:R-:W-:Y:S01]  /*0c90*/  ULDC.64 UR4, c[0x0][0x1e0] ;  /* 0x0000780000047ab9 */ /* 0x000fe20000000a00 */
[----:B------:R-:W-:Y:S01]  /*0ca0*/  IMAD.U32 R16, RZ, RZ, UR13 ;  /* 0x0000000dff107e24 */ /* 0x000fe2000f8e00ff */
[----:B------:R-:W-:Y:S01]  /*0cb0*/  USHF.R.S32.HI UR6, URZ, 0x1f, UR7 ;  /* 0x0000001f3f067899 */ /* 0x000fe20008011407 */
[----:B------:R-:W-:Y:S01]  /*0cc0*/  IMAD.SHL.U32 R2, R32, 0x8, RZ ;  /* 0x0000000820027824 */ /* 0x000fe200078e00ff */
[----:B------:R-:W-:Y:S01]  /*0cd0*/  USHF.R.S32.HI UR9, URZ, 0x1f, UR14 ;  /* 0x0000001f3f097899 */ /* 0x000fe2000801140e */
[----:B------:R-:W-:Y:S01]  /*0ce0*/  IMAD.U32 R10, RZ, RZ, UR7 ;  /* 0x00000007ff0a7e24 */ /* 0x000fe2000f8e00ff */
[----:B------:R-:W-:Y:S01]  /*0cf0*/  UIMAD UR4, UR6, UR4, URZ ;  /* 0x00000004060472a4 */ /* 0x000fe2000f8e023f */
[----:B------:R-:W-:Y:S01]  /*0d00*/  IMAD R0, R251, c[0x0][0x178], RZ ;  /* 0x00005e00fb007a24 */ /* 0x000fe200078e02ff */
[----:B------:R-:W-:Y:S01]  /*0d10*/  SHF.R.S32.HI R3, RZ, 0x1f, R2 ;  /* 0x0000001fff037819 */ /* 0x000fe20000011402 */
[----:B------:R-:W-:Y:S01]  /*0d20*/  IMAD.WIDE R8, R8, 0x40, R250 ;  /* 0x0000004008087825 */ /* 0x000fe200078e02fa */
[----:B------:R-:W-:Y:S01]  /*0d30*/  UIMAD UR8, UR7, UR5, UR4 ;  /* 0x00000005070872a4 */ /* 0x000fe2000f8e0204 */
[----:B------:R-:W-:Y:S01]  /*0d40*/  ISETP.GE.AND P4, PT, R2, c[0x0][0x1cc], PT ;  /* 0x0000730002007a0c */ /* 0x000fe20003f86270 */
[----:B------:R-:W-:Y:S01]  /*0d50*/  USHF.R.S32.HI UR20, URZ, 0x1f, UR13 ;  /* 0x0000001f3f147899 */ /* 0x000fe2000801140d */
[----:B------:R-:W-:Y:S01]  /*0d60*/  IMAD.WIDE.U32 R4, R10, c[0x0][0x1e0], R2 ;  /* 0x000078000a047a25 */ /* 0x000fe200078e0002 */
[----:B------:R-:W-:Y:S01]  /*0d70*/  ULDC.64 UR4, c[0x0][0x1b0] ;  /* 0x00006c0000047ab9 */ /* 0x000fe20000000a00 */
[----:B------:R-:W-:Y:S01]  /*0d80*/  IADD3 R28, R2, 0x40, RZ ;  /* 0x00000040021c7810 */ /* 0x000fe20007ffe0ff */
[----:B------:R-:W-:Y:S01]  /*0d90*/  UIMAD UR4, UR6, UR4, URZ ;  /* 0x00000004060472a4 */ /* 0x000fe2000f8e023f */
[C---:B------:R-:W-:Y:S01]  /*0da0*/  IMAD R0, R250.reuse, c[0x0][0x17c], R0 ;  /* 0x00005f00fa007a24 */ /* 0x040fe200078e0200 */
[----:B------:R-:W-:Y:S01]  /*0db0*/  IADD3 R7, R5, UR8, RZ ;  /* 0x0000000805077c10 */ /* 0x000fe2000fffe0ff */
[--C-:B------:R-:W-:Y:S01]  /*0dc0*/  IMAD.WIDE.U32 R12, R250, c[0x0][0x178], R2.reuse ;  /* 0x00005e00fa0c7a25 */ /* 0x100fe200078e0002 */
[----:B------:R-:W-:Y:S01]  /*0dd0*/  UIMAD UR8, UR7, UR5, UR4 ;  /* 0x00000005070872a4 */ /* 0x000fe2000f8e0204 */
[----:B------:R-:W-:Y:S01]  /*0de0*/  IADD3 R26, R2, 0x80, RZ ;  /* 0x00000080021a7810 */ /* 0x000fe20007ffe0ff */
[----:B------:R-:W-:Y:S01]  /*0df0*/  USHF.R.S32.HI UR19, URZ, 0x1f, UR11 ;  /* 0x0000001f3f137899 */ /* 0x000fe2000801140b */
[----:B------:R-:W-:Y:S01]  /*0e00*/  IMAD.WIDE.U32 R10, R10, c[0x0][0x1b0], R2 ;  /* 0x00006c000a0a7a25 */ /* 0x000fe200078e0002 */
[----:B------:R-:W-:Y:S01]  /*0e10*/  ULDC.64 UR6, c[0x0][0x1e8] ;  /* 0x00007a0000067ab9 */ /* 0x000fe20000000a00 */
[----:B------:R-:W-:Y:S01]  /*0e20*/  IADD3 R27, R2, 0xc0, RZ ;  /* 0x000000c0021b7810 */ /* 0x000fe20007ffe0ff */
[----:B------:R-:W-:Y:S01]  /*0e30*/  ULDC.64 UR4, c[0x0][0x1b8] ;  /* 0x00006e0000047ab9 */ /* 0x000fe20000000a00 */
[----:B------:R-:W-:Y:S01]  /*0e40*/  IMAD.IADD R13, R13, 0x1, R0 ;  /* 0x000000010d0d7824 */ /* 0x000fe200078e0200 */
[----:B------:R-:W-:Y:S01]  /*0e50*/  UIMAD UR6, UR9, UR6, URZ ;  /* 0x00000006090672a4 */ /* 0x000fe2000f8e023f */
[----:B------:R-:W-:Y:S01]  /*0e60*/  IMAD.MOV.U32 R6, RZ, RZ, R4 ;  /* 0x000000ffff067224 */ /* 0x000fe200078e0004 */
[----:B------:R-:W-:Y:S01]  /*0e70*/  IADD3 R5, R11, UR8, RZ ;  /* 0x000000080b057c10 */ /* 0x000fe2000fffe0ff */
[----:B------:R-:W-:Y:S01]  /*0e80*/  IMAD.U32 R0, RZ, RZ, UR14 ;  /* 0x0000000eff007e24 */ /* 0x000fe2000f8e00ff */
[----:B------:R-:W-:Y:S01]  /*0e90*/  UIMAD UR4, UR9, UR4, URZ ;  /* 0x00000004090472a4 */ /* 0x000fe2000f8e023f */
[----:B------:R-:W-:Y:S01]  /*0ea0*/  IMAD.U32 R11, RZ, RZ, UR14 ;  /* 0x0000000eff0b7e24 */ /* 0x000fe2000f8e00ff */
[----:B------:R-:W-:Y:S01]  /*0eb0*/  UIMAD UR7, UR14, UR7, UR6 ;  /* 0x000000070e0772a4 */ /* 0x000fe2000f8e0206 */
[----:B------:R-:W-:Y:S01]  /*0ec0*/  IMAD.MOV.U32 R4, RZ, RZ, R10 ;  /* 0x000000ffff047224 */ /* 0x000fe200078e000a */
[----:B------:R-:W-:Y:S01]  /*0ed0*/  UIMAD UR6, UR14, UR5, UR4 ;  /* 0x000000050e0672a4 */ /* 0x000fe2000f8e0204 */
[----:B------:R-:W-:Y:S01]  /*0ee0*/  IMAD.WIDE.U32 R6, R0, c[0x0][0x1e8], R6 ;  /* 0x00007a0000067a25 */ /* 0x000fe200078e0006 */
[----:B------:R-:W-:Y:S01]  /*0ef0*/  ULDC UR8, c[0x0][0x198] ;  /* 0x0000660000087ab9 */ /* 0x000fe20000000800 */
[----:B------:R-:W-:Y:S01]  /*0f00*/  ISETP.GE.AND P5, PT, R28, c[0x0][0x1cc], PT ;  /* 0x000073001c007a0c */ /* 0x000fe20003fa6270 */
[----:B------:R-:W-:Y:S01]  /*0f10*/  UIADD3 UR8, -UR10, UR8, URZ ;  /* 0x000000080a087290 */ /* 0x000fe2000fffe13f */
[----:B------:R-:W-:Y:S01]  /*0f20*/  IMAD.U32 R0, RZ, RZ, UR13 ;  /* 0x0000000dff007e24 */ /* 0x000fe2000f8e00ff */
[----:B------:R-:W-:Y:S01]  /*0f30*/  IADD3 R7, R7, UR7, RZ ;  /* 0x0000000707077c10 */ /* 0x000fe2000fffe0ff */
[----:B------:R-:W-:Y:S01]  /*0f40*/  IMAD.SHL.U32 R10, R250, 0x40, RZ ;  /* 0x00000040fa0a7824 */ /* 0x000fe200078e00ff */
[----:B------:R-:W-:Y:S01]  /*0f50*/  ULDC.64 UR4, c[0x0][0x180] ;  /* 0x0000600000047ab9 */ /* 0x000fe20000000a00 */
[----:B------:R-:W-:Y:S01]  /*0f60*/  IMAD.WIDE.U32 R4, R11, c[0x0][0x1b8], R4 ;  /* 0x00006e000b047a25 */ /* 0x000fe200078e0004 */
[----:B------:R-:W-:Y:S01]  /*0f70*/  UIMAD UR4, UR20, UR4, URZ ;  /* 0x00000004140472a4 */ /* 0x000fe2000f8e023f */
[----:B------:R-:W-:Y:S01]  /*0f80*/  ISETP.GE.AND P6, PT, R26, c[0x0][0x1cc], PT ;  /* 0x000073001a007a0c */ /* 0x000fe20003fc6270 */
[----:B------:R-:W-:Y:S01]  /*0f90*/  USHF.L.U32 UR18, UR11, 0x6, URZ ;  /* 0x000000060b127899 */ /* 0x000fe2000800063f */
[----:B------:R-:W-:Y:S01]  /*0fa0*/  IMAD.WIDE.U32 R12, R0, c[0x0][0x180], R12 ;  /* 0x00006000000c7a25 */ /* 0x000fe200078e000c */
[----:B------:R-:W-:Y:S01]  /*0fb0*/  LOP3.LUT R0, R10, 0x1c0, RZ, 0xc0, !PT ;  /* 0x000001c00a007812 */ /* 0x000fe200078ec0ff */
[----:B------:R-:W-:Y:S01]  /*0fc0*/  UIMAD UR4, UR13, UR5, UR4 ;  /* 0x000000050d0472a4 */ /* 0x000fe2000f8e0204 */
[----:B------:R-:W-:Y:S01]  /*0fd0*/  IADD3 R5, R5, UR6, RZ ;  /* 0x0000000605057c10 */ /* 0x000fe2000fffe0ff */
[C---:B------:R-:W-:Y:S01]  /*0fe0*/  IMAD R10, R9.reuse, c[0x0][0x1d8], RZ ;  /* 0x00007600090a7a24 */ /* 0x040fe200078e02ff */
[----:B------:R-:W-:Y:S01]  /*0ff0*/  LOP3.LUT R15, R0, 0x38, R2, 0xf8, !PT ;  /* 0x00000038000f7812 */ /* 0x000fe200078ef802 */
[----:B------:R-:W-:Y:S01]  /*1000*/  IMAD R9, R9, c[0x0][0x1a8], RZ ;  /* 0x00006a0009097a24 */ /* 0x000fe200078e02ff */
[----:B------:R-:W-:Y:S01]  /*1010*/  SHF.R.U32.HI R0, RZ, 0x3, R0 ;  /* 0x00000003ff007819 */ /* 0x000fe20000011600 */
[C---:B------:R-:W-:Y:S01]  /*1020*/  IMAD R14, R8.reuse, c[0x0][0x1dc], R10 ;  /* 0x00007700080e7a24 */ /* 0x040fe200078e020a */
[----:B------:R-:W-:Y:S01]  /*1030*/  IADD3 R13, R13, UR4, RZ ;  /* 0x000000040d0d7c10 */ /* 0x000fe2000fffe0ff */
[C---:B------:R-:W-:Y:S01]  /*1040*/  IMAD.WIDE.U32 R10, R8.reuse, c[0x0][0x1d8], R6 ;  /* 0x00007600080a7a25 */ /* 0x040fe200078e0006 */
[----:B------:R-:W-:Y:S01]  /*1050*/  LOP3.LUT R15, R15, R0, RZ, 0x3c, !PT ;  /* 0x000000000f0f7212 */ /* 0x000fe200078e3cff */
[----:B------:R-:W-:Y:S01]  /*1060*/  ULDC.64 UR4, c[0x0][0x188] ;  /* 0x0000620000047ab9 */ /* 0x000fe20000000a00 */
[----:B------:R-:W-:Y:S01]  /*1070*/  CS2R R162, SRZ ;  /* 0x0000000000a27805 */ /* 0x000fe2000001ff00 */
[C---:B------:R-:W-:Y:S01]  /*1080*/  IMAD R7, R8.reuse, c[0x0][0x1ac], R9 ;  /* 0x00006b0008077a24 */ /* 0x040fe200078e0209 */
[----:B------:R-:W-:Y:S01]  /*1090*/  UIMAD UR4, UR9, UR4, URZ ;  /* 0x00000004090472a4 */ /* 0x000fe2000f8e023f */
[----:B------:R-:W-:Y:S01]  /*10a0*/  IMAD.WIDE.U32 R8, R8, c[0x0][0x1a8], R4 ;  /* 0x00006a0008087a25 */ /* 0x000fe200078e0004 */
[----:B------:R-:W-:Y:S01]  /*10b0*/  LEA R4, P1, R10, c[0x0][0x1c0], 0x1 ;  /* 0x000070000a047a11 */ /* 0x000fe200078208ff */
[----:B------:R-:W-:Y:S01]  /*10c0*/  CS2R R160, SRZ ;  /* 0x0000000000a07805 */ /* 0x000fe2000001ff00 */
[----:B------:R-:W-:Y:S01]  /*10d0*/  UIMAD UR6, UR14, UR5, UR4 ;  /* 0x000000050e0672a4 */ /* 0x000fe2000f8e0204 */
[----:B------:R-:W-:Y:S01]  /*10e0*/  IMAD.IADD R7, R9, 0x1, R7 ;  /* 0x0000000109077824 */ /* 0x000fe200078e0207 */
[C---:B------:R-:W-:Y:S01]  /*10f0*/  LEA R6, P0, R8.reuse, c[0x0][0x190], 0x1 ;  /* 0x0000640008067a11 */ /* 0x040fe200078008ff */
[----:B------:R-:W-:Y:S01]  /*1100*/  IMAD.IADD R0, R11, 0x1, R14 ;  /* 0x000000010b007824 */ /* 0x000fe200078e020e */
[----:B------:R-:W-:Y:S01]  /*1110*/  ULDC.64 UR4, c[0x0][0x178] ;  /* 0x00005e0000047ab9 */ /* 0x000fe20000000a00 */
[----:B------:R-:W-:Y:S01]  /*1120*/  IMAD.MOV.U32 R9, RZ, RZ, c[0x0][0x1d8] ;  /* 0x00007600ff097624 */ /* 0x000fe200078e00ff */
[----:B------:R-:W-:Y:S01]  /*1130*/  LEA.HI.X R7, R8, c[0x0][0x194], R7, 0x1, P0 ;  /* 0x0000650008077a11 */ /* 0x000fe200000f0c07 */
[----:B------:R-:W-:Y:S01]  /*1140*/  IMAD.MOV.U32 R14, RZ, RZ, c[0x0][0x1a8] ;  /* 0x00006a00ff0e7624 */ /* 0x000fe200078e00ff */
[----:B------:R-:W-:Y:S01]  /*1150*/  LEA.HI R8, R20, R248, RZ, 0x6 ;  /* 0x000000f814087211 */ /* 0x000fe200078f30ff */
[----:B------:R-:W-:Y:S01]  /*1160*/  IMAD.U32 R11, RZ, RZ, UR14 ;  /* 0x0000000eff0b7e24 */ /* 0x000fe2000f8e00ff */
[----:B------:R-:W-:Y:S01]  /*1170*/  LEA.HI.X R5, R10, c[0x0][0x1c4], R0, 0x1, P1 ;  /* 0x000071000a057a11 */ /* 0x000fe200008f0c00 */
[----:B------:R-:W-:Y:S01]  /*1180*/  IMAD.MOV.U32 R10, RZ, RZ, c[0x0][0x1dc] ;  /* 0x00007700ff0a7624 */ /* 0x000fe200078e00ff */
[----:B------:R-:W-:Y:S01]  /*1190*/  IADD3 R0, -R250, UR8, RZ ;  /* 0x00000008fa007c10 */ /* 0x000fe2000fffe1ff */
[----:B------:R-:W-:Y:S01]  /*11a0*/  IMAD.WIDE.U32 R18, R11, c[0x0][0x188], R12 ;  /* 0x000062000b127a25 */ /* 0x000fe200078e000c */
[----:B------:R-:W-:Y:S01]  /*11b0*/  SHF.R.S32.HI R29, RZ, 0x6, R8 ;  /* 0x00000006ff1d7819 */ /* 0x000fe20000011408 */
[----:B------:R-:W-:Y:S01]  /*11c0*/  UIMAD UR7, UR19, UR4, URZ ;  /* 0x00000004130772a4 */ /* 0x000fe2000f8e023f */
[C---:B------:R-:W-:Y:S01]  /*11d0*/  LEA R8, P0, R9.reuse, R4, 0x6 ;  /* 0x0000000409087211 */ /* 0x040fe200078030ff */
[----:B------:R-:W-:Y:S01]  /*11e0*/  UIMAD.WIDE.U32 UR22, UR11, UR4, URZ ;  /* 0x000000040b1672a5 */ /* 0x000fe2000f8e003f */
[C---:B------:R-:W-:Y:S01]  /*11f0*/  ISETP.LT.OR P1, PT, R0.reuse, 0x1, P4 ;  /* 0x000000010000780c */ /* 0x040fe20002721670 */
[----:B------:R-:W-:Y:S01]  /*1200*/  UIMAD UR5, UR11, UR5, UR7 ;  /* 0x000000050b0572a4 */ /* 0x000fe2000f8e0207 */
[----:B------:R-:W-:Y:S01]  /*1210*/  LEA.HI.X R9, R9, R5, R10, 0x6, P0 ;  /* 0x0000000509097211 */ /* 0x000fe200000f340a */
[----:B------:R-:W-:Y:S01]  /*1220*/  IMAD R10, R29, 0x200, R15 ;  /* 0x000002001d0a7824 */ /* 0x000fe200078e020f */
[----:B------:R-:W-:Y:S01]  /*1230*/  ISETP.GE.AND P0, PT, R27, c[0x0][0x1cc], PT ;  /* 0x000073001b007a0c */ /* 0x000fe20003f06270 */
[----:B------:R-:W-:Y:S01]  /*1240*/  IMAD.MOV.U32 R15, RZ, RZ, c[0x0][0x1ac] ;  /* 0x00006b00ff0f7624 */ /* 0x000fe200078e00ff */
[----:B------:R-:W-:Y:S01]  /*1250*/  ISETP.LT.OR P3, PT, R0, 0x1, P5 ;  /* 0x000000010000780c */ /* 0x000fe20002f61670 */
[----:B------:R-:W-:Y:S01]  /*1260*/  IMAD.SHL.U32 R240, R10, 0x2, RZ ;  /* 0x000000020af07824 */ /* 0x000fe200078e00ff */
[----:B------:R-:W-:Y:S01]  /*1270*/  ISETP.LT.OR P2, PT, R0, 0x1, P6 ;  /* 0x000000010000780c */ /* 0x000fe20003741670 */
[----:B------:R-:W-:Y:S01]  /*1280*/  IMAD.SHL.U32 R12, R248, 0x4, RZ ;  /* 0x00000004f80c7824 */ /* 0x000fe200078e00ff */
[----:B------:R-:W-:Y:S01]  /*1290*/  UIADD3 UR5, UR23, UR5, URZ ;  /* 0x0000000517057290 */ /* 0x000fe2000fffe03f */
[C---:B------:R-:W-:Y:S01]  /*12a0*/  ISETP.LT.OR P6, PT, R0.reuse, 0x21, P6 ;  /* 0x000000210000780c */ /* 0x040fe200037c1670 */
[----:B------:R1:W-:Y:S01]  /*12b0*/  STL.64 [R1+0x10], R18 ;  /* 0x0000101201007387 */ /* 0x0003e20000100a00 */
[----:B------:R-:W-:Y:S01]  /*12c0*/  IADD3 R21, R19, UR6, RZ ;  /* 0x0000000613157c10 */ /* 0x000fe2000fffe0ff */
[----:B------:R-:W-:Y:S01]  /*12d0*/  ULDC.64 UR6, c[0x0][0x270] ;  /* 0x00009c0000067ab9 */ /* 0x000fe20000000a00 */
[--C-:B------:R-:W-:Y:S01]  /*12e0*/  SHF.R.S32.HI R13, RZ, 0x1f, R12.reuse ;  /* 0x0000001fff0d7819 */ /* 0x100fe2000001140c */
[----:B------:R-:W-:Y:S01]  /*12f0*/  @!PT LDS RZ, [RZ] ;  /* 0x00000000fffff984 */ /* 0x000fe20000000800 */
[----:B------:R-:W-:Y:S01]  /*1300*/  @!PT LDS RZ, [RZ] ;  /* 0x00000000fffff984 */ /* 0x000fe20000000800 */
[----:B------:R-:W-:Y:S01]  /*1310*/  @!PT LDS RZ, [RZ] ;  /* 0x00000000fffff984 */ /* 0x000fe20000000800 */
[----:B------:R2:W-:Y:S01]  /*1320*/  LDGSTS.E.BYPASS.LTC128B.128 [R240+0x8080], [R4.64], !P1 ;  /* 0x0808000004f07fae */ /* 0x0005e2000c901d50 */
[----:B------:R-:W-:Y:S01]  /*1330*/  ISETP.LT.OR P1, PT, R0, 0x1, P0 ;  /* 0x000000010000780c */ /* 0x000fe20000721670 */
[----:B------:R-:W-:Y:S01]  /*1340*/  IMAD.U32 R17, RZ, RZ, UR5 ;  /* 0x00000005ff117e24 */ /* 0x000fe2000f8e00ff */
[----:B------:R-:W-:Y:S01]  /*1350*/  LEA R10, P0, R14, R6, 0x6 ;  /* 0x000000060e0a7211 */ /* 0x000fe200078030ff */
[----:B------:R2:W-:Y:S01]  /*1360*/  LDGSTS.E.BYPASS.LTC128B.128 [R240+0xa080], [R4.64+0x80], !P3 ;  /* 0x0a08008004f07fae */ /* 0x0005e2000d901d50 */
[----:B------:R-:W-:Y:S01]  /*1370*/  ISETP.GE.AND P3, PT, R2, c[0x0][0x19c], PT ;  /* 0x0000670002007a0c */ /* 0x000fe20003f66270 */
[----:B------:R-:W-:Y:S01]  /*1380*/  ULDC.64 UR4, c[0x0][0x238] ;  /* 0x00008e0000047ab9 */ /* 0x000fe20000000a00 */
[----:B------:R-:W-:Y:S01]  /*1390*/  LEA.HI.X R11, R14, R7, R15, 0x6, P0 ;  /* 0x000000070e0b7211 */ /* 0x000fe200000f340f */
[----:B------:R2:W-:Y:S01]  /*13a0*/  LDGSTS.E.BYPASS.LTC128B.128 [R240+0xc080], [R4.64+0x100], !P2 ;  /* 0x0c08010004f07fae */ /* 0x0005e2000d101d50 */
[----:B------:R-:W-:Y:S01]  /*13b0*/  ISETP.LT.OR P0, PT, R0, 0x21, P5 ;  /* 0x000000210000780c */ /* 0x000fe20002f01670 */
[----:B------:R-:W-:Y:S01]  /*13c0*/  IMAD.U32 R14, RZ, RZ, UR13 ;  /* 0x0000000dff0e7e24 */ /* 0x000fe2000f8e00ff */
[C---:B------:R-:W-:Y:S01]  /*13d0*/  ISETP.GE.AND P2, PT, R27.reuse, c[0x0][0x1cc], PT ;  /* 0x000073001b007a0c */ /* 0x040fe20003f46270 */
[----:B------:R-:W-:Y:S01]  /*13e0*/  UIMAD UR4, UR20, UR4, URZ ;  /* 0x00000004140472a4 */ /* 0x000fe2000f8e023f */
[----:B------:R3:W-:Y:S01]  /*13f0*/  STL [R1+0x18], R21 ;  /* 0x0000181501007387 */ /* 0x0007e20000100800 */
[--C-:B------:R-:W-:Y:S01]  /*1400*/  IMAD.WIDE.U32 R14, R14, c[0x0][0x270], R12.reuse ;  /* 0x00009c000e0e7a25 */ /* 0x100fe200078e000c */
[C---:B------:R-:W-:Y:S01]  /*1410*/  ISETP.LT.OR P5, PT, R0.reuse, 0x21, P2 ;  /* 0x000000210000780c */ /* 0x040fe200017a1670 */
[----:B------:R-:W-:Y:S01]  /*1420*/  UIMAD UR4, UR13, UR5, UR4 ;  /* 0x000000050d0472a4 */ /* 0x000fe2000f8e0204 */
[----:B------:R2:W-:Y:S01]  /*1430*/  LDGSTS.E.BYPASS.LTC128B.128 [R240+0xe080], [R4.64+0x180], !P1 ;  /* 0x0e08018004f07fae */ /* 0x0005e2000c901d50 */
[----:B------:R-:W-:Y:S01]  /*1440*/  ISETP.LT.OR P1, PT, R0, 0x21, P4 ;  /* 0x000000210000780c */ /* 0x000fe20002721670 */
[----:B------:R-:W-:Y:S01]  /*1450*/  UIMAD UR6, UR20, UR6, URZ ;  /* 0x00000006140672a4 */ /* 0x000fe2000f8e023f */
[----:B------:R-:W-:Y:S01]  /*1460*/  ISETP.GE.AND P2, PT, R28, c[0x0][0x19c], PT ;  /* 0x000067001c007a0c */ /* 0x000fe20003f46270 */
[----:B------:R-:W-:Y:S01]  /*1470*/  IMAD.MOV.U32 R246, RZ, RZ, 0x20 ;  /* 0x00000020fff67424 */ /* 0x000fe200078e00ff */
[----:B------:R-:W-:Y:S01]  /*1480*/  CS2R R158, SRZ ;  /* 0x00000000009e7805 */ /* 0x000fe2000001ff00 */
[----:B------:R-:W-:Y:S01]  /*1490*/  UIMAD UR6, UR13, UR7, UR6 ;  /* 0x000000070d0672a4 */ /* 0x000fe2000f8e0206 */
[C---:B------:R-:W-:Y:S01]  /*14a0*/  ISETP.LT.OR P4, PT, R0.reuse, 0x1, P2 ;  /* 0x000000010000780c */ /* 0x040fe20001781670 */
[----:B------:R-:W-:Y:S01]  /*14b0*/  CS2R R156, SRZ ;  /* 0x00000000009c7805 */ /* 0x000fe2000001ff00 */
[----:B------:R-:W-:Y:S01]  /*14c0*/  CS2R R154, SRZ ;  /* 0x00000000009a7805 */ /* 0x000fe2000001ff00 */
[----:B------:R-:W-:Y:S01]  /*14d0*/  CS2R R152, SRZ ;  /* 0x0000000000987805 */ /* 0x000fe2000001ff00 */
[----:B------:R-:W-:Y:S01]  /*14e0*/  CS2R R150, SRZ ;  /* 0x0000000000967805 */ /* 0x000fe2000001ff00 */
[----:B------:R-:W-:Y:S01]  /*14f0*/  CS2R R148, SRZ ;  /* 0x0000000000947805 */ /* 0x000fe2000001ff00 */
[----:B------:R-:W-:Y:S01]  /*1500*/  CS2R R146, SRZ ;  /* 0x0000000000927805 */ /* 0x000fe2000001ff00 */
[----:B------:R4:W-:Y:S01]  /*1510*/  LDGSTS.E.BYPASS.LTC128B.128 [R240+0x9080], [R8.64], !P1 ;  /* 0x0908000008f07fae */ /* 0x0009e2000c901d50 */
[----:B------:R-:W-:Y:S01]  /*1520*/  ISETP.GE.AND P1, PT, R27, c[0x0][0x19c], PT ;  /* 0x000067001b007a0c */ /* 0x000fe20003f26270 */
[----:B------:R-:W-:Y:S01]  /*1530*/  CS2R R144, SRZ ;  /* 0x0000000000907805 */ /* 0x000fe2000001ff00 */
[----:B------:R-:W-:Y:S01]  /*1540*/  CS2R R142, SRZ ;  /* 0x00000000008e7805 */ /* 0x000fe2000001ff00 */
[----:B------:R4:W-:Y:S01]  /*1550*/  LDGSTS.E.BYPASS.LTC128B.128 [R240+0xb080], [R8.64+0x80], !P0 ;  /* 0x0b08008008f07fae */ /* 0x0009e2000c101d50 */
[----:B------:R-:W-:Y:S01]  /*1560*/  CS2R R140, SRZ ;  /* 0x00000000008c7805 */ /* 0x000fe2000001ff00 */
[----:B------:R-:W-:Y:S01]  /*1570*/  CS2R R138, SRZ ;  /* 0x00000000008a7805 */ /* 0x000fe2000001ff00 */
[----:B------:R-:W-:Y:S01]  /*1580*/  CS2R R136, SRZ ;  /* 0x0000000000887805 */ /* 0x000fe2000001ff00 */
[----:B------:R4:W-:Y:S01]  /*1590*/  LDGSTS.E.BYPASS.LTC128B.128 [R240+0xd080], [R8.64+0x100], !P6 ;  /* 0x0d08010008f07fae */ /* 0x0009e2000f101d50 */
[C---:B------:R-:W-:Y:S01]  /*15a0*/  ISETP.LT.OR P6, PT, R0.reuse, 0x1, P3 ;  /* 0x000000010000780c */ /* 0x040fe20001fc1670 */
[----:B------:R-:W-:Y:S01]  /*15b0*/  CS2R R134, SRZ ;  /* 0x0000000000867805 */ /* 0x000fe2000001ff00 */
[----:B------:R-:W-:Y:S01]  /*15c0*/  ISETP.LT.OR P3, PT, R0, 0x21, P3 ;  /* 0x000000210000780c */ /* 0x000fe20001f61670 */
[----:B------:R4:W-:Y:S01]  /*15d0*/  LDGSTS.E.BYPASS.LTC128B.128 [R240+0xf080], [R8.64+0x180], !P5 ;  /* 0x0f08018008f07fae */ /* 0x0009e2000e901d50 */
[----:B--2---:R-:W-:Y:S01]  /*15e0*/  IMAD.U32 R4, RZ, RZ, UR22 ;  /* 0x00000016ff047e24 */ /* 0x004fe2000f8e00ff */
[----:B------:R-:W-:Y:S01]  /*15f0*/  CS2R R132, SRZ ;  /* 0x0000000000847805 */ /* 0x000fe2000001ff00 */
[----:B------:R-:W-:Y:S01]  /*1600*/  IMAD.U32 R5, RZ, RZ, UR23 ;  /* 0x00000017ff057e24 */ /* 0x000fe2000f8e00ff */
[----:B------:R-:W-:Y:S01]  /*1610*/  CS2R R130, SRZ ;  /* 0x0000000000827805 */ /* 0x000fe2000001ff00 */
[----:B------:R-:W-:Y:S01]  /*1620*/  CS2R R128, SRZ ;  /* 0x0000000000807805 */ /* 0x000fe2000001ff00 */
[----:B------:R-:W-:Y:S01]  /*1630*/  LEA R5, P0, R4, R18, 0x6 ;  /* 0x0000001204057211 */ /* 0x000fe200078030ff */
[----:B-1----:R-:W-:Y:S01]  /*1640*/  IMAD.WIDE.U32 R18, R16, c[0x0][0x288], R12 ;  /* 0x0000a20010127a25 */ /* 0x002fe200078e000c */
[----:B------:R-:W-:Y:S01]  /*1650*/  IADD3 R13, R23, UR4, RZ ;  /* 0x00000004170d7c10 */ /* 0x000fe2000fffe0ff */
[----:B------:R-:W-:Y:S01]  /*1660*/  ULDC.64 UR4, c[0x0][0x278] ;  /* 0x00009e0000047ab9 */ /* 0x000fe20000000a00 */
[----:B------:R-:W-:Y:S01]  /*1670*/  LEA.HI.X R12, R4, R21, R17, 0x6, P0 ;  /* 0x00000015040c7211 */ /* 0x000fe200000f3411 */
[----:B------:R1:W-:Y:S01]  /*1680*/  LDGSTS.E.BYPASS.LTC128B.128 [R240+0x80], [R6.64], !P6 ;  /* 0x0008000006f07fae */ /* 0x0003e2000f101d50 */
[----:B------:R-:W-:Y:S01]  /*1690*/  ISETP.GE.AND P0, PT, R26, c[0x0][0x19c], PT ;  /* 0x000067001a007a0c */ /* 0x000fe20003f06270 */
[----:B------:R-:W-:Y:S01]  /*16a0*/  UIMAD UR4, UR9, UR4, URZ ;  /* 0x00000004090472a4 */ /* 0x000fe2000f8e023f */
[C---:B------:R-:W-:Y:S01]  /*16b0*/  ISETP.LT.OR P6, PT, R0.reuse, 0x21, P2 ;  /* 0x000000210000780c */ /* 0x040fe200017c1670 */
[----:B------:R1:W-:Y:S01]  /*16c0*/  LDGSTS.E.BYPASS.LTC128B.128 [R240+0x2080], [R6.64+0x80], !P4 ;  /* 0x0208008006f07fae */ /* 0x0003e2000e101d50 */
[C---:B------:R-:W-:Y:S01]  /*16d0*/  ISETP.LT.OR P5, PT, R0.reuse, 0x1, P0 ;  /* 0x000000010000780c */ /* 0x040fe200007a1670 */
[----:B------:R-:W-:Y:S01]  /*16e0*/  CS2R R126, SRZ ;  /* 0x00000000007e7805 */ /* 0x000fe2000001ff00 */
[C---:B------:R-:W-:Y:S01]  /*16f0*/  ISETP.LT.OR P4, PT, R0.reuse, 0x1, P1 ;  /* 0x000000010000780c */ /* 0x040fe20000f81670 */
[----:B------:R-:W-:Y:S01]  /*1700*/  CS2R R124, SRZ ;  /* 0x00000000007c7805 */ /* 0x000fe2000001ff00 */
[C---:B------:R-:W-:Y:S01]  /*1710*/  ISETP.LT.OR P2, PT, R0.reuse, 0x21, P0 ;  /* 0x000000210000780c */ /* 0x040fe20000741670 */
[----:B------:R-:W-:Y:S01]  /*1720*/  CS2R R122, SRZ ;  /* 0x00000000007a7805 */ /* 0x000fe2000001ff00 */
[C---:B------:R-:W-:Y:S01]  /*1730*/  LEA R4, P0, R5.reuse, c[0x0][0x160], 0x1 ;  /* 0x0000580005047a11 */ /* 0x040fe200078008ff */
[----:B------:R-:W-:Y:S01]  /*1740*/  CS2R R120, SRZ ;  /* 0x0000000000787805 */ /* 0x000fe2000001ff00 */
[----:B------:R-:W-:Y:S01]  /*1750*/  ISETP.LT.OR P1, PT, R0, 0x21, P1 ;  /* 0x000000210000780c */ /* 0x000fe20000f21670 */
[----:B------:R-:W-:Y:S01]  /*1760*/  IMAD.MOV.U32 R0, RZ, RZ, c[0x0][0x178] ;  /* 0x00005e00ff007624 */ /* 0x000fe200078e00ff */
[----:B------:R-:W-:Y:S01]  /*1770*/  LEA.HI.X R5, R5, c[0x0][0x164], R12, 0x1, P0 ;  /* 0x0000590005057a11 */ /* 0x000fe200000f0c0c */
[----:B----4-:R-:W-:Y:S01]  /*1780*/  IMAD.U32 R9, RZ, RZ, UR18 ;  /* 0x00000012ff097e24 */ /* 0x010fe2000f8e00ff */
[----:B------:R-:W-:Y:S01]  /*1790*/  P2R R8, PR, RZ, 0x8 ;  /* 0x00000008ff087803 */ /* 0x000fe20000000000 */
[----:B------:R1:W-:Y:S01]  /*17a0*/  LDGSTS.E.BYPASS.LTC128B.128 [R240+0x4080], [R6.64+0x100], !P5 ;  /* 0x0408010006f07fae */ /* 0x0003e2000e901d50 */
[----:B------:R-:W-:Y:S01]  /*17b0*/  ISETP.GE.AND P3, PT, R2, c[0x0][0x16c], PT ;  /* 0x00005b0002007a0c */ /* 0x000fe20003f66270 */
[----:B------:R-:W-:Y:S01]  /*17c0*/  IMAD.MOV.U32 R12, RZ, RZ, R22 ;  /* 0x000000ffff0c7224 */ /* 0x000fe200078e0016 */
[----:B------:R-:W-:Y:S01]  /*17d0*/  ISETP.NE.AND P5, PT, R8, RZ, PT ;  /* 0x000000ff0800720c */ /* 0x000fe20003fa5270 */
[----:B------:R1:W-:Y:S01]  /*17e0*/  LDGSTS.E.BYPASS.LTC128B.128 [R240+0x6080], [R6.64+0x180], !P4 ;  /* 0x0608018006f07fae */ /* 0x0003e2000e101d50 */
[----:B------:R-:W-:Y:S01]  /*17f0*/  IADD3 R9, -R9, c[0x0][0x168], -R250 ;  /* 0x00005a0009097a10 */ /* 0x000fe20007ffe9fa */
[----:B------:R-:W-:Y:S01]  /*1800*/  CS2R R118, SRZ ;  /* 0x0000000000767805 */ /* 0x000fe2000001ff00 */
[CC--:B------:R-:W-:Y:S01]  /*1810*/  LEA.HI R17, R20.reuse, R248.reuse, RZ, 0x4 ;  /* 0x000000f814117211 */ /* 0x0c0fe200078f20ff */
[----:B------:R-:W-:Y:S01]  /*1820*/  CS2R R116, SRZ ;  /* 0x0000000000747805 */ /* 0x000fe2000001ff00 */
[C---:B------:R-:W-:Y:S01]  /*1830*/  ISETP.LT.OR P0, PT, R9.reuse, 0x1, P3 ;  /* 0x000000010900780c */ /* 0x040fe20001f01670 */
[----:B------:R-:W-:Y:S01]  /*1840*/  CS2R R114, SRZ ;  /* 0x0000000000727805 */ /* 0x000fe2000001ff00 */
[----:B------:R-:W-:Y:S01]  /*1850*/  SHF.R.S32.HI R8, RZ, 0x4, R17 ;  /* 0x00000004ff087819 */ /* 0x000fe20000011411 */
[----:B------:R-:W-:Y:S01]  /*1860*/  CS2R R112, SRZ ;  /* 0x0000000000707805 */ /* 0x000fe2000001ff00 */
[----:B------:R-:W-:Y:S01]  /*1870*/  LEA.HI R16, R20, R248, RZ, 0x5 ;  /* 0x000000f814107211 */ /* 0x000fe200078f28ff */
        /* <DEDUP_REMOVED lines=17> */
[----:B-1----:R-:W-:Y:S01]  /*1990*/  IADD3 R7, R15, UR6, RZ ;  /* 0x000000060f077c10 */ /* 0x002fe2000fffe0ff */
[----:B------:R-:W0:Y:S01]  /*19a0*/  LDGDEPBAR ;  /* 0x00000000000079af */ /* 0x000e220000000000 */
[C---:B------:R-:W-:Y:S01]  /*19b0*/  ISETP.LT.OR P1, PT, R9.reuse, 0x1, P1 ;  /* 0x000000010900780c */ /* 0x040fe20000f21670 */
[----:B------:R-:W-:Y:S01]  /*19c0*/  IMAD.MOV.U32 R6, RZ, RZ, R14 ;  /* 0x000000ffff067224 */ /* 0x000fe200078e000e */
[----:B------:R-:W-:Y:S01]  /*19d0*/  ULDC.64 UR6, c[0x0][0x210] ;  /* 0x0000840000067ab9 */ /* 0x000fe20000000a00 */
[----:B------:R1:W-:Y:S01]  /*19e0*/  LDGSTS.E.BYPASS.LTC128B.128 [R240+0x10080], [R4.64], !P0 ;  /* 0x1008000004f07fae */ /* 0x0003e2000c101d50 */
[----:B------:R-:W-:Y:S01]  /*19f0*/  UIMAD UR21, UR20, UR6, URZ ;  /* 0x00000006141572a4 */ /* 0x000fe2000f8e023f */
[----:B------:R-:W-:Y:S01]  /*1a00*/  CS2R R94, SRZ ;  /* 0x00000000005e7805 */ /* 0x000fe2000001ff00 */
[----:B------:R-:W-:Y:S01]  /*1a10*/  UIMAD UR6, UR14, UR5, UR4 ;  /* 0x000000050e0672a4 */ /* 0x000fe2000f8e0204 */
[----:B------:R1:W-:Y:S01]  /*1a20*/  LDGSTS.E.BYPASS.LTC128B.128 [R240+0x12080], [R4.64+0x80], !P2 ;  /* 0x1208008004f07fae */ /* 0x0003e2000d101d50 */
[----:B------:R-:W-:Y:S01]  /*1a30*/  UIMAD UR7, UR13, UR7, UR21 ;  /* 0x000000070d0772a4 */ /* 0x000fe2000f8e0215 */
[----:B------:R-:W-:Y:S01]  /*1a40*/  ISETP.LT.OR P2, PT, R9, 0x21, P6 ;  /* 0x000000210900780c */ /* 0x000fe20003741670 */
[----:B------:R-:W-:Y:S01]  /*1a50*/  USHF.R.S32.HI UR21, URZ, 0x1f, UR18 ;  /* 0x0000001f3f157899 */ /* 0x000fe20008011412 */
[----:B------:R1:W-:Y:S01]  /*1a60*/  LDGSTS.E.BYPASS.LTC128B.128 [R240+0x14080], [R4.64+0x100], !P4 ;  /* 0x1408010004f07fae */ /* 0x0003e2000e101d50 */
[C---:B------:R-:W-:Y:S01]  /*1a70*/  ISETP.GE.AND P4, PT, R2.reuse, c[0x0][0x16c], PT ;  /* 0x00005b0002007a0c */ /* 0x040fe20003f86270 */
[----:B------:R-:W-:Y:S01]  /*1a80*/  ULDC.64 UR4, c[0x0][0x218] ;  /* 0x0000860000047ab9 */ /* 0x000fe20000000a00 */
[----:B------:R-:W-:Y:S01]  /*1a90*/  CS2R R92, SRZ ;  /* 0x00000000005c7805 */ /* 0x000fe2000001ff00 */
[----:B------:R1:W-:Y:S01]  /*1aa0*/  LDGSTS.E.BYPASS.LTC128B.128 [R240+0x16080], [R4.64+0x180], !P1 ;  /* 0x1608018004f07fae */ /* 0x0003e2000c901d50 */
[----:B------:R-:W-:Y:S01]  /*1ab0*/  ISETP.GE.AND P1, PT, R2, c[0x0][0x1fc], PT ;  /* 0x00007f0002007a0c */ /* 0x000fe20003f26270 */
[----:B------:R-:W-:Y:S01]  /*1ac0*/  UIMAD UR4, UR9, UR4, URZ ;  /* 0x00000004090472a4 */ /* 0x000fe2000f8e023f */
[----:B------:R-:W-:Y:S01]  /*1ad0*/  SEL R33, RZ, 0x1, P4 ;  /* 0x00000001ff217807 */ /* 0x000fe20002000000 */
[----:B------:R-:W-:Y:S01]  /*1ae0*/  CS2R R90, SRZ ;  /* 0x00000000005a7805 */ /* 0x000fe2000001ff00 */
[----:B------:R-:W-:Y:S01]  /*1af0*/  P2R R24, PR, RZ, 0x2 ;  /* 0x00000002ff187803 */ /* 0x000fe20000000000 */
[----:B------:R-:W-:Y:S01]  /*1b00*/  UIMAD UR22, UR14, UR5, UR4 ;  /* 0x000000050e1672a4 */ /* 0x000fe2000f8e0204 */
[----:B--2---:R-:W-:Y:S01]  /*1b10*/  IMAD.MOV.U32 R11, RZ, RZ, c[0x0][0x17c] ;  /* 0x00005f00ff0b7624 */ /* 0x004fe200078e00ff */
[----:B------:R-:W-:Y:S01]  /*1b20*/  LEA R10, P0, R0, R4, 0x6 ;  /* 0x00000004000a7211 */ /* 0x000fe200078030ff */
[----:B------:R-:W-:Y:S01]  /*1b30*/  ULDC.64 UR4, c[0x0][0x288] ;  /* 0x0000a20000047ab9 */ /* 0x000fe20000000a00 */
[----:B------:R-:W-:Y:S01]  /*1b40*/  ISETP.GT.AND P1, PT, R248, 0xf, PT ;  /* 0x0000000ff800780c */ /* 0x000fe20003f24270 */
[----:B------:R-:W-:Y:S01]  /*1b50*/  UIMAD UR4, UR20, UR4, URZ ;  /* 0x00000004140472a4 */ /* 0x000fe2000f8e023f */
[----:B------:R-:W-:Y:S01]  /*1b60*/  LEA.HI.X R11, R0, R5, R11, 0x6, P0 ;  /* 0x00000005000b7211 */ /* 0x000fe200000f340b */
[----:B------:R-:W-:Y:S01]  /*1b70*/  CS2R R88, SRZ ;  /* 0x0000000000587805 */ /* 0x000fe2000001ff00 */
[----:B------:R-:W-:Y:S01]  /*1b80*/  ISETP.GE.AND P0, PT, R2, c[0x0][0x1fc], PT ;  /* 0x00007f0002007a0c */ /* 0x000fe20003f06270 */
[----:B------:R-:W-:Y:S01]  /*1b90*/  IMAD.WIDE.U32 R2, R250, c[0x0][0x208], R2 ;  /* 0x00008200fa027a25 */ /* 0x000fe200078e0002 */
[----:B------:R-:W-:Y:S01]  /*1ba0*/  LEA.HI R0, R17, R8, RZ, 0x1 ;  /* 0x0000000811007211 */ /* 0x000fe200078f08ff */
[----:B------:R-:W-:Y:S01]  /*1bb0*/  UIMAD UR4, UR13, UR5, UR4 ;  /* 0x000000050d0472a4 */ /* 0x000fe2000f8e0204 */
[----:B------:R-:W-:Y:S01]  /*1bc0*/  P2R R23, PR, RZ, 0x1 ;  /* 0x00000001ff177803 */ /* 0x000fe20000000000 */
[----:B------:R-:W-:Y:S01]  /*1bd0*/  CS2R R86, SRZ ;  /* 0x0000000000567805 */ /* 0x000fe2000001ff00 */
[----:B------:R-:W-:Y:S01]  /*1be0*/  ISETP.LT.OR P0, PT, R9, 0x21, P3 ;  /* 0x000000210900780c */ /* 0x000fe20001f01670 */
[----:B------:R-:W-:Y:S01]  /*1bf0*/  CS2R R84, SRZ ;  /* 0x0000000000547805 */ /* 0x000fe2000001ff00 */
[----:B------:R-:W-:Y:S01]  /*1c00*/  LOP3.LUT R0, R0, 0xfffffffe, RZ, 0xc0, !PT ;  /* 0xfffffffe00007812 */ /* 0x000fe200078ec0ff */
[----:B------:R-:W-:Y:S01]  /*1c10*/  CS2R R82, SRZ ;  /* 0x0000000000527805 */ /* 0x000fe2000001ff00 */
[----:B------:R-:W-:Y:S01]  /*1c20*/  @P1 LOP3.LUT R252, R252, 0x1, RZ, 0xfc, !PT ;  /* 0x00000001fcfc1812 */ /* 0x000fe200078efcff */
[----:B------:R-:W-:Y:S01]  /*1c30*/  CS2R R80, SRZ ;  /* 0x0000000000507805 */ /* 0x000fe2000001ff00 */
[----:B------:R-:W-:Y:S01]  /*1c40*/  ISETP.GE.AND P3, PT, R28, c[0x0][0x1fc], PT ;  /* 0x00007f001c007a0c */ /* 0x000fe20003f66270 */
[----:B------:R-:W-:Y:S01]  /*1c50*/  IMAD.IADD R22, R8, 0x1, -R0 ;  /* 0x0000000108167824 */ /* 0x000fe200078e0a00 */
[----:B-1----:R-:W-:Y:S01]  /*1c60*/  SHF.R.S32.HI R5, RZ, 0x1f, R16 ;  /* 0x0000001fff057819 */ /* 0x002fe20000011410 */
[----:B------:R-:W-:Y:S01]  /*1c70*/  IMAD R0, R251, c[0x0][0x208], RZ ;  /* 0x00008200fb007a24 */ /* 0x000fe200078e02ff */
[----:B------:R-:W-:Y:S01]  /*1c80*/  LOP3.LUT P6, RZ, R252, 0x1, RZ, 0xc0, !PT ;  /* 0x00000001fcff7812 */ /* 0x000fe200078cc0ff */
[----:B------:R-:W-:Y:S01]  /*1c90*/  IMAD.U32 R4, RZ, RZ, UR14 ;  /* 0x0000000eff047e24 */ /* 0x000fe2000f8e00ff */
[----:B------:R-:W-:Y:S01]  /*1ca0*/  ISETP.GE.AND P4, PT, R28, c[0x0][0x1fc], PT ;  /* 0x00007f001c007a0c */ /* 0x000fe20003f86270 */
[----:B------:R1:W-:Y:S01]  /*1cb0*/  LDGSTS.E.BYPASS.LTC128B.128 [R240+0x11080], [R10.64], !P0 ;  /* 0x110800000af07fae */ /* 0x0003e2000c101d50 */
[----:B------:R-:W-:Y:S01]  /*1cc0*/  ISETP.LT.OR P0, PT, R9, 0x21, P5 ;  /* 0x000000210900780c */ /* 0x000fe20002f01670 */
[----:B------:R-:W-:Y:S01]  /*1cd0*/  IMAD R0, R250, c[0x0][0x20c], R0 ;  /* 0x00008300fa007a24 */ /* 0x000fe200078e0200 */
[----:B------:R-:W-:Y:S01]  /*1ce0*/  ISETP.NE.AND P5, PT, R23, RZ, PT ;  /* 0x000000ff1700720c */ /* 0x000fe20003fa5270 */
[----:B------:R-:W-:Y:S01]  /*1cf0*/  IMAD.WIDE.U32 R30, R4, c[0x0][0x278], R6 ;  /* 0x00009e00041e7a25 */ /* 0x000fe200078e0006 */
[----:B------:R-:W-:Y:S01]  /*1d00*/  SHF.R.S32.HI R4, RZ, 0x5, R16 ;  /* 0x00000005ff047819 */ /* 0x000fe20000011410 */
[----:B------:R-:W-:Y:S01]  /*1d10*/  CS2R R78, SRZ ;  /* 0x00000000004e7805 */ /* 0x000fe2000001ff00 */
[----:B------:R-:W-:Y:S01]  /*1d20*/  CS2R R76, SRZ ;  /* 0x00000000004c7805 */ /* 0x000fe2000001ff00 */
[----:B------:R-:W-:Y:S01]  /*1d30*/  IMAD.IADD R3, R3, 0x1, R0 ;  /* 0x0000000103037824 */ /* 0x000fe200078e0200 */
[-C--:B------:R-:W-:Y:S01]  /*1d40*/  LEA.HI R6, R5, R4.reuse, RZ, 0x2 ;  /* 0x0000000405067211 */ /* 0x080fe200078f10ff */
[----:B------:R-:W-:Y:S01]  /*1d50*/  IMAD.U32 R0, RZ, RZ, UR13 ;  /* 0x0000000dff007e24 */ /* 0x000fe2000f8e00ff */
[----:B------:R-:W-:Y:S01]  /*1d60*/  LEA.HI R5, R4, R4, RZ, 0x1 ;  /* 0x0000000404057211 */ /* 0x000fe200078f08ff */
[----:B------:R2:W-:Y:S01]  /*1d70*/  STL.64 [R1+0x28], R30 ;  /* 0x0000281e01007387 */ /* 0x0005e20000100a00 */
[----:B---3--:R-:W-:Y:S01]  /*1d80*/  IADD3 R21, R31, UR6, RZ ;  /* 0x000000061f157c10 */ /* 0x008fe2000fffe0ff */
[----:B------:R-:W-:Y:S01]  /*1d90*/  IMAD.WIDE.U32 R2, R0, c[0x0][0x210], R2 ;  /* 0x0000840000027a25 */ /* 0x000fe200078e0002 */
[----:B------:R-:W-:Y:S01]  /*1da0*/  LOP3.LUT R7, R5, 0xfffffffe, RZ, 0xc0, !PT ;  /* 0xfffffffe05077812 */ /* 0x000fe200078ec0ff */
[----:B------:R1:W-:Y:S01]  /*1db0*/  LDGSTS.E.BYPASS.LTC128B.128 [R240+0x13080], [R10.64+0x80], !P0 ;  /* 0x130800800af07fae */ /* 0x0003e2000c101d50 */
[----:B------:R-:W-:Y:S01]  /*1dc0*/  @!P1 IADD3 R0, P0, R30, UR18, RZ ;  /* 0x000000121e009c10 */ /* 0x000fe2000ff1e0ff */
[----:B------:R-:W-:Y:S01]  /*1dd0*/  CS2R R74, SRZ ;  /* 0x00000000004a7805 */ /* 0x000fe2000001ff00 */
[----:B------:R-:W-:Y:S01]  /*1de0*/  IADD3 R3, R3, UR7, RZ ;  /* 0x0000000703037c10 */ /* 0x000fe2000fffe0ff */
[----:B------:R-:W-:Y:S01]  /*1df0*/  ULDC.64 UR6, c[0x0][0x208] ;  /* 0x0000820000067ab9 */ /* 0x000fe20000000a00 */
[----:B------:R-:W-:Y:S01]  /*1e00*/  @!P1 IADD3.X R5, R21, UR21, RZ, P0, !PT ;  /* 0x0000001515059c10 */ /* 0x000fe200087fe4ff */
[----:B------:R3:W-:Y:S01]  /*1e10*/  STL [R1+0x40], R21 ;  /* 0x0000401501007387 */ /* 0x0007e20000100800 */
[----:B------:R-:W-:Y:S01]  /*1e20*/  LOP3.LUT R6, R6, 0xfffffffc, RZ, 0xc0, !PT ;  /* 0xfffffffc06067812 */ /* 0x000fe200078ec0ff */
[----:B------:R-:W-:Y:S01]  /*1e30*/  UIMAD UR19, UR19, UR6, URZ ;  /* 0x00000006131372a4 */ /* 0x000fe2000f8e023f */
[----:B------:R-:W-:Y:S01]  /*1e40*/  @!P1 LEA R14, P0, R0, c[0x0][0x258], 0x2 ;  /* 0x00009600000e9a11 */ /* 0x000fe200078010ff */
[----:B------:R-:W-:Y:S01]  /*1e50*/  UIMAD.WIDE.U32 UR24, UR11, UR6, URZ ;  /* 0x000000060b1872a5 */ /* 0x000fe2000f8e003f */
[----:B------:R1:W-:Y:S01]  /*1e60*/  LDGSTS.E.BYPASS.LTC128B.128 [R240+0x15080], [R10.64+0x100], !P2 ;  /* 0x150801000af07fae */ /* 0x0003e2000d101d50 */
[----:B------:R-:W-:Y:S01]  /*1e70*/  IMAD.IADD R25, R4, 0x1, -R6 ;  /* 0x0000000104197824 */ /* 0x000fe200078e0a06 */
[----:B------:R-:W-:Y:S01]  /*1e80*/  @!P1 LEA.HI.X R15, R0, c[0x0][0x25c], R5, 0x2, P0 ;  /* 0x00009700000f9a11 */ /* 0x000fe200000f1405 */
[----:B------:R-:W-:Y:S01]  /*1e90*/  IMAD.U32 R0, RZ, RZ, UR14 ;  /* 0x0000000eff007e24 */ /* 0x000fe2000f8e00ff */
[----:B------:R-:W-:Y:S01]  /*1ea0*/  UIMAD UR19, UR11, UR7, UR19 ;  /* 0x000000070b1372a4 */ /* 0x000fe2000f8e0213 */
[C---:B------:R-:W-:Y:S01]  /*1eb0*/  ISETP.GE.AND P1, PT, R27.reuse, c[0x0][0x16c], PT ;  /* 0x00005b001b007a0c */ /* 0x040fe20003f26270 */
[----:B------:R-:W-:Y:S01]  /*1ec0*/  IMAD.MOV.U32 R6, RZ, RZ, R18 ;  /* 0x000000ffff067224 */ /* 0x000fe200078e0012 */
[----:B------:R-:W-:Y:S01]  /*1ed0*/  ISETP.GE.AND P2, PT, R27, c[0x0][0x16c], PT ;  /* 0x00005b001b007a0c */ /* 0x000fe20003f46270 */
[----:B------:R-:W-:Y:S01]  /*1ee0*/  IMAD.WIDE.U32 R34, R0, c[0x0][0x218], R2 ;  /* 0x0000860000227a25 */ /* 0x000fe200078e0002 */
[----:B------:R-:W-:Y:S01]  /*1ef0*/  UIADD3 UR19, UR25, UR19, URZ ;  /* 0x0000001319137290 */ /* 0x000fe2000fffe03f */
[----:B------:R-:W-:Y:S01]  /*1f00*/  ISETP.LT.OR P1, PT, R9, 0x21, P1 ;  /* 0x000000210900780c */ /* 0x000fe20000f21670 */
[----:B------:R-:W-:Y:S01]  /*1f10*/  CS2R R72, SRZ ;  /* 0x0000000000487805 */ /* 0x000fe2000001ff00 */
[----:B--2---:R-:W-:Y:S01]  /*1f20*/  IMAD.IADD R30, R4, 0x1, -R7 ;  /* 0x00000001041e7824 */ /* 0x004fe200078e0a07 */
[----:B------:R-:W-:Y:S01]  /*1f30*/  IADD3 R31, R35, UR22, RZ ;  /* 0x00000016231f7c10 */ /* 0x000fe2000fffe0ff */
[----:B------:R-:W-:Y:S01]  /*1f40*/  IMAD.U32 R2, RZ, RZ, UR24 ;  /* 0x00000018ff027e24 */ /* 0x000fe2000f8e00ff */
[----:B------:R-:W-:Y:S01]  /*1f50*/  IADD3 R7, R19, UR4, RZ ;  /* 0x0000000413077c10 */ /* 0x000fe2000fffe0ff */
[----:B------:R-:W-:Y:S01]  /*1f60*/  IMAD.U32 R3, RZ, RZ, UR25 ;  /* 0x00000019ff037e24 */ /* 0x000fe2000f8e00ff */
[----:B------:R2:W-:Y:S01]  /*1f70*/  STL.64 [R1], R34 ;  /* 0x0000002201007387 */ /* 0x0005e20000100a00 */
[----:B------:R-:W-:Y:S01]  /*1f80*/  ULDC.64 UR4, c[0x0][0x290] ;  /* 0x0000a40000047ab9 */ /* 0x000fe20000000a00 */
[----:B------:R-:W-:Y:S01]  /*1f90*/  LEA R8, P0, R2, R34, 0x6 ;  /* 0x0000002202087211 */ /* 0x000fe200078030ff */
[----:B------:R-:W-:Y:S01]  /*1fa0*/  UIMAD UR4, UR9, UR4, URZ ;  /* 0x00000004090472a4 */ /* 0x000fe2000f8e023f */
[----:B---3--:R-:W-:Y:S01]  /*1fb0*/  LEA.HI R21, R20, R248, RZ, 0x2 ;  /* 0x000000f814157211 */ /* 0x008fe200078f10ff */
[----:B------:R3:W-:Y:S01]  /*1fc0*/  STL [R1+0xc], R31 ;  /* 0x00000c1f01007387 */ /* 0x0007e20000100800 */
[----:B------:R-:W-:Y:S01]  /*1fd0*/  CS2R R70, SRZ ;  /* 0x0000000000467805 */ /* 0x000fe2000001ff00 */
[----:B------:R-:W-:Y:S01]  /*1fe0*/  UIMAD UR4, UR14, UR5, UR4 ;  /* 0x000000050e0472a4 */ /* 0x000fe2000f8e0204 */
[--C-:B------:R-:W-:Y:S01]  /*1ff0*/  SHF.R.S32.HI R5, RZ, 0x2, R21.reuse ;  /* 0x00000002ff057819 */ /* 0x100fe20000011415 */
[----:B------:R1:W-:Y:S01]  /*2000*/  LDGSTS.E.BYPASS.LTC128B.128 [R240+0x17080], [R10.64+0x180], !P1 ;  /* 0x170801800af07fae */ /* 0x0003e2000c901d50 */
[----:B------:R-:W-:Y:S01]  /*2010*/  SHF.R.S32.HI R4, RZ, 0x1f, R21 ;  /* 0x0000001fff047819 */ /* 0x000fe20000011415 */
[----:B------:R-:W-:Y:S01]  /*2020*/  CS2R R68, SRZ ;  /* 0x0000000000447805 */ /* 0x000fe2000001ff00 */
[----:B------:R-:W-:Y:S01]  /*2030*/  ISETP.GE.AND P1, PT, R28, c[0x0][0x16c], PT ;  /* 0x00005b001c007a0c */ /* 0x000fe20003f26270 */
[----:B------:R-:W-:Y:S01]  /*2040*/  CS2R R66, SRZ ;  /* 0x0000000000427805 */ /* 0x000fe2000001ff00 */
[----:B------:R-:W-:Y:S01]  /*2050*/  LEA.HI R0, R4, R5, RZ, 0x3 ;  /* 0x0000000504007211 */ /* 0x000fe200078f18ff */
[----:B------:R-:W-:Y:S01]  /*2060*/  IMAD.U32 R4, RZ, RZ, UR14 ;  /* 0x0000000eff047e24 */ /* 0x000fe2000f8e00ff */
[----:B------:R-:W-:Y:S01]  /*2070*/  SEL R28, RZ, 0x8, P2 ;  /* 0x00000008ff1c7807 */ /* 0x000fe20001000000 */
[----:B------:R-:W-:Y:S01]  /*2080*/  CS2R R64, SRZ ;  /* 0x0000000000407805 */ /* 0x000fe2000001ff00 */
[----:B------:R-:W-:Y:S01]  /*2090*/  LOP3.LUT R3, R0, 0xfffffff8, RZ, 0xc0, !PT ;  /* 0xfffffff800037812 */ /* 0x000fe200078ec0ff */
[----:B------:R-:W-:Y:S01]  /*20a0*/  IMAD.U32 R0, RZ, RZ, UR19 ;  /* 0x00000013ff007e24 */ /* 0x000fe2000f8e00ff */
[----:B------:R-:W-:Y:S01]  /*20b0*/  ISETP.GE.AND P2, PT, R26, c[0x0][0x1fc], PT ;  /* 0x00007f001a007a0c */ /* 0x000fe20003f46270 */
[----:B------:R-:W-:Y:S01]  /*20c0*/  CS2R R62, SRZ ;  /* 0x00000000003e7805 */ /* 0x000fe2000001ff00 */
[----:B------:R-:W-:Y:S01]  /*20d0*/  CS2R R60, SRZ ;  /* 0x00000000003c7805 */ /* 0x000fe2000001ff00 */
[----:B------:R-:W-:Y:S01]  /*20e0*/  IMAD.IADD R23, R5, 0x1, -R3 ;  /* 0x0000000105177824 */ /* 0x000fe200078e0a03 */
[----:B------:R-:W-:Y:S01]  /*20f0*/  LEA.HI.X R5, R2, R31, R0, 0x6, P0 ;  /* 0x0000001f02057211 */ /* 0x000fe200000f3400 */
[----:B------:R-:W-:Y:S01]  /*2100*/  IMAD.U32 R0, RZ, RZ, UR14 ;  /* 0x0000000eff007e24 */ /* 0x000fe2000f8e00ff */
[----:B------:R-:W-:Y:S01]  /*2110*/  LOP3.LUT R2, R17, 0xfffffff0, RZ, 0xc0, !PT ;  /* 0xfffffff011027812 */ /* 0x000fe200078ec0ff */
[----:B--2---:R-:W-:Y:S01]  /*2120*/  IMAD.WIDE.U32 R34, R4, c[0x0][0x240], R12 ;  /* 0x0000900004227a25 */ /* 0x004fe200078e000c */
[----:B------:R-:W-:Y:S01]  /*2130*/  ISETP.GE.AND P0, PT, R26, c[0x0][0x16c], PT ;  /* 0x00005b001a007a0c */ /* 0x000fe20003f06270 */
[----:B------:R-:W-:Y:S01]  /*2140*/  CS2R R58, SRZ ;  /* 0x00000000003a7805 */ /* 0x000fe2000001ff00 */
[----:B------:R-:W-:Y:S01]  /*2150*/  LOP3.LUT R3, R16, 0xffffffe0, RZ, 0xc0, !PT ;  /* 0xffffffe010037812 */ /* 0x000fe200078ec0ff */
[----:B------:R-:W-:Y:S01]  /*2160*/  IMAD.IADD R2, R248, 0x1, -R2 ;  /* 0x00000001f8027824 */ /* 0x000fe200078e0a02 */
[----:B------:R-:W-:Y:S01]  /*2170*/  SEL R243, RZ, 0x4, P0 ;  /* 0x00000004fff37807 */ /* 0x000fe20000000000 */
[----:B------:R-:W-:Y:S01]  /*2180*/  IMAD.WIDE.U32 R38, R0, c[0x0][0x290], R6 ;  /* 0x0000a40000267a25 */ /* 0x000fe200078e0006 */
[----:B------:R-:W-:Y:S01]  /*2190*/  ISETP.GE.AND P0, PT, R26, c[0x0][0x1fc], PT ;  /* 0x00007f001a007a0c */ /* 0x000fe20003f06270 */
[----:B------:R-:W-:Y:S01]  /*21a0*/  STL.64 [R1+0x38], R34 ;  /* 0x0000382201007387 */ /* 0x000fe20000100a00 */
[----:B------:R-:W-:Y:S01]  /*21b0*/  SHF.R.S32.HI R6, RZ, 0x1f, R2 ;  /* 0x0000001fff067819 */ /* 0x000fe20000011402 */
[C---:B------:R-:W-:Y:S01]  /*21c0*/  IMAD.IADD R0, R248.reuse, 0x1, -R3 ;  /* 0x00000001f8007824 */ /* 0x040fe200078e0a03 */
[----:B------:R-:W-:Y:S01]  /*21d0*/  SEL R26, RZ, 0x4, P0 ;  /* 0x00000004ff1a7807 */ /* 0x000fe20000000000 */
[----:B------:R-:W-:Y:S01]  /*21e0*/  @!P6 IMAD.SHL.U32 R3, R248, 0x10, RZ ;  /* 0x00000010f803e824 */ /* 0x000fe200078e00ff */
[----:B------:R-:W-:Y:S01]  /*21f0*/  LEA R4, P0, R8, c[0x0][0x1f0], 0x1 ;  /* 0x00007c0008047a11 */ /* 0x000fe200078008ff */
[----:B-1----:R-:W-:Y:S01]  /*2200*/  IMAD.SHL.U32 R10, R29, 0x8, RZ ;  /* 0x000000081d0a7824 */ /* 0x002fe200078e00ff */
[----:B---3--:R-:W-:Y:S01]  /*2210*/  SEL R31, RZ, 0xffffffff, P1 ;  /* 0xffffffffff1f7807 */ /* 0x008fe20000800000 */
[----:B------:R1:W-:Y:S01]  /*2220*/  STL.64 [R1+0x20], R38 ;  /* 0x0000202601007387 */ /* 0x0003e20000100a00 */
[----:B------:R-:W-:Y:S01]  /*2230*/  LEA.HI R230, R6, R2, RZ, 0x3 ;  /* 0x0000000206e67211 */ /* 0x000fe200078f18ff */
[----:B------:R-:W-:Y:S01]  /*2240*/  CS2R R56, SRZ ;  /* 0x0000000000387805 */ /* 0x000fe2000001ff00 */
[----:B------:R-:W-:Y:S01]  /*2250*/  ISETP.NE.AND P1, PT, R24, RZ, PT ;  /* 0x000000ff1800720c */ /* 0x000fe20003f25270 */
[----:B------:R2:W-:Y:S01]  /*2260*/  @!P6 LDGSTS.E.BYPASS.LTC128B.128 [R3+0x20080], [R14.64] ;  /* 0x200800000e03efae */ /* 0x0005e2000b901d50 */
[----:B------:R-:W-:Y:S01]  /*2270*/  SHF.R.S32.HI R7, RZ, 0x1f, R0 ;  /* 0x0000001fff077819 */ /* 0x000fe20000011400 */
[----:B------:R-:W-:Y:S01]  /*2280*/  CS2R R54, SRZ ;  /* 0x0000000000367805 */ /* 0x000fe2000001ff00 */
[----:B------:R-:W-:Y:S01]  /*2290*/  LEA.HI.X R5, R8, c[0x0][0x1f4], R5, 0x1, P0 ;  /* 0x00007d0008057a11 */ /* 0x000fe200000f0c05 */
[----:B------:R-:W0:Y:S01]  /*22a0*/  LDGDEPBAR ;  /* 0x00000000000079af */ /* 0x000e220000000000 */
[----:B------:R-:W-:Y:S01]  /*22b0*/  ISETP.LT.OR P0, PT, R9, 0x1, P5 ;  /* 0x000000010900780c */ /* 0x000fe20002f01670 */
[----:B------:R-:W-:Y:S01]  /*22c0*/  CS2R R52, SRZ ;  /* 0x0000000000347805 */ /* 0x000fe2000001ff00 */
[----:B------:R-:W-:Y:S01]  /*22d0*/  SEL R19, RZ, 0x1, P1 ;  /* 0x00000001ff137807 */ /* 0x000fe20000800000 */
[----:B------:R-:W-:Y:S01]  /*22e0*/  CS2R R50, SRZ ;  /* 0x0000000000327805 */ /* 0x000fe2000001ff00 */
[----:B------:R-:W-:Y:S01]  /*22f0*/  LEA.HI R16, R7, R0, RZ, 0x2 ;  /* 0x0000000007107211 */ /* 0x000fe200078f10ff */
[----:B------:R-:W-:Y:S01]  /*2300*/  CS2R R48, SRZ ;  /* 0x0000000000307805 */ /* 0x000fe2000001ff00 */
[----:B------:R-:W-:Y:S01]  /*2310*/  ISETP.GE.AND P1, PT, R27, c[0x0][0x1fc], PT ;  /* 0x00007f001b007a0c */ /* 0x000fe20003f26270 */
[----:B------:R-:W-:Y:S01]  /*2320*/  CS2R R46, SRZ ;  /* 0x00000000002e7805 */ /* 0x000fe2000001ff00 */
[----:B------:R-:W-:Y:S01]  /*2330*/  LOP3.LUT R6, R16, 0x7ffffffc, RZ, 0xc0, !PT ;  /* 0x7ffffffc10067812 */ /* 0x000fe200078ec0ff */
[----:B------:R-:W-:Y:S01]  /*2340*/  CS2R R44, SRZ ;  /* 0x00000000002c7805 */ /* 0x000fe2000001ff00 */
[----:B------:R-:W-:Y:S01]  /*2350*/  SEL R242, RZ, 0x8, P1 ;  /* 0x00000008fff27807 */ /* 0x000fe20000800000 */
[----:B------:R-:W-:Y:S01]  /*2360*/  CS2R R42, SRZ ;  /* 0x00000000002a7805 */ /* 0x000fe2000001ff00 */
[----:B------:R-:W-:Y:S01]  /*2370*/  LEA.HI R7, R20, R248, RZ, 0x7 ;  /* 0x000000f814077211 */ /* 0x000fe200078f38ff */
[----:B------:R-:W-:Y:S01]  /*2380*/  IMAD.IADD R11, R0, 0x1, -R6 ;  /* 0x00000001000b7824 */ /* 0x000fe200078e0a06 */
[C---:B------:R-:W-:Y:S01]  /*2390*/  ISETP.LT.OR P1, PT, R9.reuse, 0x1, P4 ;  /* 0x000000010900780c */ /* 0x040fe20002721670 */
[----:B------:R3:W-:Y:S01]  /*23a0*/  LDGSTS.E.BYPASS.LTC128B.128 [R240+0x18080], [R4.64], !P0 ;  /* 0x1808000004f07fae */ /* 0x0007e2000c101d50 */
[----:B------:R-:W-:Y:S01]  /*23b0*/  SHF.R.S32.HI R12, RZ, 0x7, R7 ;  /* 0x00000007ff0c7819 */ /* 0x000fe20000011407 */
[----:B------:R-:W-:Y:S01]  /*23c0*/  IMAD.SHL.U32 R7, R30, 0x10, RZ ;  /* 0x000000101e077824 */ /* 0x000fe200078e00ff */
[----:B------:R-:W-:Y:S01]  /*23d0*/  ISETP.LT.OR P0, PT, R9, 0x1, P2 ;  /* 0x000000010900780c */ /* 0x000fe20001701670 */
[----:B------:R-:W-:Y:S01]  /*23e0*/  IMAD.SHL.U32 R6, R22, 0x20, RZ ;  /* 0x0000002016067824 */ /* 0x000fe200078e00ff */
[----:B------:R-:W-:Y:S01]  /*23f0*/  SEL R24, RZ, 0xffffffff, P3 ;  /* 0xffffffffff187807 */ /* 0x000fe20001800000 */
[----:B------:R-:W-:Y:S01]  /*2400*/  CS2R R40, SRZ ;  /* 0x0000000000287805 */ /* 0x000fe2000001ff00 */
[C---:B--2---:R-:W-:Y:S01]  /*2410*/  LOP3.LUT R3, R230.reuse, 0xfffffff8, RZ, 0xc0, !PT ;  /* 0xfffffff8e6037812 */ /* 0x044fe200078ec0ff */
[----:B------:R-:W-:Y:S01]  /*2420*/  IMAD.SHL.U32 R230, R230, 0x40, RZ ;  /* 0x00000040e6e67824 */ /* 0x000fe200078e00ff */
[----:B------:R-:W-:-:S02]  /*2430*/  ISETP.GE.AND P3, PT, R27, c[0x0][0x1fc], PT ;  /* 0x00007f001b007a0c */ /* 0x000fc40003f66270 */
[C---:B------:R-:W-:Y:S01]  /*2440*/  ISETP.LT.OR P6, PT, R9.reuse, 0x21, P5 ;  /* 0x000000210900780c */ /* 0x040fe20002fc1670 */
[----:B------:R-:W-:Y:S01]  /*2450*/  IMAD.IADD R13, R2, 0x1, -R3 ;  /* 0x00000001020d7824 */ /* 0x000fe200078e0a03 */
[----:B------:R3:W-:Y:S01]  /*2460*/  LDGSTS.E.BYPASS.LTC128B.128 [R240+0x1a080], [R4.64+0x80], !P1 ;  /* 0x1a08008004f07fae */ /* 0x0007e2000c901d50 */
[----:B------:R-:W-:Y:S01]  /*2470*/  IMAD.SHL.U32 R2, R32, 0x40, RZ ;  /* 0x0000004020027824 */ /* 0x000fe200078e00ff */
[C---:B------:R-:W-:Y:S01]  /*2480*/  ISETP.LT.OR P5, PT, R9.reuse, 0x21, P4 ;  /* 0x000000210900780c */ /* 0x040fe200027a1670 */
[----:B------:R-:W-:Y:S01]  /*2490*/  IMAD.SHL.U32 R3, R250, 0x8, RZ ;  /* 0x00000008fa037824 */ /* 0x000fe200078e00ff */
[----:B------:R-:W-:Y:S01]  /*24a0*/  ISETP.LT.OR P1, PT, R9, 0x1, P3 ;  /* 0x000000010900780c */ /* 0x000fe20001f21670 */
[----:B------:R3:W-:Y:S01]  /*24b0*/  LDGSTS.E.BYPASS.LTC128B.128 [R240+0x1c080], [R4.64+0x100], !P0 ;  /* 0x1c08010004f07fae */ /* 0x0007e2000c101d50 */
[----:B------:R-:W-:Y:S02]  /*24c0*/  LOP3.LUT R0, R2, 0x1c0, RZ, 0xc0, !PT ;  /* 0x000001c002007812 */ /* 0x000fe400078ec0ff */
[----:B------:R-:W-:-:S02]  /*24d0*/  LOP3.LUT R3, R3, 0x8, RZ, 0xc0, !PT ;  /* 0x0000000803037812 */ /* 0x000fc400078ec0ff */
[--C-:B------:R-:W-:Y:S02]  /*24e0*/  SHF.R.U32.HI R2, RZ, 0x3, R0.reuse ;  /* 0x00000003ff027819 */ /* 0x100fe40000011600 */
[----:B------:R-:W-:Y:S02]  /*24f0*/  LOP3.LUT R7, R0, 0x10, R7, 0xf8, !PT ;  /* 0x0000001000077812 */ /* 0x000fe400078ef807 */
[----:B------:R-:W-:Y:S02]  /*2500*/  LOP3.LUT R8, R2, R3, R0, 0x1e, !PT ;  /* 0x0000000302087212 */ /* 0x000fe400078e1e00 */
[----:B------:R-:W-:Y:S01]  /*2510*/  LOP3.LUT R0, R6, 0x20, RZ, 0xc0, !PT ;  /* 0x0000002006007812 */ /* 0x000fe200078ec0ff */
[----:B------:R-:W-:Y:S01]  /*2520*/  IMAD.U32 R6, RZ, RZ, UR6 ;  /* 0x00000006ff067e24 */ /* 0x000fe2000f8e00ff */
[----:B------:R-:W-:Y:S01]  /*2530*/  LOP3.LUT R17, R2, R7, R3, 0x1e, !PT ;  /* 0x0000000702117212 */ /* 0x000fe200078e1e03 */
[----:B------:R-:W-:Y:S01]  /*2540*/  IMAD.U32 R7, RZ, RZ, UR7 ;  /* 0x00000007ff077e24 */ /* 0x000fe2000f8e00ff */
[----:B------:R-:W-:Y:S01]  /*2550*/  LEA.HI R3, R12, R12, RZ, 0x1 ;  /* 0x0000000c0c037211 */ /* 0x000fe200078f08ff */
[----:B------:R3:W-:Y:S01]  /*2560*/  LDGSTS.E.BYPASS.LTC128B.128 [R240+0x1e080], [R4.64+0x180], !P1 ;  /* 0x1e08018004f07fae */ /* 0x0007e2000c901d50 */
[C---:B------:R-:W-:Y:S01]  /*2570*/  ISETP.LT.OR P4, PT, R9.reuse, 0x21, P2 ;  /* 0x000000210900780c */ /* 0x040fe20001781670 */
[----:B------:R-:W-:Y:S01]  /*2580*/  USHF.L.U64.HI UR7, UR6, 0x5, UR7 ;  /* 0x0000000506077899 */ /* 0x000fe20008010207 */
[----:B------:R-:W-:Y:S01]  /*2590*/  ISETP.LT.OR P3, PT, R9, 0x21, P3 ;  /* 0x000000210900780c */ /* 0x000fe20001f61670 */
[----:B------:R-:W-:Y:S01]  /*25a0*/  IMAD R9, R22, 0x2, R12 ;  /* 0x0000000216097824 */ /* 0x000fe200078e020c */
[----:B------:R-:W-:Y:S01]  /*25b0*/  LOP3.LUT R18, R0, 0x18, R10, 0xf8, !PT ;  /* 0x0000001800127812 */ /* 0x000fe200078ef80a */
[----:B------:R-:W-:Y:S01]  /*25c0*/  IMAD.SHL.U32 R10, R31, 0x2, RZ ;  /* 0x000000021f0a7824 */ /* 0x000fe200078e00ff */
[----:B------:R-:W-:Y:S01]  /*25d0*/  LOP3.LUT R0, R3, 0x1ffffffe, RZ, 0xc0, !PT ;  /* 0x1ffffffe03007812 */ /* 0x000fe200078ec0ff */
[----:B------:R-:W-:Y:S01]  /*25e0*/  IMAD.U32 R2, R9, 0x200, R8 ;  /* 0x0000020009027824 */ /* 0x000fe200078e0008 */
[----:B------:R-:W-:Y:S01]  /*25f0*/  LEA R8, P0, R6, R4, 0x6 ;  /* 0x0000000406087211 */ /* 0x000fe200078030ff */
[----:B------:R-:W-:Y:S01]  /*2600*/  IMAD.SHL.U32 R3, R23, 0x40, RZ ;  /* 0x0000004017037824 */ /* 0x000fe200078e00ff */
[----:B------:R-:W-:Y:S01]  /*2610*/  IADD3 R36, R39, UR4, RZ ;  /* 0x0000000427247c10 */ /* 0x000fe2000fffe0ff */
[----:B------:R-:W-:Y:S01]  /*2620*/  IMAD.IADD R0, R12, 0x1, -R0 ;  /* 0x000000010c007824 */ /* 0x000fe200078e0a00 */
[----:B------:R-:W-:Y:S01]  /*2630*/  LEA.HI.X R9, R6, R5, R7, 0x6, P0 ;  /* 0x0000000506097211 */ /* 0x000fe200000f3407 */
[----:B------:R-:W-:Y:S01]  /*2640*/  IMAD.SHL.U32 R7, R12, 0x8, RZ ;  /* 0x000000080c077824 */ /* 0x000fe200078e00ff */
[----:B------:R-:W-:Y:S01]  /*2650*/  LOP3.LUT R3, R3, 0x1c0, RZ, 0xc0, !PT ;  /* 0x000001c003037812 */ /* 0x000fe200078ec0ff */
[----:B------:R-:W-:Y:S01]  /*2660*/  IMAD R20, R0, 0x4, R11 ;  /* 0x0000000400147824 */ /* 0x000fe200078e020b */
[----:B------:R-:W-:Y:S01]  /*2670*/  IADD3 R0, P0, R38, UR18, RZ ;  /* 0x0000001226007c10 */ /* 0x000fe2000ff1e0ff */
[----:B------:R-:W-:Y:S01]  /*2680*/  IMAD.SHL.U32 R11, R24, 0x2, RZ ;  /* 0x00000002180b7824 */ /* 0x000fe200078e00ff */
[----:B------:R-:W-:Y:S01]  /*2690*/  LOP3.LUT R7, R3, 0x8, R7, 0xf8, !PT ;  /* 0x0000000803077812 */ /* 0x000fe200078ef807 */
[----:B------:R-:W-:Y:S01]  /*26a0*/  ULDC.64 UR4, c[0x0][0x240] ;  /* 0x0000900000047ab9 */ /* 0x000fe20000000a00 */
[----:B------:R-:W-:Y:S01]  /*26b0*/  SHF.R.U32.HI R6, RZ, 0x3, R3 ;  /* 0x00000003ff067819 */ /* 0x000fe20000011603 */
[----:B------:R-:W-:Y:S01]  /*26c0*/  UIMAD UR4, UR9, UR4, URZ ;  /* 0x00000004090472a4 */ /* 0x000fe2000f8e023f */
[----:B------:R-:W-:Y:S01]  /*26d0*/  IADD3.X R3, R36, UR21, RZ, P0, !PT ;  /* 0x0000001524037c10 */ /* 0x000fe200087fe4ff */
[----:B------:R2:W-:Y:S01]  /*26e0*/  LDGSTS.E.BYPASS.LTC128B.128 [R240+0x19080], [R8.64], !P6 ;  /* 0x1908000008f07fae */ /* 0x0005e2000f101d50 */
[----:B------:R-:W-:Y:S01]  /*26f0*/  LEA R14, P0, R0, c[0x0][0x280], 0x2 ;  /* 0x0000a000000e7a11 */ /* 0x000fe200078010ff */
[----:B------:R-:W-:Y:S01]  /*2700*/  UIMAD UR4, UR14, UR5, UR4 ;  /* 0x000000050e0472a4 */ /* 0x000fe2000f8e0204 */
[----:B------:R-:W-:Y:S01]  /*2710*/  LOP3.LUT R10, R10, 0x2, R33, 0xe2, !PT ;  /* 0x000000020a0a7812 */ /* 0x000fe200078ee221 */
[----:B------:R2:W-:Y:S01]  /*2720*/  LDGSTS.E.BYPASS.LTC128B.128 [R240+0x1b080], [R8.64+0x80], !P5 ;  /* 0x1b08008008f07fae */ /* 0x0005e2000e901d50 */
[----:B------:R-:W-:Y:S01]  /*2730*/  LEA.HI.X R15, R0, c[0x0][0x284], R3, 0x2, P0 ;  /* 0x0000a100000f7a11 */ /* 0x000fe200000f1403 */
[----:B------:R-:W-:Y:S01]  /*2740*/  IMAD.SHL.U32 R20, R20, 0x2, RZ ;  /* 0x0000000214147824 */ /* 0x000fe200078e00ff */
[----:B------:R-:W-:Y:S01]  /*2750*/  SHF.R.S32.HI R3, RZ, 0x2, R16 ;  /* 0x00000002ff037819 */ /* 0x000fe20000011410 */
[----:B------:R-:W-:Y:S01]  /*2760*/  IMAD.MOV.U32 R16, RZ, RZ, 0x10 ;  /* 0x00000010ff107424 */ /* 0x000fe200078e00ff */
[----:B------:R-:W-:Y:S01]  /*2770*/  LOP3.LUT R0, R21, 0x3ffffffc, RZ, 0xc0, !PT ;  /* 0x3ffffffc15007812 */ /* 0x000fe200078ec0ff */
[----:B------:R2:W-:Y:S01]  /*2780*/  LDGSTS.E.BYPASS.LTC128B.128 [R240+0x1d080], [R8.64+0x100], !P4 ;  /* 0x1d08010008f07fae */ /* 0x0005e2000e101d50 */
[----:B------:R-:W-:Y:S01]  /*2790*/  LOP3.LUT R243, R28, R10, R243, 0xfe, !PT ;  /* 0x0000000a1cf37212 */ /* 0x000fe200078efef3 */
[----:B------:R-:W-:Y:S01]  /*27a0*/  IMAD R241, R25, 0x10, R3 ;  /* 0x0000001019f17824 */ /* 0x000fe200078e0203 */
[----:B------:R-:W-:Y:S01]  /*27b0*/  LOP3.LUT R11, R11, 0x2, R19, 0xe2, !PT ;  /* 0x000000020b0b7812 */ /* 0x000fe200078ee213 */
[C---:B------:R-:W-:Y:S01]  /*27c0*/  IMAD.SHL.U32 R3, R13.reuse, 0x40, RZ ;  /* 0x000000400d037824 */ /* 0x040fe200078e00ff */
[----:B------:R-:W-:Y:S01]  /*27d0*/  R2P PR, R13, 0x6 ;  /* 0x000000060d007804 */ /* 0x000fe20000000000 */
[----:B---3--:R-:W-:Y:S01]  /*27e0*/  IMAD.IADD R4, R248, 0x1, -R0 ;  /* 0x00000001f8047824 */ /* 0x008fe200078e0a00 */
[----:B------:R-:W-:Y:S01]  /*27f0*/  LOP3.LUT R12, R7, R6, RZ, 0x3c, !PT ;  /* 0x00000006070c7212 */ /* 0x000fe200078e3cff */
[----:B------:R-:W-:Y:S01]  /*2800*/  IMAD.SHL.U32 R10, R25, 0x400, RZ ;  /* 0x00000400190a7824 */ /* 0x000fe200078e00ff */
[----:B------:R-:W-:Y:S01]  /*2810*/  LOP3.LUT R3, R3, 0x1c0, RZ, 0xc0, !PT ;  /* 0x000001c003037812 */ /* 0x000fe200078ec0ff */
[----:B------:R2:W-:Y:S01]  /*2820*/  LDGSTS.E.BYPASS.LTC128B.128 [R240+0x1f080], [R8.64+0x180], !P3 ;  /* 0x1f08018008f07fae */ /* 0x0005e2000d901d50 */
[----:B------:R-:W-:Y:S01]  /*2830*/  LOP3.LUT R242, R242, R11, R26, 0xfe, !PT ;  /* 0x0000000bf2f27212 */ /* 0x000fe200078efe1a */
[----:B------:R-:W-:Y:S01]  /*2840*/  IMAD R7, R4, 0x2, R10 ;  /* 0x0000000204077824 */ /* 0x000fe200078e020a */
[----:B------:R-:W-:Y:S01]  /*2850*/  SEL R5, R16, 0xfffffff0, !P1 ;  /* 0xfffffff010057807 */ /* 0x000fe20004800000 */
[----:B------:R-:W-:Y:S01]  /*2860*/  IMAD.SHL.U32 R11, R22, 0x8, RZ ;  /* 0x00000008160b7824 */ /* 0x000fe200078e00ff */
[----:B------:R-:W-:Y:S01]  /*2870*/  SEL R4, R246, 0xffffffe0, !P2 ;  /* 0xffffffe0f6047807 */ /* 0x000fe20005000000 */
[----:B------:R-:W-:Y:S01]  /*2880*/  IMAD.IADD R12, R12, 0x1, R7 ;  /* 0x000000010c0c7824 */ /* 0x000fe200078e0207 */
[----:B------:R-:W-:Y:S01]  /*2890*/  SHF.R.U32.HI R6, RZ, 0x3, R3 ;  /* 0x00000003ff067819 */ /* 0x000fe20000011603 */
[----:B------:R3:W-:Y:S01]  /*28a0*/  STL [R1+0x30], R36 ;  /* 0x0000302401007387 */ /* 0x0007e20000100800 */
[----:B------:R-:W-:Y:S01]  /*28b0*/  R2P PR, R32, 0x6 ;  /* 0x0000000620007804 */ /* 0x000fe20000000000 */
[----:B------:R-:W-:Y:S01]  /*28c0*/  IMAD.SHL.U32 R244, R12, 0x2, RZ ;  /* 0x000000020cf47824 */ /* 0x000fe200078e00ff */
[----:B------:R-:W-:Y:S01]  /*28d0*/  LOP3.LUT R11, R3, 0x8, R11, 0xf8, !PT ;  /* 0x00000008030b7812 */ /* 0x000fe200078ef80b */
[----:B------:R-:W-:Y:S01]  /*28e0*/  STL [R1+0x1c], R20 ;  /* 0x00001c1401007387 */ /* 0x000fe20000100800 */
[----:B------:R-:W-:Y:S01]  /*28f0*/  LOP3.LUT R7, R6, R18, R3, 0x1e, !PT ;  /* 0x0000001206077212 */ /* 0x000fe200078e1e03 */
[----:B------:R-:W-:Y:S01]  /*2900*/  IMAD R0, R22, 0x200, R17 ;  /* 0x0000020016007824 */ /* 0x000fe200078e0211 */
[----:B------:R-:W-:Y:S01]  /*2910*/  SEL R3, R16, 0xfffffff0, !P1 ;  /* 0xfffffff010037807 */ /* 0x000fe20004800000 */
[----:B------:R-:W-:Y:S01]  /*2920*/  IMAD.SHL.U32 R2, R2, 0x2, RZ ;  /* 0x0000000202027824 */ /* 0x000fe200078e00ff */
[----:B------:R-:W-:Y:S01]  /*2930*/  SEL R228, R246, 0xffffffe0, !P2 ;  /* 0xffffffe0f6e47807 */ /* 0x000fe20005000000 */
[----:B------:R-:W-:Y:S01]  /*2940*/  IMAD.SHL.U32 R235, R0, 0x2, RZ ;  /* 0x0000000200eb7824 */ /* 0x000fe200078e00ff */
[----:B------:R-:W-:Y:S01]  /*2950*/  R2P PR, R23, 0x6 ;  /* 0x0000000617007804 */ /* 0x000fe20000000000 */
[----:B------:R-:W-:Y:S01]  /*2960*/  IMAD R3, R3, 0x2, R2 ;  /* 0x0000000203037824 */ /* 0x000fe200078e0202 */
[----:B------:R-:W-:Y:S01]  /*2970*/  ISETP.GE.AND P0, PT, R248, 0x10, PT ;  /* 0x00000010f800780c */ /* 0x000fe20003f06270 */
[----:B------:R-:W-:Y:S01]  /*2980*/  IMAD.IADD R232, R0, 0x1, R228 ;  /* 0x0000000100e87824 */ /* 0x000fe200078e02e4 */
[----:B------:R-:W-:Y:S01]  /*2990*/  LOP3.LUT R230, R230, 0xfffffe00, RZ, 0xc0, !PT ;  /* 0xfffffe00e6e67812 */ /* 0x000fe200078ec0ff */
[----:B------:R-:W-:Y:S01]  /*29a0*/  IMAD R229, R228, 0x2, R2 ;  /* 0x00000002e4e57824 */ /* 0x000fe200078e0202 */
[----:B------:R-:W-:Y:S01]  /*29b0*/  LOP3.LUT R236, R11, R6, RZ, 0x3c, !PT ;  /* 0x000000060bec7212 */ /* 0x000fe200078e3cff */
[----:B-1----:R-:W-:Y:S01]  /*29c0*/  CS2R R38, SRZ ;  /* 0x0000000000267805 */ /* 0x002fe2000001ff00 */
[-C--:B------:R-:W-:Y:S01]  /*29d0*/  LOP3.LUT R6, R7, R230.reuse, RZ, 0xfc, !PT ;  /* 0x000000e607067212 */ /* 0x080fe200078efcff */
[----:B------:R-:W-:Y:S01]  /*29e0*/  IMAD R11, R30, 0x400, R230 ;  /* 0x000004001e0b7824 */ /* 0x000fe200078e02e6 */
[----:B------:R-:W-:Y:S01]  /*29f0*/  IADD3 R7, R244, 0x20280, RZ ;  /* 0x00020280f4077810 */ /* 0x000fe20007ffe0ff */
[----:B------:R-:W-:Y:S01]  /*2a00*/  IMAD R228, R228, 0x2, R3 ;  /* 0x00000002e4e47824 */ /* 0x000fe200078e0203 */
[----:B------:R-:W-:Y:S01]  /*2a10*/  IADD3 R245, R244, 0x202c0, RZ ;  /* 0x000202c0f4f57810 */ /* 0x000fe20007ffe0ff */
[----:B------:R-:W-:Y:S01]  /*2a20*/  IMAD.SHL.U32 R0, R6, 0x2, RZ ;  /* 0x0000000206007824 */ /* 0x000fe200078e00ff */
[----:B------:R-:W-:Y:S01]  /*2a30*/  @P2 IADD3 R245, R7, -0x40, RZ ;  /* 0xffffffc007f52810 */ /* 0x000fe20007ffe0ff */
[----:B------:R-:W-:Y:S01]  /*2a40*/  @!P0 IMAD.SHL.U32 R7, R248, 0x10, RZ ;  /* 0x00000010f8078824 */ /* 0x000fe200078e00ff */
[C---:B------:R-:W-:Y:S01]  /*2a50*/  IADD3 R230, R236.reuse, R230, R10 ;  /* 0x000000e6ece67210 */ /* 0x040fe20007ffe00a */
[----:B------:R-:W-:Y:S01]  /*2a60*/  IMAD.IADD R236, R236, 0x1, R11 ;  /* 0x00000001ecec7824 */ /* 0x000fe200078e020b */
[----:B------:R-:W-:Y:S01]  /*2a70*/  SEL R246, R246, 0xffffffe0, !P1 ;  /* 0xffffffe0f6f67807 */ /* 0x000fe20004800000 */
[----:B---3--:R-:W-:Y:S01]  /*2a80*/  CS2R R36, SRZ ;  /* 0x0000000000247805 */ /* 0x008fe2000001ff00 */
[----:B------:R1:W-:Y:S01]  /*2a90*/  @!P0 LDGSTS.E.BYPASS.LTC128B.128 [R7+0x20180], [R14.64] ;  /* 0x201800000e078fae */ /* 0x0003e2000b901d50 */
[----:B------:R-:W-:Y:S01]  /*2aa0*/  IMAD.SHL.U32 R230, R230, 0x2, RZ ;  /* 0x00000002e6e67824 */ /* 0x000fe200078e00ff */
[----:B------:R-:W-:Y:S01]  /*2ab0*/  LEA R236, R236, 0x22280, 0x1 ;  /* 0x00022280ecec7811 */ /* 0x000fe200078e08ff */
[----:B------:R-:W-:Y:S01]  /*2ac0*/  IMAD.IADD R247, R244, 0x1, R246 ;  /* 0x00000001f4f77824 */ /* 0x000fe200078e02f6 */
[----:B------:R-:W0:Y:S01]  /*2ad0*/  LDGDEPBAR ;  /* 0x00000000000079af */ /* 0x000e220000000000 */
[C---:B------:R-:W-:Y:S01]  /*2ae0*/  IMAD R231, R5.reuse, 0x2, R230 ;  /* 0x0000000205e77824 */ /* 0x040fe200078e02e6 */
[----:B------:R-:W-:Y:S01]  /*2af0*/  USHF.L.U32 UR6, UR6, 0x5, URZ ;  /* 0x0000000506067899 */ /* 0x000fe2000800063f */
[----:B------:R-:W-:-:S02]  /*2b00*/  IMAD R237, R5, 0x2, R236 ;  /* 0x0000000205ed7824 */ /* 0x000fc400078e02ec */
[----:B------:R-:W-:Y:S02]  /*2b10*/  IMAD.SHL.U32 R232, R232, 0x2, RZ ;  /* 0x00000002e8e87824 */ /* 0x000fe400078e00ff */
[----:B------:R-:W-:Y:S02]  /*2b20*/  IMAD.IADD R246, R246, 0x1, R245 ;  /* 0x00000001f6f67824 */ /* 0x000fe400078e02f5 */
[C---:B------:R-:W-:Y:S02]  /*2b30*/  IMAD R234, R4.reuse, 0x2, R230 ;  /* 0x0000000204ea7824 */ /* 0x040fe400078e02e6 */
[C---:B------:R-:W-:Y:S02]  /*2b40*/  IMAD R239, R4.reuse, 0x2, R236 ;  /* 0x0000000204ef7824 */ /* 0x040fe400078e02ec */
[C---:B------:R-:W-:Y:S02]  /*2b50*/  IMAD R233, R4.reuse, 0x2, R231 ;  /* 0x0000000204e97824 */ /* 0x040fe400078e02e7 */
[----:B------:R-:W-:Y:S01]  /*2b60*/  IMAD R238, R4, 0x2, R237 ;  /* 0x0000000204ee7824 */ /* 0x000fe200078e02ed */
[----:B-1----:R-:W-:-:S05]  /*2b70*/  IADD3 R7, R35, UR4, RZ ;  /* 0x0000000423077c10 */ /* 0x002fca000fffe0ff */
[----:B------:R1:W-:Y:S02]  /*2b80*/  STL [R1+0x34], R7 ;  /* 0x0000340701007387 */ /* 0x0003e40000100800 */
[----:B-1----:R-:W-:Y:S01]  /*2b90*/  IADD3 R7, -R20, UR8, RZ ;  /* 0x0000000814077c10 */ /* 0x002fe2000fffe1ff */
[----:B------:R-:W-:-:S04]  /*2ba0*/  ULDC UR8, c[0x0][0x198] ;  /* 0x0000660000087ab9 */ /* 0x000fc80000000800 */
[----:B------:R2:W-:Y:S02]  /*2bb0*/  STL [R1+0x8], R7 ;  /* 0x0000080701007387 */ /* 0x0005e40000100800 */
.L_x_906:
[----:B------:R-:W-:Y:S04]  /*2bc0*/  DEPBAR.LE SB0, 0x0 ;  /* 0x000080000000791a */ /* 0x000fe80000000000 */
[----:B------:R-:W-:Y:S01]  /*2bd0*/  BAR.SYNC.DEFER_BLOCKING 0x0 ;  /* 0x0000000000007b1d */ /* 0x000fe20000010000 */
[----:B------:R-:W-:Y:S02]  /*2be0*/  ULEA UR4, UR11, 0x1, 0x6 ;  /* 0x000000010b047891 */ /* 0x000fe4000f8e303f */
[----:B------:R-:W-:Y:S02]  /*2bf0*/  UIADD3 UR9, UR11, 0x1, URZ ;  /* 0x000000010b097890 */ /* 0x000fe4000fffe03f */
[----:B------:R-:W-:Y:S02]  /*2c00*/  UIADD3 UR4, UR4, UR8, -UR10 ;  /* 0x0000000804047290 */ /* 0x000fe4000fffe80a */
[----:B------:R-:W-:Y:S01]  /*2c10*/  UISETP.GE.AND UP0, UPT, UR9, UR12, UPT ;  /* 0x0000000c0900728c */ /* 0x000fe2000bf06270 */
[----:B-1----:R-:W-:Y:S05]  /*2c20*/  LDSM.16.M88.4 R16, [R230+0x10080] ;  /* 0x01008000e610783b */ /* 0x002fea0000000200 */
[----:B--2---:R-:W1:Y:S05]  /*2c30*/  LDSM.16.M88.4 R8, [R2+0x80] ;  /* 0x000080000208783b */ /* 0x004e6a0000000200 */
[----:B------:R-:W2:Y:S05]  /*2c40*/  LDSM.16.M88.4 R20, [R2+0x1080] ;  /* 0x001080000214783b */ /* 0x000eaa0000000200 */
[----:B------:R-:W-:Y:S05]  /*2c50*/  LDSM.16.M88.4 R24, [R231+0x10080] ;  /* 0x01008000e718783b */ /* 0x000fea0000000200 */
[----:B------:R-:W3:Y:S05]  /*2c60*/  LDSM.16.M88.4 R28, [R3+0x80] ;  /* 0x00008000031c783b */ /* 0x000eea0000000200 */
[----:B------:R-:W4:Y:S05]  /*2c70*/  LDSM.16.M88.4 R32, [R3+0x1080] ;  /* 0x001080000320783b */ /* 0x000f2a0000000200 */
[----:B------:R-:W-:Y:S05]  /*2c80*/  LDSM.16.M88.4 R164, [R234+0x10080] ;  /* 0x01008000eaa4783b */ /* 0x000fea0000000200 */
[----:B------:R-:W3:Y:S05]  /*2c90*/  LDSM.16.M88.4 R168, [R229+0x80] ;  /* 0x00008000e5a8783b */ /* 0x000eea0000000200 */
[----:B------:R-:W-:Y:S01]  /*2ca0*/  LDSM.16.M88.4 R172, [R228+0x80] ;  /* 0x00008000e4ac783b */ /* 0x000fe20000000200 */
[C---:B-1----:R-:W-:Y:S04]  /*2cb0*/  HMMA.16816.F32.BF16 R4, R16.reuse, R8, RZ ;  /* 0x000000081004723c */ /* 0x042fe800000418ff */
[----:B------:R-:W-:Y:S05]  /*2cc0*/  LDS R196, [R241.X4+0x20080] ;  /* 0x02008000f1c47984 */ /* 0x000fea0000004800 */
[----:B------:R-:W-:Y:S01]  /*2cd0*/  LDS R197, [R241.X4+0x200a0] ;  /* 0x0200a000f1c57984 */ /* 0x000fe20000004800 */
[C---:B------:R-:W-:Y:S04]  /*2ce0*/  HMMA.16816.F32.BF16 R8, R16.reuse, R10, RZ ;  /* 0x0000000a1008723c */ /* 0x040fe800000418ff */
[----:B------:R-:W5:Y:S04]  /*2cf0*/  LDL R199, [R1+0x1c] ;  /* 0x00001c0001c77983 */ /* 0x000f680000100800 */
[C---:B--2---:R-:W-:Y:S01]  /*2d00*/  HMMA.16816.F32.BF16 R12, R16.reuse, R20, RZ ;  /* 0x00000014100c723c */ /* 0x044fe200000418ff */
[----:B------:R-:W2:Y:S07]  /*2d10*/  LDL R198, [R1+0x8] ;  /* 0x0000080001c67983 */ /* 0x000eae0000100800 */
[----:B------:R-:W-:Y:S01]  /*2d20*/  HMMA.16816.F32.BF16 R16, R16, R22, RZ ;  /* 0x000000161010723c */ /* 0x000fe200000418ff */
[----:B------:R-:W1:Y:S07]  /*2d30*/  LDSM.16.M88.4 R20, [R229+0x1080] ;  /* 0x00108000e514783b */ /* 0x000e6e0000000200 */
[C---:B---3--:R-:W-:Y:S08]  /*2d40*/  HMMA.16816.F32.BF16 R4, R24.reuse, R28, R4 ;  /* 0x0000001c1804723c */ /* 0x048ff00000041804 */
[C---:B------:R-:W-:Y:S01]  /*2d50*/  HMMA.16816.F32.BF16 R8, R24.reuse, R30, R8 ;  /* 0x0000001e1808723c */ /* 0x040fe20000041808 */
[----:B------:R-:W3:Y:S07]  /*2d60*/  LDSM.16.M88.4 R28, [R233+0x10080] ;  /* 0x01008000e91c783b */ /* 0x000eee0000000200 */
[C---:B----4-:R-:W-:Y:S08]  /*2d70*/  HMMA.16816.F32.BF16 R12, R24.reuse, R32, R12 ;  /* 0x00000020180c723c */ /* 0x050ff0000004180c */
[----:B------:R-:W-:Y:S01]  /*2d80*/  HMMA.16816.F32.BF16 R16, R24, R34, R16 ;  /* 0x000000221810723c */ /* 0x000fe20000041810 */
[----:B------:R-:W4:Y:S05]  /*2d90*/  LDSM.16.M88.4 R24, [R228+0x1080] ;  /* 0x00108000e418783b */ /* 0x000f2a0000000200 */
[----:B------:R-:W-:Y:S02]  /*2da0*/  LDSM.16.M88.4 R32, [R230+0x12080] ;  /* 0x01208000e620783b */ /* 0x000fe40000000200 */
[C---:B------:R-:W-:Y:S08]  /*2db0*/  HMMA.16816.F32.BF16 R4, R164.reuse, R168, R4 ;  /* 0x000000a8a404723c */ /* 0x040ff00000041804 */
[C---:B------:R-:W-:Y:S01]  /*2dc0*/  HMMA.16816.F32.BF16 R8, R164.reuse, R170, R8 ;  /* 0x000000aaa408723c */ /* 0x040fe20000041808 */
[----:B------:R-:W4:Y:S07]  /*2dd0*/  LDSM.16.M88.4 R168, [R2+0x2080] ;  /* 0x0020800002a8783b */ /* 0x000f2e0000000200 */
[C---:B-1----:R-:W-:Y:S08]  /*2de0*/  HMMA.16816.F32.BF16 R12, R164.reuse, R20, R12 ;  /* 0x00000014a40c723c */ /* 0x042ff0000004180c */
[----:B------:R-:W-:Y:S01]  /*2df0*/  HMMA.16816.F32.BF16 R16, R164, R22, R16 ;  /* 0x00000016a410723c */ /* 0x000fe20000041810 */
[----:B------:R-:W1:Y:S05]  /*2e00*/  LDSM.16.M88.4 R20, [R2+0x3080] ;  /* 0x003080000214783b */ /* 0x000e6a0000000200 */
        /* <DEDUP_REMOVED lines=38> */
[----:B------:R-:W2:Y:S07]  /*3070*/  LDSM.16.M88.4 R168, [R229+0x4080] ;  /* 0x00408000e5a8783b */ /* 0x000eae0000000200 */
        /* <DEDUP_REMOVED lines=11> */
[C---:B--2---:R-:W-:Y:S08]  /*3130*/  HMMA.16816.F32.BF16 R4, R32.reuse, R168, R4 ;  /* 0x000000a82004723c */ /* 0x044ff00000041804 */
        /* <DEDUP_REMOVED lines=25> */
[----:B------:R-:W4:Y:S01]  /*32d0*/  LDSM.16.M88.4 R24, [R228+0x7080] ;  /* 0x00708000e418783b */ /* 0x000f220000000200 */
[----:B------:R-:W-:Y:S04]  /*32e0*/  DEPBAR.LE SB0, 0x0 ;  /* 0x000080000000791a */ /* 0x000fe80000000000 */
[----:B------:R-:W-:Y:S02]  /*32f0*/  BAR.SYNC.DEFER_BLOCKING 0x0 ;  /* 0x0000000000007b1d */ /* 0x000fe40000010000 */
[C---:B--2---:R-:W-:Y:S08]  /*3300*/  HMMA.16816.F32.BF16 R4, R164.reuse, R168, R4 ;  /* 0x000000a8a404723c */ /* 0x044ff00000041804 */
[C---:B------:R-:W-:Y:S08]  /*3310*/  HMMA.16816.F32.BF16 R8, R164.reuse, R170, R8 ;  /* 0x000000aaa408723c */ /* 0x040ff00000041808 */
[C---:B-1----:R-:W-:Y:S01]  /*3320*/  HMMA.16816.F32.BF16 R12, R164.reuse, R20, R12 ;  /* 0x00000014a40c723c */ /* 0x042fe2000004180c */
[----:B------:R-:W-:Y:S07]  /*3330*/  LDSM.16.M88.4 R32, [R230+0x18080] ;  /* 0x01808000e620783b */ /* 0x000fee0000000200 */
[----:B------:R-:W-:Y:S01]  /*3340*/  HMMA.16816.F32.BF16 R16, R164, R22, R16 ;  /* 0x00000016a410723c */ /* 0x000fe20000041810 */
[----:B------:R-:W1:Y:S07]  /*3350*/  LDSM.16.M88.4 R176, [R2+0x8080] ;  /* 0x0080800002b0783b */ /* 0x000e6e0000000200 */
[C---:B---3--:R-:W-:Y:S01]  /*3360*/  HMMA.16816.F32.BF16 R4, R28.reuse, R172, R4 ;  /* 0x000000ac1c04723c */ /* 0x048fe20000041804 */
[----:B------:R-:W2:Y:S05]  /*3370*/  LDSM.16.M88.4 R168, [R2+0x9080] ;  /* 0x0090800002a8783b */ /* 0x000eaa0000000200 */
[----:B------:R-:W-:Y:S02]  /*3380*/  LDSM.16.M88.4 R164, [R231+0x18080] ;  /* 0x01808000e7a4783b */ /* 0x000fe40000000200 */
[C---:B------:R-:W-:Y:S03]  /*3390*/  HMMA.16816.F32.BF16 R8, R28.reuse, R174, R8 ;  /* 0x000000ae1c08723c */ /* 0x040fe60000041808 */
[----:B------:R-:W3:Y:S05]  /*33a0*/  LDSM.16.M88.4 R180, [R3+0x8080] ;  /* 0x0080800003b4783b */ /* 0x000eea0000000200 */
[C---:B----4-:R-:W-:Y:S01]  /*33b0*/  HMMA.16816.F32.BF16 R12, R28.reuse, R24, R12 ;  /* 0x000000181c0c723c */ /* 0x050fe2000004180c */
[----:B------:R-:W4:Y:S05]  /*33c0*/  LDSM.16.M88.4 R172, [R3+0x9080] ;  /* 0x0090800003ac783b */ /* 0x000f2a0000000200 */
[----:B------:R-:W-:Y:S02]  /*33d0*/  LDSM.16.M88.4 R184, [R229+0x8080] ;  /* 0x00808000e5b8783b */ /* 0x000fe40000000200 */
[----:B------:R-:W-:Y:S03]  /*33e0*/  HMMA.16816.F32.BF16 R16, R28, R26, R16 ;  /* 0x0000001a1c10723c */ /* 0x000fe60000041810 */
[----:B------:R-:W-:Y:S05]  /*33f0*/  LDSM.16.M88.4 R188, [R229+0x9080] ;  /* 0x00908000e5bc783b */ /* 0x000fea0000000200 */
[----:B------:R-:W-:Y:S01]  /*3400*/  LDSM.16.M88.4 R192, [R228+0x9080] ;  /* 0x00908000e4c0783b */ /* 0x000fe20000000200 */
[C---:B-1----:R-:W-:Y:S08]  /*3410*/  HMMA.16816.F32.BF16 R20, R32.reuse, R176, RZ ;  /* 0x000000b02014723c */ /* 0x042ff000000418ff */
[C---:B------:R-:W-:Y:S01]  /*3420*/  HMMA.16816.F32.BF16 R24, R32.reuse, R178, RZ ;  /* 0x000000b22018723c */ /* 0x040fe200000418ff */
[----:B------:R-:W1:Y:S07]  /*3430*/  LDSM.16.M88.4 R176, [R234+0x18080] ;  /* 0x01808000eab0783b */ /* 0x000e6e0000000200 */
[C---:B--2---:R-:W-:Y:S08]  /*3440*/  HMMA.16816.F32.BF16 R28, R32.reuse, R168, RZ ;  /* 0x000000a8201c723c */ /* 0x044ff000000418ff */
        /* <DEDUP_REMOVED lines=26> */
[C---:B-1----:R-:W-:Y:S08]  /*35f0*/  HMMA.16816.F32.BF16 R28, R164.reuse, R184, R28 ;  /* 0x000000b8a41c723c */ /* 0x042ff0000004181c */
[----:B------:R-:W-:Y:S01]  /*3600*/  HMMA.16816.F32.BF16 R32, R164, R186, R32 ;  /* 0x000000baa420723c */ /* 0x000fe20000041820 */
[----:B------:R-:W-:Y:S05]  /*3610*/  LDSM.16.M88.4 R164, [R233+0x1a080] ;  /* 0x01a08000e9a4783b */ /* 0x000fea0000000200 */
[----:B------:R-:W-:Y:S02]  /*3620*/  LDSM.16.M88.4 R184, [R228+0xb080] ;  /* 0x00b08000e4b8783b */ /* 0x000fe40000000200 */
[C---:B--2---:R-:W-:Y:S08]  /*3630*/  HMMA.16816.F32.BF16 R20, R176.reuse, R180, R20 ;  /* 0x000000b4b014723c */ /* 0x044ff00000041814 */
[C---:B------:R-:W-:Y:S01]  /*3640*/  HMMA.16816.F32.BF16 R24, R176.reuse, R182, R24 ;  /* 0x000000b6b018723c */ /* 0x040fe20000041818 */
[----:B------:R-:W1:Y:S07]  /*3650*/  LDSM.16.M88.4 R180, [R228+0xa080] ;  /* 0x00a08000e4b4783b */ /* 0x000e6e0000000200 */
[C---:B------:R-:W-:Y:S08]  /*3660*/  HMMA.16816.F32.BF16 R28, R176.reuse, R188, R28 ;  /* 0x000000bcb01c723c */ /* 0x040ff0000004181c */
[----:B------:R-:W-:Y:S01]  /*3670*/  HMMA.16816.F32.BF16 R32, R176, R190, R32 ;  /* 0x000000beb020723c */ /* 0x000fe20000041820 */
[----:B------:R-:W-:Y:S05]  /*3680*/  LDSM.16.M88.4 R176, [R2+0xc080] ;  /* 0x00c0800002b0783b */ /* 0x000fea0000000200 */
[----:B------:R-:W-:Y:S02]  /*3690*/  LDSM.16.M88.4 R188, [R2+0xd080] ;  /* 0x00d0800002bc783b */ /* 0x000fe40000000200 */
[C---:B---3--:R-:W-:Y:S08]  /*36a0*/  HMMA.16816.F32.BF16 R20, R168.reuse, R172, R20 ;  /* 0x000000aca814723c */ /* 0x048ff00000041814 */
[C---:B------:R-:W-:Y:S01]  /*36b0*/  HMMA.16816.F32.BF16 R24, R168.reuse, R174, R24 ;  /* 0x000000aea818723c */ /* 0x040fe20000041818 */
[----:B------:R-:W2:Y:S07]  /*36c0*/  LDSM.16.M88.4 R172, [R230+0x1c080] ;  /* 0x01c08000e6ac783b */ /* 0x000eae0000000200 */
[C---:B------:R-:W-:Y:S08]  /*36d0*/  HMMA.16816.F32.BF16 R28, R168.reuse, R192, R28 ;  /* 0x000000c0a81c723c */ /* 0x040ff0000004181c */
[----:B------:R-:W-:Y:S01]  /*36e0*/  HMMA.16816.F32.BF16 R32, R168, R194, R32 ;  /* 0x000000c2a820723c */ /* 0x000fe20000041820 */
[----:B------:R-:W-:Y:S07]  /*36f0*/  LDSM.16.M88.4 R168, [R231+0x1c080] ;  /* 0x01c08000e7a8783b */ /* 0x000fee0000000200 */
[C---:B-1----:R-:W-:Y:S08]  /*3700*/  HMMA.16816.F32.BF16 R20, R164.reuse, R180, R20 ;  /* 0x000000b4a414723c */ /* 0x042ff00000041814 */
[C---:B------:R-:W-:Y:S01]  /*3710*/  HMMA.16816.F32.BF16 R24, R164.reuse, R182, R24 ;  /* 0x000000b6a418723c */ /* 0x040fe20000041818 */
[----:B------:R-:W1:Y:S07]  /*3720*/  LDSM.16.M88.4 R180, [R3+0xc080] ;  /* 0x00c0800003b4783b */ /* 0x000e6e0000000200 */
[C---:B------:R-:W-:Y:S08]  /*3730*/  HMMA.16816.F32.BF16 R28, R164.reuse, R184, R28 ;  /* 0x000000b8a41c723c */ /* 0x040ff0000004181c */
[----:B------:R-:W-:Y:S01]  /*3740*/  HMMA.16816.F32.BF16 R32, R164, R186, R32 ;  /* 0x000000baa420723c */ /* 0x000fe20000041820 */
[----:B------:R-:W3:Y:S05]  /*3750*/  LDSM.16.M88.4 R164, [R3+0xd080] ;  /* 0x00d0800003a4783b */ /* 0x000eea0000000200 */
[----:B------:R-:W-:Y:S02]  /*3760*/  LDSM.16.M88.4 R184, [R229+0xc080] ;  /* 0x00c08000e5b8783b */ /* 0x000fe40000000200 */
[C---:B--2---:R-:W-:Y:S08]  /*3770*/  HMMA.16816.F32.BF16 R20, R172.reuse, R176, R20 ;  /* 0x000000b0ac14723c */ /* 0x044ff00000041814 */
[C---:B------:R-:W-:Y:S01]  /*3780*/  HMMA.16816.F32.BF16 R24, R172.reuse, R178, R24 ;  /* 0x000000b2ac18723c */ /* 0x040fe20000041818 */
[----:B------:R-:W2:Y:S07]  /*3790*/  LDSM.16.M88.4 R176, [R234+0x1c080] ;  /* 0x01c08000eab0783b */ /* 0x000eae0000000200 */
[C---:B------:R-:W-:Y:S08]  /*37a0*/  HMMA.16816.F32.BF16 R28, R172.reuse, R188, R28 ;  /* 0x000000bcac1c723c */ /* 0x040ff0000004181c */
[----:B------:R-:W-:Y:S01]  /*37b0*/  HMMA.16816.F32.BF16 R32, R172, R190, R32 ;  /* 0x000000beac20723c */ /* 0x000fe20000041820 */
[----:B------:R-:W4:Y:S05]  /*37c0*/  LDSM.16.M88.4 R172, [R229+0xd080] ;  /* 0x00d08000e5ac783b */ /* 0x000f2a0000000200 */
[----:B------:R-:W-:Y:S02]  /*37d0*/  LDSM.16.M88.4 R188, [R228+0xc080] ;  /* 0x00c08000e4bc783b */ /* 0x000fe40000000200 */
[C---:B-1----:R-:W-:Y:S08]  /*37e0*/  HMMA.16816.F32.BF16 R20, R168.reuse, R180, R20 ;  /* 0x000000b4a814723c */ /* 0x042ff00000041814 */
[C---:B------:R-:W-:Y:S01]  /*37f0*/  HMMA.16816.F32.BF16 R24, R168.reuse, R182, R24 ;  /* 0x000000b6a818723c */ /* 0x040fe20000041818 */
[----:B------:R-:W1:Y:S07]  /*3800*/  LDSM.16.M88.4 R180, [R233+0x1c080] ;  /* 0x01c08000e9b4783b */ /* 0x000e6e0000000200 */
[C---:B---3--:R-:W-:Y:S08]  /*3810*/  HMMA.16816.F32.BF16 R28, R168.reuse, R164, R28 ;  /* 0x000000a4a81c723c */ /* 0x048ff0000004181c */
[----:B------:R-:W-:Y:S01]  /*3820*/  HMMA.16816.F32.BF16 R32, R168, R166, R32 ;  /* 0x000000a6a820723c */ /* 0x000fe20000041820 */
[----:B------:R-:W3:Y:S05]  /*3830*/  LDSM.16.M88.4 R164, [R228+0xd080] ;  /* 0x00d08000e4a4783b */ /* 0x000eea0000000200 */
[----:B------:R-:W-:Y:S02]  /*3840*/  LDSM.16.M88.4 R168, [R230+0x1e080] ;  /* 0x01e08000e6a8783b */ /* 0x000fe40000000200 */
[C---:B--2---:R-:W-:Y:S08]  /*3850*/  HMMA.16816.F32.BF16 R20, R176.reuse, R184, R20 ;  /* 0x000000b8b014723c */ /* 0x044ff00000041814 */
[C---:B------:R-:W-:Y:S01]  /*3860*/  HMMA.16816.F32.BF16 R24, R176.reuse, R186, R24 ;  /* 0x000000bab018723c */ /* 0x040fe20000041818 */
[----:B------:R-:W2:Y:S07]  /*3870*/  LDSM.16.M88.4 R184, [R2+0xe080] ;  /* 0x00e0800002b8783b */ /* 0x000eae0000000200 */
[C---:B----4-:R-:W-:Y:S08]  /*3880*/  HMMA.16816.F32.BF16 R28, R176.reuse, R172, R28 ;  /* 0x000000acb01c723c */ /* 0x050ff0000004181c */
[----:B------:R-:W-:Y:S01]  /*3890*/  HMMA.16816.F32.BF16 R32, R176, R174, R32 ;  /* 0x000000aeb020723c */ /* 0x000fe20000041820 */
[----:B------:R-:W4:Y:S05]  /*38a0*/  LDSM.16.M88.4 R172, [R2+0xf080] ;  /* 0x00f0800002ac783b */ /* 0x000f2a0000000200 */
[----:B------:R-:W-:Y:S02]  /*38b0*/  LDSM.16.M88.4 R176, [R3+0xe080] ;  /* 0x00e0800003b0783b */ /* 0x000fe40000000200 */
[C---:B-1----:R-:W-:Y:S08]  /*38c0*/  HMMA.16816.F32.BF16 R20, R180.reuse, R188, R20 ;  /* 0x000000bcb414723c */ /* 0x042ff00000041814 */
[C---:B------:R-:W-:Y:S08]  /*38d0*/  HMMA.16816.F32.BF16 R24, R180.reuse, R190, R24 ;  /* 0x000000beb418723c */ /* 0x040ff00000041818 */
[C---:B---3--:R-:W-:Y:S07]  /*38e0*/  HMMA.16816.F32.BF16 R28, R180.reuse, R164, R28 ;  /* 0x000000a4b41c723c */ /* 0x048fee000004181c */
[----:B------:R-:W-:Y:S01]  /*38f0*/  IMAD.U32 R164, RZ, RZ, UR4 ;  /* 0x00000004ffa47e24 */ /* 0x000fe2000f8e00ff */
[----:B------:R-:W-:Y:S04]  /*3900*/  HMMA.16816.F32.BF16 R32, R180, R166, R32 ;  /* 0x000000a6b420723c */ /* 0x000fe80000041820 */
[----:B------:R-:W-:Y:S04]  /*3910*/  IADD3 R164, R241, -c[0x0][0x168], R164 ;  /* 0x80005a00f1a47a10 */ /* 0x000fe80007ffe0a4 */
[C---:B--2---:R-:W-:Y:S05]  /*3920*/  HMMA.16816.F32.BF16 R20, R168.reuse, R184, R20 ;  /* 0x000000b8a814723c */ /* 0x044fea0000041814 */
[----:B-----5:R-:W-:Y:S02]  /*3930*/  IMAD.IADD R180, R164, 0x1, -R199 ;  /* 0x00000001a4b47824 */ /* 0x020fe400078e0ac7 */
[----:B------:R-:W1:Y:S01]  /*3940*/  LDSM.16.M88.4 R164, [R231+0x1e080] ;  /* 0x01e08000e7a4783b */ /* 0x000e620000000200 */
[C---:B------:R-:W-:Y:S04]  /*3950*/  HMMA.16816.F32.BF16 R24, R168.reuse, R186, R24 ;  /* 0x000000baa818723c */ /* 0x040fe80000041818 */
[----:B------:R-:W-:Y:S02]  /*3960*/  IMNMX R188, R198, R180, PT ;  /* 0x000000b4c6bc7217 */ /* 0x000fe40003800200 */
[----:B------:R-:W-:Y:S02]  /*3970*/  IADD3 R184, R180, 0x8, RZ ;  /* 0x00000008b4b87810 */ /* 0x000fe40007ffe0ff */
[C---:B----4-:R-:W-:Y:S01]  /*3980*/  HMMA.16816.F32.BF16 R28, R168.reuse, R172, R28 ;  /* 0x000000aca81c723c */ /* 0x050fe2000004181c */
[----:B------:R-:W2:Y:S02]  /*3990*/  LDSM.16.M88.4 R180, [R3+0xf080] ;  /* 0x00f0800003b4783b */ /* 0x000ea40000000200 */
[----:B------:R-:W-:Y:S02]  /*39a0*/  ISETP.GT.AND P0, PT, R188, RZ, PT ;  /* 0x000000ffbc00720c */ /* 0x000fe40003f04270 */
[----:B------:R-:W-:Y:S02]  /*39b0*/  IMNMX R184, R198, R184, PT ;  /* 0x000000b8c6b87217 */ /* 0x000fe40003800200 */
[----:B------:R-:W-:Y:S01]  /*39c0*/  FSEL R4, R4, -INF , P0 ;  /* 0xff80000004047808 */ /* 0x000fe20000000000 */
[----:B------:R-:W-:Y:S01]  /*39d0*/  HMMA.16816.F32.BF16 R32, R168, R174, R32 ;  /* 0x000000aea820723c */ /* 0x000fe20000041820 */
[----:B------:R-:W-:Y:S02]  /*39e0*/  LDSM.16.M88.4 R168, [R229+0xe080] ;  /* 0x00e08000e5a8783b */ /* 0x000fe40000000200 */
[----:B------:R-:W-:Y:S01]  /*39f0*/  ISETP.GT.AND P0, PT, R188, 0x1, PT ;  /* 0x00000001bc00780c */ /* 0x000fe20003f04270 */
[--C-:B------:R-:W-:Y:S01]  /*3a00*/  FFMA.FTZ R4, R4, c[0x0][0x29c], -R196.reuse ;  /* 0x0000a70004047a23 */ /* 0x100fe200000108c4 */
[C---:B------:R-:W-:Y:S03]  /*3a10*/  ISETP.GT.AND P1, PT, R184.reuse, 0x30, PT ;  /* 0x00000030b800780c */ /* 0x040fe60003f24270 */
[----:B------:R3:W-:Y:S01]  /*3a20*/  MUFU.EX2 R187, R4 ;  /* 0x0000000400bb7308 */ /* 0x0007e20000000800 */
[C---:B-1----:R-:W-:Y:S08]  /*3a30*/  HMMA.16816.F32.BF16 R20, R164.reuse, R176, R20 ;  /* 0x000000b0a414723c */ /* 0x042ff00000041814 */
[C---:B------:R-:W-:Y:S04]  /*3a40*/  HMMA.16816.F32.BF16 R24, R164.reuse, R178, R24 ;  /* 0x000000b2a418723c */ /* 0x040fe80000041818 */
[----:B---3--:R-:W-:Y:S02]  /*3a50*/  FSEL R4, R5, -INF , P0 ;  /* 0xff80000005047808 */ /* 0x008fe40000000000 */
[----:B------:R-:W-:Y:S02]  /*3a60*/  ISETP.GT.AND P0, PT, R184, RZ, PT ;  /* 0x000000ffb800720c */ /* 0x000fe40003f04270 */
[C---:B--2---:R-:W-:Y:S04]  /*3a70*/  HMMA.16816.F32.BF16 R28, R164.reuse, R180, R28 ;  /* 0x000000b4a41c723c */ /* 0x044fe8000004181c */
[--C-:B------:R-:W-:Y:S04]  /*3a80*/  FFMA.FTZ R4, R4, c[0x0][0x29c], -R196.reuse ;  /* 0x0000a70004047a23 */ /* 0x100fe800000108c4 */
[----:B------:R-:W-:Y:S01]  /*3a90*/  HMMA.16816.F32.BF16 R32, R164, R182, R32 ;  /* 0x000000b6a420723c */ /* 0x000fe20000041820 */
[----:B------:R1:W2:Y:S01]  /*3aa0*/  MUFU.EX2 R185, R4 ;  /* 0x0000000400b97308 */ /* 0x0002a20000000800 */
[----:B------:R-:W-:Y:S02]  /*3ab0*/  LDSM.16.M88.4 R164, [R228+0xe080] ;  /* 0x00e08000e4a4783b */ /* 0x000fe40000000200 */
[----:B-1----:R-:W-:Y:S02]  /*3ac0*/  FSEL R4, R6, -INF , P0 ;  /* 0xff80000006047808 */ /* 0x002fe40000000000 */
[----:B------:R-:W-:Y:S03]  /*3ad0*/  ISETP.GT.AND P0, PT, R184, 0x1, PT ;  /* 0x00000001b800780c */ /* 0x000fe60003f04270 */
[--C-:B------:R-:W-:Y:S03]  /*3ae0*/  FFMA.FTZ R4, R4, c[0x0][0x29c], -R197.reuse ;  /* 0x0000a70004047a23 */ /* 0x100fe600000108c5 */
[----:B------:R-:W-:Y:S02]  /*3af0*/  FSEL R172, R7, -INF , P0 ;  /* 0xff80000007ac7808 */ /* 0x000fe40000000000 */
[----:B------:R-:W-:Y:S01]  /*3b00*/  ISETP.GT.AND P0, PT, R188, 0x10, PT ;  /* 0x00000010bc00780c */ /* 0x000fe20003f04270 */
[----:B------:R1:W-:Y:S02]  /*3b10*/  MUFU.EX2 R189, R4 ;  /* 0x0000000400bd7308 */ /* 0x0003e40000000800 */
[--C-:B------:R-:W-:Y:S01]  /*3b20*/  FFMA.FTZ R172, R172, c[0x0][0x29c], -R197.reuse ;  /* 0x0000a700acac7a23 */ /* 0x100fe200000108c5 */
[----:B------:R-:W-:Y:S02]  /*3b30*/  FSEL R8, R8, -INF , P0 ;  /* 0xff80000008087808 */ /* 0x000fe40000000000 */
[----:B------:R-:W-:Y:S03]  /*3b40*/  ISETP.GT.AND P0, PT, R188, 0x11, PT ;  /* 0x00000011bc00780c */ /* 0x000fe60003f04270 */
[--C-:B------:R-:W-:Y:S01]  /*3b50*/  FFMA.FTZ R178, R8, c[0x0][0x29c], -R196.reuse ;  /* 0x0000a70008b27a23 */ /* 0x100fe200000108c4 */
[----:B------:R-:W-:Y:S01]  /*3b60*/  FSEL R9, R9, -INF , P0 ;  /* 0xff80000009097808 */ /* 0x000fe20000000000 */
[----:B------:R3:W-:Y:S01]  /*3b70*/  MUFU.EX2 R186, R172 ;  /* 0x000000ac00ba7308 */ /* 0x0007e20000000800 */
[----:B------:R-:W-:Y:S03]  /*3b80*/  ISETP.GT.AND P0, PT, R184, 0x10, PT ;  /* 0x00000010b800780c */ /* 0x000fe60003f04270 */
[--C-:B------:R-:W-:Y:S01]  /*3b90*/  FFMA.FTZ R177, R9, c[0x0][0x29c], -R196.reuse ;  /* 0x0000a70009b17a23 */ /* 0x100fe200000108c4 */
[----:B------:R-:W-:Y:S02]  /*3ba0*/  FSEL R8, R10, -INF , P0 ;  /* 0xff8000000a087808 */ /* 0x000fe40000000000 */
[----:B------:R-:W-:Y:S03]  /*3bb0*/  ISETP.GT.AND P0, PT, R184, 0x11, PT ;  /* 0x00000011b800780c */ /* 0x000fe60003f04270 */
[--C-:B------:R-:W-:Y:S01]  /*3bc0*/  FFMA.FTZ R8, R8, c[0x0][0x29c], -R197.reuse ;  /* 0x0000a70008087a23 */ /* 0x100fe200000108c5 */
[----:B------:R-:W-:Y:S01]  /*3bd0*/  FSEL R179, R11, -INF , P0 ;  /* 0xff8000000bb37808 */ /* 0x000fe20000000000 */
[----:B------:R-:W-:Y:S01]  /*3be0*/  MUFU.EX2 R178, R178 ;  /* 0x000000b200b27308 */ /* 0x000fe20000000800 */
[----:B------:R-:W-:Y:S01]  /*3bf0*/  ISETP.GT.AND P0, PT, R188, 0x20, PT ;  /* 0x00000020bc00780c */ /* 0x000fe20003f04270 */
[----:B-1----:R-:W1:Y:S02]  /*3c00*/  LDSM.16.M88.4 R4, [R234+0x1e080] ;  /* 0x01e08000ea04783b */ /* 0x002e640000000200 */
[--C-:B------:R-:W-:Y:S01]  /*3c10*/  FFMA.FTZ R179, R179, c[0x0][0x29c], -R197.reuse ;  /* 0x0000a700b3b37a23 */ /* 0x100fe200000108c5 */
[----:B------:R-:W-:Y:S02]  /*3c20*/  FSEL R12, R12, -INF , P0 ;  /* 0xff8000000c0c7808 */ /* 0x000fe40000000000 */
[----:B------:R-:W-:Y:S03]  /*3c30*/  ISETP.GT.AND P0, PT, R188, 0x21, PT ;  /* 0x00000021bc00780c */ /* 0x000fe60003f04270 */
[----:B------:R4:W-:Y:S01]  /*3c40*/  MUFU.EX2 R180, R8 ;  /* 0x0000000800b47308 */ /* 0x0009e20000000800 */
[----:B------:R-:W-:Y:S01]  /*3c50*/  FSEL R13, R13, -INF , P0 ;  /* 0xff8000000d0d7808 */ /* 0x000fe20000000000 */
[----:B---3--:R-:W3:Y:S01]  /*3c60*/  LDSM.16.M88.4 R172, [R229+0xf080] ;  /* 0x00f08000e5ac783b */ /* 0x008ee20000000200 */
[----:B------:R-:W-:Y:S01]  /*3c70*/  ISETP.GT.AND P0, PT, R184, 0x20, PT ;  /* 0x00000020b800780c */ /* 0x000fe20003f04270 */
[--C-:B------:R-:W-:Y:S02]  /*3c80*/  FFMA.FTZ R176, R12, c[0x0][0x29c], -R196.reuse ;  /* 0x0000a7000cb07a23 */ /* 0x100fe400000108c4 */
[--C-:B------:R-:W-:Y:S01]  /*3c90*/  FFMA.FTZ R13, R13, c[0x0][0x29c], -R196.reuse ;  /* 0x0000a7000d0d7a23 */ /* 0x100fe200000108c4 */
[----:B------:R-:W-:Y:S02]  /*3ca0*/  FSEL R14, R14, -INF , P0 ;  /* 0xff8000000e0e7808 */ /* 0x000fe40000000000 */
[----:B------:R-:W-:Y:S01]  /*3cb0*/  ISETP.GT.AND P0, PT, R184, 0x21, PT ;  /* 0x00000021b800780c */ /* 0x000fe20003f04270 */
[----:B------:R-:W-:Y:S03]  /*3cc0*/  MUFU.EX2 R177, R177 ;  /* 0x000000b100b17308 */ /* 0x000fe60000000800 */
[----:B------:R-:W-:Y:S02]  /*3cd0*/  FSEL R15, R15, -INF , P0 ;  /* 0xff8000000f0f7808 */ /* 0x000fe40000000000 */
[----:B------:R-:W-:Y:S04]  /*3ce0*/  ISETP.GT.AND P0, PT, R188, 0x30, PT ;  /* 0x00000030bc00780c */ /* 0x000fe80003f04270 */
[----:B------:R-:W-:Y:S01]  /*3cf0*/  FSEL R16, R16, -INF , P0 ;  /* 0xff80000010107808 */ /* 0x000fe20000000000 */
[----:B------:R-:W-:Y:S01]  /*3d00*/  MUFU.EX2 R179, R179 ;  /* 0x000000b300b37308 */ /* 0x000fe20000000800 */
[----:B------:R-:W-:Y:S01]  /*3d10*/  ISETP.GT.AND P0, PT, R188, 0x31, PT ;  /* 0x00000031bc00780c */ /* 0x000fe20003f04270 */
[----:B----4-:R-:W4:Y:S03]  /*3d20*/  LDSM.16.M88.4 R8, [R233+0x1e080] ;  /* 0x01e08000e908783b */ /* 0x010f260000000200 */
[----:B------:R-:W-:Y:S01]  /*3d30*/  FSEL R17, R17, -INF , P0 ;  /* 0xff80000011117808 */ /* 0x000fe20000000000 */
[--C-:B------:R-:W-:Y:S01]  /*3d40*/  FFMA.FTZ R12, R16, c[0x0][0x29c], -R196.reuse ;  /* 0x0000a700100c7a23 */ /* 0x100fe200000108c4 */
[----:B------:R-:W-:Y:S02]  /*3d50*/  ISETP.GT.AND P0, PT, R184, 0x31, PT ;  /* 0x00000031b800780c */ /* 0x000fe40003f04270 */
[----:B------:R-:W-:Y:S01]  /*3d60*/  FSEL R16, R18, -INF , P1 ;  /* 0xff80000012107808 */ /* 0x000fe20000800000 */
[----:B------:R-:W-:Y:S01]  /*3d70*/  FFMA.FTZ R196, R17, c[0x0][0x29c], -R196 ;  /* 0x0000a70011c47a23 */ /* 0x000fe200000108c4 */
[----:B------:R-:W-:Y:S01]  /*3d80*/  FSEL R19, R19, -INF , P0 ;  /* 0xff80000013137808 */ /* 0x000fe20000000000 */
[C---:B-1----:R-:W-:Y:S01]  /*3d90*/  HMMA.16816.F32.BF16 R20, R4.reuse, R168, R20 ;  /* 0x000000a80414723c */ /* 0x042fe20000041814 */
[----:B------:R-:W-:Y:S01]  /*3da0*/  MUFU.EX2 R176, R176 ;  /* 0x000000b000b07308 */ /* 0x000fe20000000800 */
[----:B------:R-:W-:Y:S03]  /*3db0*/  PLOP3.LUT P0, PT, PT, PT, UP0, 0x80, 0x0 ;  /* 0x000000000000781c */ /* 0x000fe60003f0f008 */
[--C-:B------:R-:W-:Y:S03]  /*3dc0*/  FFMA.FTZ R16, R16, c[0x0][0x29c], -R197.reuse ;  /* 0x0000a70010107a23 */ /* 0x100fe600000108c5 */
[C---:B------:R-:W-:Y:S01]  /*3dd0*/  HMMA.16816.F32.BF16 R24, R4.reuse, R170, R24 ;  /* 0x000000aa0418723c */ /* 0x040fe20000041818 */
[----:B------:R-:W1:Y:S02]  /*3de0*/  LDSM.16.M88.4 R168, [R228+0xf080] ;  /* 0x00f08000e4a8783b */ /* 0x000e640000000200 */
[----:B------:R-:W-:Y:S05]  /*3df0*/  MUFU.EX2 R12, R12 ;  /* 0x0000000c000c7308 */ /* 0x000fea0000000800 */
[C---:B---3--:R-:W-:Y:S05]  /*3e00*/  HMMA.16816.F32.BF16 R28, R4.reuse, R172, R28 ;  /* 0x000000ac041c723c */ /* 0x048fea000004181c */
[----:B------:R-:W3:Y:S02]  /*3e10*/  MUFU.EX2 R13, R13 ;  /* 0x0000000d000d7308 */ /* 0x000ee40000000800 */
[--C-:B------:R-:W-:Y:S01]  /*3e20*/  FFMA.FTZ R172, R14, c[0x0][0x29c], -R197.reuse ;  /* 0x0000a7000eac7a23 */ /* 0x100fe200000108c5 */
[----:B------:R-:W-:Y:S01]  /*3e30*/  HMMA.16816.F32.BF16 R32, R4, R174, R32 ;  /* 0x000000ae0420723c */ /* 0x000fe20000041820 */
[----:B------:R-:W5:Y:S03]  /*3e40*/  LDS R5, [R241.X4+0x20180] ;  /* 0x02018000f1057984 */ /* 0x000f660000004800 */
[----:B--2---:R-:W-:Y:S02]  /*3e50*/  F2FP.BF16.PACK_AB R14, R185, R187 ;  /* 0x000000bbb90e723e */ /* 0x004fe400000010ff */
[----:B------:R-:W2:Y:S01]  /*3e60*/  LDS R4, [R241.X4+0x201a0] ;  /* 0x0201a000f1047984 */ /* 0x000ea20000004800 */
[----:B------:R-:W5:Y:S01]  /*3e70*/  MUFU.EX2 R7, R196 ;  /* 0x000000c400077308 */ /* 0x000f620000000800 */
[C---:B----4-:R-:W-:Y:S03]  /*3e80*/  HMMA.16816.F32.BF16 R20, R8.reuse, R164, R20 ;  /* 0x000000a40814723c */ /* 0x050fe60000041814 */
[----:B------:R-:W-:Y:S04]  /*3e90*/  STS [R244+0x20280], R14 ;  /* 0x0202800ef4007388 */ /* 0x000fe80000000800 */
[--C-:B------:R-:W-:Y:S01]  /*3ea0*/  FFMA.FTZ R164, R15, c[0x0][0x29c], -R197.reuse ;  /* 0x0000a7000fa47a23 */ /* 0x100fe200000108c5 */
[C---:B------:R-:W-:Y:S01]  /*3eb0*/  HMMA.16816.F32.BF16 R24, R8.reuse, R166, R24 ;  /* 0x000000a60818723c */ /* 0x040fe20000041818 */
[----:B------:R-:W-:Y:S03]  /*3ec0*/  MUFU.EX2 R172, R172 ;  /* 0x000000ac00ac7308 */ /* 0x000fe60000000800 */
[----:B------:R-:W-:Y:S01]  /*3ed0*/  FFMA.FTZ R197, R19, c[0x0][0x29c], -R197 ;  /* 0x0000a70013c57a23 */ /* 0x000fe200000108c5 */
[----:B---3--:R-:W-:Y:S03]  /*3ee0*/  F2FP.BF16.PACK_AB R6, R13, R176 ;  /* 0x000000b00d06723e */ /* 0x008fe600000010ff */
[C---:B-1----:R-:W-:Y:S03]  /*3ef0*/  HMMA.16816.F32.BF16 R28, R8.reuse, R168, R28 ;  /* 0x000000a8081c723c */ /* 0x042fe6000004181c */
[----:B------:R-:W-:Y:S05]  /*3f00*/  MUFU.EX2 R15, R197 ;  /* 0x000000c5000f7308 */ /* 0x000fea0000000800 */
[----:B------:R-:W-:Y:S05]  /*3f10*/  HMMA.16816.F32.BF16 R32, R8, R170, R32 ;  /* 0x000000aa0820723c */ /* 0x000fea0000041820 */
[----:B------:R-:W1:Y:S02]  /*3f20*/  MUFU.EX2 R164, R164 ;  /* 0x000000a400a47308 */ /* 0x000e640000000800 */
[----:B------:R-:W-:Y:S01]  /*3f30*/  F2FP.BF16.PACK_AB R11, R177, R178 ;  /* 0x000000b2b10b723e */ /* 0x000fe200000010ff */
[--C-:B-----5:R-:W-:Y:S01]  /*3f40*/  FADD.FTZ R21, R21, -R5.reuse ;  /* 0x8000000515157221 */ /* 0x120fe20000010000 */
[----:B------:R-:W-:Y:S03]  /*3f50*/  F2FP.BF16.PACK_AB R8, R7, R12 ;  /* 0x0000000c0708723e */ /* 0x000fe600000010ff */
[--C-:B------:R-:W-:Y:S02]  /*3f60*/  FADD.FTZ R25, R25, -R5.reuse ;  /* 0x8000000519197221 */ /* 0x100fe40000010000 */
[--C-:B------:R-:W-:Y:S01]  /*3f70*/  FADD.FTZ R20, R20, -R5.reuse ;  /* 0x8000000514147221 */ /* 0x100fe20000010000 */
[----:B------:R-:W3:Y:S01]  /*3f80*/  MUFU.EX2 R16, R16 ;  /* 0x0000001000107308 */ /* 0x000ee20000000800 */
[--C-:B------:R-:W-:Y:S02]  /*3f90*/  FADD.FTZ R29, R29, -R5.reuse ;  /* 0x800000051d1d7221 */ /* 0x100fe40000010000 */
[--C-:B------:R-:W-:Y:S02]  /*3fa0*/  FADD.FTZ R24, R24, -R5.reuse ;  /* 0x8000000518187221 */ /* 0x100fe40000010000 */
[--C-:B------:R-:W-:Y:S02]  /*3fb0*/  FADD.FTZ R28, R28, -R5.reuse ;  /* 0x800000051c1c7221 */ /* 0x100fe40000010000 */
[--C-:B--2---:R-:W-:Y:S02]  /*3fc0*/  FADD.FTZ R22, R22, -R4.reuse ;  /* 0x8000000416167221 */ /* 0x104fe40000010000 */
[--C-:B------:R-:W-:Y:S02]  /*3fd0*/  FADD.FTZ R33, R33, -R5.reuse ;  /* 0x8000000521217221 */ /* 0x100fe40000010000 */
[----:B------:R-:W-:Y:S01]  /*3fe0*/  FADD.FTZ R32, R32, -R5 ;  /* 0x8000000520207221 */ /* 0x000fe20000010000 */
[----:B------:R-:W-:Y:S01]  /*3ff0*/  F2FP.BF16.PACK_AB R5, R186, R189 ;  /* 0x000000bdba05723e */ /* 0x000fe200000010ff */
[--C-:B------:R-:W-:Y:S02]  /*4000*/  FADD.FTZ R23, R23, -R4.reuse ;  /* 0x8000000417177221 */ /* 0x100fe40000010000 */
[----:B------:R-:W-:Y:S02]  /*4010*/  FMUL.FTZ R32, R12, R32 ;  /* 0x000000200c207220 */ /* 0x000fe40000410000 */
[----:B------:R1:W-:Y:S01]  /*4020*/  STS [R244+0x20680], R5 ;  /* 0x02068005f4007388 */ /* 0x0003e20000000800 */
[----:B------:R-:W-:Y:S01]  /*4030*/  FMUL.FTZ R12, R7, R33 ;  /* 0x00000021070c7220 */ /* 0x000fe20000410000 */
[----:B------:R-:W-:Y:S01]  /*4040*/  F2FP.BF16.PACK_AB R7, R179, R180 ;  /* 0x000000b4b307723e */ /* 0x000fe200000010ff */
[----:B------:R-:W-:Y:S02]  /*4050*/  FMUL.FTZ R22, R189, R22 ;  /* 0x00000016bd167220 */ /* 0x000fe40000410000 */
[----:B------:R-:W-:Y:S01]  /*4060*/  STS [R247+0x20280], R11 ;  /* 0x0202800bf7007388 */ /* 0x000fe20000000800 */
[----:B------:R-:W-:Y:S01]  /*4070*/  FMUL.FTZ R23, R186, R23 ;  /* 0x00000017ba177220 */ /* 0x000fe20000410000 */
[----:B------:R-:W-:Y:S01]  /*4080*/  F2FP.BF16.PACK_AB R12, R12, R32 ;  /* 0x000000200c0c723e */ /* 0x000fe200000010ff */
[----:B------:R-:W-:Y:S02]  /*4090*/  FMUL.FTZ R20, R187, R20 ;  /* 0x00000014bb147220 */ /* 0x000fe40000410000 */
[----:B------:R-:W-:Y:S01]  /*40a0*/  STS [R247+0x20680], R7 ;  /* 0x02068007f7007388 */ /* 0x000fe20000000800 */
[----:B------:R-:W-:Y:S02]  /*40b0*/  FMUL.FTZ R9, R185, R21 ;  /* 0x00000015b9097220 */ /* 0x000fe40000410000 */
[--C-:B------:R-:W-:Y:S02]  /*40c0*/  FADD.FTZ R27, R27, -R4.reuse ;  /* 0x800000041b1b7221 */ /* 0x100fe40000010000 */
[----:B------:R2:W-:Y:S01]  /*40d0*/  STS [R245], R6 ;  /* 0x00000006f5007388 */ /* 0x0005e20000000800 */
[--C-:B------:R-:W-:Y:S01]  /*40e0*/  FADD.FTZ R26, R26, -R4.reuse ;  /* 0x800000041a1a7221 */ /* 0x100fe20000010000 */
[----:B------:R-:W-:Y:S01]  /*40f0*/  F2FP.BF16.PACK_AB R9, R9, R20 ;  /* 0x000000140909723e */ /* 0x000fe200000010ff */
[----:B------:R-:W-:Y:S02]  /*4100*/  FMUL.FTZ R24, R178, R24 ;  /* 0x00000018b2187220 */ /* 0x000fe40000410000 */
[----:B------:R-:W-:Y:S02]  /*4110*/  FMUL.FTZ R10, R177, R25 ;  /* 0x00000019b10a7220 */ /* 0x000fe40000410000 */
[----:B------:R-:W-:Y:S02]  /*4120*/  FMUL.FTZ R26, R180, R26 ;  /* 0x0000001ab41a7220 */ /* 0x000fe40000410000 */
[--C-:B------:R-:W-:Y:S01]  /*4130*/  FADD.FTZ R30, R30, -R4.reuse ;  /* 0x800000041e1e7221 */ /* 0x100fe20000010000 */
[----:B-1----:R-:W-:Y:S01]  /*4140*/  F2FP.BF16.PACK_AB R5, R164, R172 ;  /* 0x000000aca405723e */ /* 0x002fe200000010ff */
[--C-:B------:R-:W-:Y:S01]  /*4150*/  FADD.FTZ R31, R31, -R4.reuse ;  /* 0x800000041f1f7221 */ /* 0x100fe20000010000 */
[----:B------:R-:W-:Y:S01]  /*4160*/  F2FP.BF16.PACK_AB R10, R10, R24 ;  /* 0x000000180a0a723e */ /* 0x000fe200000010ff */
[----:B------:R-:W-:Y:S02]  /*4170*/  FMUL.FTZ R28, R176, R28 ;  /* 0x0000001cb01c7220 */ /* 0x000fe40000410000 */
[----:B------:R3:W-:Y:S01]  /*4180*/  STS [R245+0x400], R5 ;  /* 0x00040005f5007388 */ /* 0x0007e20000000800 */
[----:B------:R-:W-:Y:S02]  /*4190*/  FMUL.FTZ R13, R13, R29 ;  /* 0x0000001d0d0d7220 */ /* 0x000fe40000410000 */
[----:B------:R-:W-:Y:S02]  /*41a0*/  FMUL.FTZ R172, R172, R30 ;  /* 0x0000001eacac7220 */ /* 0x000fe40000410000 */
[----:B------:R-:W-:Y:S01]  /*41b0*/  STS [R246], R8 ;  /* 0x00000008f6007388 */ /* 0x000fe20000000800 */
[----:B------:R-:W-:Y:S01]  /*41c0*/  FMUL.FTZ R164, R164, R31 ;  /* 0x0000001fa4a47220 */ /* 0x000fe20000410000 */
[----:B------:R-:W-:Y:S01]  /*41d0*/  F2FP.BF16.PACK_AB R13, R13, R28 ;  /* 0x0000001c0d0d723e */ /* 0x000fe200000010ff */
[--C-:B------:R-:W-:Y:S02]  /*41e0*/  FADD.FTZ R34, R34, -R4.reuse ;  /* 0x8000000422227221 */ /* 0x100fe40000010000 */
[----:B--2---:R-:W-:Y:S02]  /*41f0*/  FMUL.FTZ R6, R179, R27 ;  /* 0x0000001bb3067220 */ /* 0x004fe40000410000 */
[----:B------:R-:W-:Y:S03]  /*4200*/  FADD.FTZ R4, R35, -R4 ;  /* 0x8000000423047221 */ /* 0x000fe60000010000 */
[----:B------:R-:W-:Y:S01]  /*4210*/  F2FP.BF16.PACK_AB R6, R6, R26 ;  /* 0x0000001a0606723e */ /* 0x000fe200000010ff */
[C---:B------:R-:W-:Y:S01]  /*4220*/  FMUL.FTZ R4, R15.reuse, R4 ;  /* 0x000000040f047220 */ /* 0x040fe20000410000 */
[----:B---3--:R-:W-:Y:S01]  /*4230*/  F2FP.BF16.PACK_AB R5, R15, R16 ;  /* 0x000000100f05723e */ /* 0x008fe200000010ff */
[----:B------:R-:W-:Y:S04]  /*4240*/  FMUL.FTZ R16, R16, R34 ;  /* 0x0000002210107220 */ /* 0x000fe80000410000 */
[----:B------:R1:W-:Y:S01]  /*4250*/  STS [R246+0x400], R5 ;  /* 0x00040005f6007388 */ /* 0x0003e20000000800 */
[----:B------:R-:W-:Y:S04]  /*4260*/  F2FP.BF16.PACK_AB R4, R4, R16 ;  /* 0x000000100404723e */ /* 0x000fe800000010ff */
        /* <DEDUP_REMOVED lines=114> */
[----:B------:R-:W2:Y:S01]  /*4990*/  LDL.64 R202, [R1] ;  /* 0x0000000001ca7983 */ /* 0x000ea20000100a00 */
[----:B------:R-:W-:Y:S01]  /*49a0*/  LOP3.LUT P3, RZ, R242, 0x2, RZ, 0xc0, !PT ;  /* 0x00000002f2ff7812 */ /* 0x000fe2000786c0ff */
[----:B------:R-:W-:Y:S01]  /*49b0*/  ULDC.64 UR4, c[0x0][0x208] ;  /* 0x0000820000047ab9 */ /* 0x000fe20000000a00 */
[----:B------:R-:W-:Y:S01]  /*49c0*/  IMAD.U32 R16, RZ, RZ, UR7 ;  /* 0x00000007ff107e24 */ /* 0x000fe2000f8e00ff */
[----:B------:R-:W3:Y:S01]  /*49d0*/  LDL R200, [R1+0xc] ;  /* 0x00000c0001c87983 */ /* 0x000ee20000100800 */
[----:B------:R-:W-:Y:S02]  /*49e0*/  USHF.R.S32.HI UR18, URZ, 0x1f, UR9 ;  /* 0x0000001f3f127899 */ /* 0x000fe40008011409 */
[----:B------:R-:W-:Y:S01]  /*49f0*/  UIMAD.WIDE.U32 UR20, UR9, UR4, URZ ;  /* 0x00000004091472a5 */ /* 0x000fe2000f8e003f */
[----:B------:R-:W4:Y:S01]  /*4a00*/  LDL.64 R204, [R1+0x20] ;  /* 0x0000200001cc7983 */ /* 0x000f220000100a00 */
[----:B------:R-:W-:Y:S02]  /*4a10*/  UIMAD UR18, UR18, UR4, URZ ;  /* 0x00000004121272a4 */ /* 0x000fe4000f8e023f */
[----:B------:R-:W-:Y:S01]  /*4a20*/  USHF.L.U32 UR4, UR20, 0x6, URZ ;  /* 0x0000000614047899 */ /* 0x000fe2000800063f */
[----:B------:R-:W5:Y:S01]  /*4a30*/  LDL R201, [R1+0x30] ;  /* 0x0000300001c97983 */ /* 0x000f620000100800 */
        /* <DEDUP_REMOVED lines=11> */
[----:B------:R-:W-:Y:S02]  /*4af0*/  IADD3 R8, -R250, c[0x0][0x168], -R10 ;  /* 0x00005a00fa087a10 */ /* 0x000fe40007ffe90a */
[----:B----4-:R-:W-:Y:S02]  /*4b00*/  IADD3 R11, P0, R204, UR5, RZ ;  /* 0x00000005cc0b7c10 */ /* 0x010fe4000ff1e0ff */
[C---:B------:R-:W-:Y:S02]  /*4b10*/  ISETP.LT.OR P6, PT, R8.reuse, 0x1, !P4 ;  /* 0x000000010800780c */ /* 0x040fe400067c1670 */
[----:B------:R-:W-:Y:S02]  /*4b20*/  ISETP.LT.OR P5, PT, R8, 0x1, !P3 ;  /* 0x000000010800780c */ /* 0x000fe40005fa1670 */
[----:B------:R-:W-:Y:S02]  /*4b30*/  IADD3 R9, P2, P1, R202, UR4, R9 ;  /* 0x00000004ca097c10 */ /* 0x000fe4000f95e009 */
[----:B-----5:R-:W-:Y:S02]  /*4b40*/  LEA.HI.X.SX32 R15, R15, R201, 0x1, P0 ;  /* 0x000000c90f0f7211 */ /* 0x020fe400000f0eff */
[----:B------:R-:W-:Y:S02]  /*4b50*/  LEA R14, P0, R11, c[0x0][0x280], 0x2 ;  /* 0x0000a0000b0e7a11 */ /* 0x000fe400078010ff */
[----:B------:R-:W-:Y:S02]  /*4b60*/  IADD3.X R16, R200, UR18, R16, P2, P1 ;  /* 0x00000012c8107c10 */ /* 0x000fe400097e2410 */
[----:B------:R-:W-:Y:S01]  /*4b70*/  LEA R10, P1, R9, c[0x0][0x1f0], 0x1 ;  /* 0x00007c00090a7a11 */ /* 0x000fe200078208ff */
[----:B------:R-:W-:Y:S01]  /*4b80*/  @!PT LDS RZ, [RZ] ;  /* 0x00000000fffff984 */ /* 0x000fe20000000800 */
[----:B------:R-:W-:Y:S01]  /*4b90*/  @!PT LDS RZ, [RZ] ;  /* 0x00000000fffff984 */ /* 0x000fe20000000800 */
[----:B------:R-:W-:Y:S01]  /*4ba0*/  @!PT LDS RZ, [RZ] ;  /* 0x00000000fffff984 */ /* 0x000fe20000000800 */
[----:B------:R1:W-:Y:S01]  /*4bb0*/  LDGSTS.E.BYPASS.LTC128B.128 [R240+0x18080], [R12.64], !P6 ;  /* 0x180800000cf07fae */ /* 0x0003e2000f101d50 */
[----:B------:R-:W-:Y:S02]  /*4bc0*/  LEA.HI.X R15, R11, c[0x0][0x284], R15, 0x2, P0 ;  /* 0x0000a1000b0f7a11 */ /* 0x000fe400000f140f */
[----:B------:R-:W-:Y:S01]  /*4bd0*/  LOP3.LUT P0, RZ, R242, 0x4, RZ, 0xc0, !PT ;  /* 0x00000004f2ff7812 */ /* 0x000fe2000780c0ff */
        /* <DEDUP_REMOVED lines=10> */
[----:B------:R-:W-:Y:S05]  /*4c80*/  LOP3.LUT P1, RZ, R252, 0x1, RZ, 0xc0, !PT ;  /* 0x00000001fcff7812 */ /* 0x000fea000782c0ff */
[----:B------:R1:W-:Y:S04]  /*4c90*/  LDGSTS.E.BYPASS.LTC128B.128 [R240+0x1e080], [R12.64+0x180], !P5 ;  /* 0x1e0801800cf07fae */ /* 0x0003e8000e901d50 */
[----:B------:R1:W-:Y:S04]  /*4ca0*/  LDGSTS.E.BYPASS.LTC128B.128 [R240+0x19080], [R10.64], !P4 ;  /* 0x190800000af07fae */ /* 0x0003e8000e101d50 */
[----:B------:R1:W-:Y:S01]  /*4cb0*/  LDGSTS.E.BYPASS.LTC128B.128 [R240+0x1b080], [R10.64+0x80], !P3 ;  /* 0x1b0800800af07fae */ /* 0x0003e2000d901d50 */
[----:B------:R-:W-:Y:S03]  /*4cc0*/  @!P1 IMAD.SHL.U32 R8, R248, 0x10, RZ ;  /* 0x00000010f8089824 */ /* 0x000fe600078e00ff */
[----:B------:R1:W-:Y:S04]  /*4cd0*/  LDGSTS.E.BYPASS.LTC128B.128 [R240+0x1d080], [R10.64+0x100], !P2 ;  /* 0x1d0801000af07fae */ /* 0x0003e8000d101d50 */
[----:B------:R1:W-:Y:S04]  /*4ce0*/  LDGSTS.E.BYPASS.LTC128B.128 [R240+0x1f080], [R10.64+0x180], !P0 ;  /* 0x1f0801800af07fae */ /* 0x0003e8000c101d50 */
[----:B------:R1:W-:Y:S02]  /*4cf0*/  @!P1 LDGSTS.E.BYPASS.LTC128B.128 [R8+0x20180], [R14.64] ;  /* 0x201800000e089fae */ /* 0x0003e4000b901d50 */
.L_x_904:
        /* <DEDUP_REMOVED lines=93> */
[----:B------:R-:W2:Y:S01]  /*52d0*/  LDL.64 R226, [R1+0x10] ;  /* 0x0000100001e27983 */ /* 0x000ea20000100a00 */
[----:B------:R-:W-:Y:S01]  /*52e0*/  LOP3.LUT P2, RZ, R243, 0x2, RZ, 0xc0, !PT ;  /* 0x00000002f3ff7812 */ /* 0x000fe2000784c0ff */
[----:B------:R-:W-:Y:S02]  /*52f0*/  ULDC.64 UR4, c[0x0][0x178] ;  /* 0x00005e0000047ab9 */ /* 0x000fe40000000a00 */
[----:B------:R-:W5:Y:S01]  /*5300*/  LDL R224, [R1+0x18] ;  /* 0x0000180001e07983 */ /* 0x000f620000100800 */
[----:B------:R-:W-:Y:S02]  /*5310*/  USHF.R.S32.HI UR18, URZ, 0x1f, UR9 ;  /* 0x0000001f3f127899 */ /* 0x000fe40008011409 */
[----:B------:R-:W-:Y:S01]  /*5320*/  UIMAD.WIDE.U32 UR20, UR9, UR4, URZ ;  /* 0x00000004091472a5 */ /* 0x000fe2000f8e003f */
[----:B----4-:R-:W4:Y:S01]  /*5330*/  LDL.64 R180, [R1+0x28] ;  /* 0x0000280001b47983 */ /* 0x010f220000100a00 */
[----:B------:R-:W-:Y:S02]  /*5340*/  UIMAD UR18, UR18, UR4, URZ ;  /* 0x00000004121272a4 */ /* 0x000fe4000f8e023f */
[----:B------:R-:W-:Y:S01]  /*5350*/  USHF.L.U32 UR19, UR20, 0x6, URZ ;  /* 0x0000000614137899 */ /* 0x000fe2000800063f */
[----:B---3--:R-:W3:Y:S01]  /*5360*/  LDL R225, [R1+0x40] ;  /* 0x0000400001e17983 */ /* 0x008ee20000100800 */
        /* <DEDUP_REMOVED lines=12> */
[----:B------:R-:W-:Y:S02]  /*5430*/  IADD3 R4, -R250, c[0x0][0x168], -R6 ;  /* 0x00005a00fa047a10 */ /* 0x000fe40007ffe906 */
[----:B----4-:R-:W-:Y:S02]  /*5440*/  IADD3 R7, P0, R180, UR18, RZ ;  /* 0x00000012b4077c10 */ /* 0x010fe4000ff1e0ff */
[----:B------:R-:W-:Y:S02]  /*5450*/  ISETP.LT.OR P5, PT, R4, 0x1, !P3 ;  /* 0x000000010400780c */ /* 0x000fe40005fa1670 */
[----:B------:R-:W-:Y:S02]  /*5460*/  IADD3 R5, P1, R226, UR19, RZ ;  /* 0x00000013e2057c10 */ /* 0x000fe4000ff3e0ff */
[----:B---3--:R-:W-:Y:S02]  /*5470*/  LEA.HI.X.SX32 R11, R11, R225, 0x1, P0 ;  /* 0x000000e10b0b7211 */ /* 0x008fe400000f0eff */
[C---:B------:R-:W-:Y:S02]  /*5480*/  LEA R10, P0, R7.reuse, c[0x0][0x258], 0x2 ;  /* 0x00009600070a7a11 */ /* 0x040fe400078010ff */
[----:B------:R-:W-:Y:S02]  /*5490*/  ISETP.LT.OR P4, PT, R4, 0x1, !P2 ;  /* 0x000000010400780c */ /* 0x000fe40005781670 */
[----:B------:R-:W-:Y:S02]  /*54a0*/  LEA.HI.X R11, R7, c[0x0][0x25c], R11, 0x2, P0 ;  /* 0x00009700070b7a11 */ /* 0x000fe400000f140b */
[----:B------:R-:W-:Y:S01]  /*54b0*/  IADD3.X R12, R224, UR4, RZ, P1, !PT ;  /* 0x00000004e00c7c10 */ /* 0x000fe20008ffe4ff */
[----:B------:R-:W-:Y:S01]  /*54c0*/  @!PT LDS RZ, [RZ] ;  /* 0x00000000fffff984 */ /* 0x000fe20000000800 */
[----:B------:R-:W-:Y:S01]  /*54d0*/  @!PT LDS RZ, [RZ] ;  /* 0x00000000fffff984 */ /* 0x000fe20000000800 */
[----:B------:R-:W-:Y:S01]  /*54e0*/  @!PT LDS RZ, [RZ] ;  /* 0x00000000fffff984 */ /* 0x000fe20000000800 */
[----:B------:R2:W-:Y:S01]  /*54f0*/  LDGSTS.E.BYPASS.LTC128B.128 [R240+0x10080], [R8.64], !P5 ;  /* 0x1008000008f07fae */ /* 0x0005e2000e901d50 */
[----:B------:R-:W-:Y:S02]  /*5500*/  LEA R6, P1, R5, c[0x0][0x160], 0x1 ;  /* 0x0000580005067a11 */ /* 0x000fe400078208ff */
[----:B------:R-:W-:Y:S02]  /*5510*/  LOP3.LUT P0, RZ, R243, 0x4, RZ, 0xc0, !PT ;  /* 0x00000004f3ff7812 */ /* 0x000fe4000780c0ff */
[----:B------:R-:W-:Y:S02]  /*5520*/  LEA.HI.X R7, R5, c[0x0][0x164], R12, 0x1, P1 ;  /* 0x0000590005077a11 */ /* 0x000fe400008f0c0c */
[C---:B------:R-:W-:Y:S01]  /*5530*/  ISETP.LT.OR P6, PT, R4.reuse, 0x1, !P0 ;  /* 0x000000010400780c */ /* 0x040fe200047c1670 */
[----:B------:R2:W-:Y:S01]  /*5540*/  LDGSTS.E.BYPASS.LTC128B.128 [R240+0x12080], [R8.64+0x80], !P4 ;  /* 0x1208008008f07fae */ /* 0x0005e2000e101d50 */
        /* <DEDUP_REMOVED lines=15> */
.L_x_905:
[-C--:B--2---:R-:W-:Y:S01]  /*5640*/  HMMA.16816.F32.BF16 R4, R192, R16.reuse, RZ ;  /* 0x00000010c004723c */ /* 0x084fe200000418ff */
        /* <DEDUP_REMOVED lines=217> */
.L_x_903:
[----:B------:R-:W-:Y:S05]  /*63e0*/  @P0 BRA `(.L_x_907) ;  /* 0x00001d7000000947 */ /* 0x000fea0003800000 */
[----:B------:R-:W-:Y:S01]  /*63f0*/  SHF.R.S32.HI R5, RZ, 0x1f, R248 ;  /* 0x0000001fff057819 */ /* 0x000fe200000114f8 */
[----:B------:R-:W-:Y:S01]  /*6400*/  BAR.SYNC.DEFER_BLOCKING 0x1, 0x100 ;  /* 0x0044000000007b1d */ /* 0x000fe20000010000 */
[----:B------:R-:W-:Y:S01]  /*6410*/  F2FP.BF16.PACK_AB R107, R37, R36 ;  /* 0x00000024256b723e */ /* 0x000fe200000010ff */
[----:B------:R-:W-:Y:S01]  /*6420*/  USHF.R.S32.HI UR6, URZ, 0x1f, UR13 ;  /* 0x0000001f3f067899 */ /* 0x000fe2000801140d */
[----:B------:R-:W-:Y:S02]  /*6430*/  LEA.HI R3, R5, R248, RZ, 0x2 ;  /* 0x000000f805037211 */ /* 0x000fe400078f10ff */
[----:B------:R-:W-:Y:S01]  /*6440*/  F2FP.BF16.PACK_AB R39, R39, R38 ;  /* 0x000000262727723e */ /* 0x000fe200000010ff */
[----:B------:R-:W-:Y:S01]  /*6450*/  ULDC UR7, c[0x0][0x2f0] ;  /* 0x0000bc0000077ab9 */ /* 0x000fe20000000800 */
[--C-:B------:R-:W-:Y:S01]  /*6460*/  SHF.R.S32.HI R4, RZ, 0x2, R3.reuse ;  /* 0x00000002ff047819 */ /* 0x100fe20000011403 */
[----:B------:R-:W-:Y:S01]  /*6470*/  UIADD3 UR8, -UR10, UR7, URZ ;  /* 0x000000070a087290 */ /* 0x000fe2000fffe13f */
[----:B------:R-:W-:Y:S01]  /*6480*/  SHF.R.S32.HI R0, RZ, 0x1f, R3 ;  /* 0x0000001fff007819 */ /* 0x000fe20000011403 */
[----:B------:R-:W-:Y:S01]  /*6490*/  ULDC.64 UR4, c[0x0][0x338] ;  /* 0x0000ce0000047ab9 */ /* 0x000fe20000000a00 */
[----:B------:R-:W-:Y:S01]  /*64a0*/  LOP3.LUT R6, R3, 0x3ffffffc, RZ, 0xc0, !PT ;  /* 0x3ffffffc03067812 */ /* 0x000fe200078ec0ff */
[----:B------:R-:W-:Y:S01]  /*64b0*/  UISETP.LT.AND UP0, UPT, UR8, 0x40, UPT ;  /* 0x000000400800788c */ /* 0x000fe2000bf01270 */
[----:B------:R-:W-:Y:S01]  /*64c0*/  LEA.HI R2, R0, R4, RZ, 0x3 ;  /* 0x0000000400027211 */ /* 0x000fe200078f18ff */
[----:B------:R-:W-:Y:S01]  /*64d0*/  UIMAD UR4, UR6, UR4, URZ ;  /* 0x00000004060472a4 */ /* 0x000fe2000f8e023f */
[----:B------:R-:W-:Y:S01]  /*64e0*/  LEA.HI R0, R5, R248, RZ, 0x5 ;  /* 0x000000f805007211 */ /* 0x000fe200078f28ff */
[----:B------:R-:W-:Y:S01]  /*64f0*/  USEL UR8, UR8, 0x40, UP0 ;  /* 0x0000004008087887 */ /* 0x000fe20008000000 */
[----:B------:R-:W-:Y:S01]  /*6500*/  LOP3.LUT R2, R2, 0xfffffff8, RZ, 0xc0, !PT ;  /* 0xfffffff802027812 */ /* 0x000fe200078ec0ff */
[----:B------:R-:W-:Y:S01]  /*6510*/  UIMAD UR5, UR13, UR5, UR4 ;  /* 0x000000050d0572a4 */ /* 0x000fe2000f8e0204 */
[----:B------:R-:W-:Y:S01]  /*6520*/  SHF.R.S32.HI R8, RZ, 0x5, R0 ;  /* 0x00000005ff087819 */ /* 0x000fe20000011400 */
[----:B------:R-:W-:Y:S01]  /*6530*/  USHF.R.S32.HI UR7, URZ, 0x1f, UR14 ;  /* 0x0000001f3f077899 */ /* 0x000fe2000801140e */
[----:B------:R-:W-:Y:S01]  /*6540*/  F2FP.BF16.PACK_AB R48, R49, R48 ;  /* 0x000000303130723e */ /* 0x000fe200000010ff */
[----:B------:R-:W-:Y:S01]  /*6550*/  IMAD.IADD R9, R4, 0x1, -R2 ;  /* 0x0000000104097824 */ /* 0x000fe200078e0a02 */
[----:B------:R-:W-:Y:S01]  /*6560*/  LEA.HI R2, R5, R248, RZ, 0x6 ;  /* 0x000000f805027211 */ /* 0x000fe200078f30ff */
[----:B------:R-:W-:Y:S01]  /*6570*/  BSSY B0, `(.L_x_908) ;  /* 0x00000c4000007945 */ /* 0x000fe20003800000 */
        /* <DEDUP_REMOVED lines=195> */
.L_x_909:
[----:B--234-:R-:W-:Y:S05]  /*71b0*/  BSYNC B0 ;  /* 0x0000000000007941 */ /* 0x01cfea0003800000 */
.L_x_908:
        /* <DEDUP_REMOVED lines=17> */
.L_x_911:
[----:B------:R-:W-:Y:S05]  /*72d0*/  BSYNC B0 ;  /* 0x0000000000007941 */ /* 0x000fea0003800000 */
.L_x_910:
        /* <DEDUP_REMOVED lines=17> */
.L_x_913:
[----:B------:R-:W-:Y:S05]  /*73f0*/  BSYNC B0 ;  /* 0x0000000000007941 */ /* 0x000fea0003800000 */
.L_x_912:
        /* <DEDUP_REMOVED lines=16> */
.L_x_915:
[----:B------:R-:W-:Y:S05]  /*7500*/  BSYNC B0 ;  /* 0x0000000000007941 */ /* 0x000fea0003800000 */
.L_x_914:
        /* <DEDUP_REMOVED lines=16> */
.L_x_917:
[----:B------:R-:W-:Y:S05]  /*7610*/  BSYNC B0 ;  /* 0x0000000000007941 */ /* 0x000fea0003800000 */
.L_x_916:
        /* <DEDUP_REMOVED lines=16> */
.L_x_919:
[----:B------:R-:W-:Y:S05]  /*7720*/  BSYNC B0 ;  /* 0x0000000000007941 */ /* 0x000fea0003800000 */
.L_x_918:
        /* <DEDUP_REMOVED lines=16> */
.L_x_921:
[----:B------:R-:W-:Y:S05]  /*7830*/  BSYNC B0 ;  /* 0x0000000000007941 */ /* 0x000fea0003800000 */
.L_x_920:
        /* <DEDUP_REMOVED lines=15> */
.L_x_923:
[----:B------:R-:W-:Y:S05]  /*7930*/  BSYNC B0 ;  /* 0x0000000000007941 */ /* 0x000fea0003800000 */
.L_x_922:
        /* <DEDUP_REMOVED lines=23> */
.L_x_925:
[----:B------:R-:W-:Y:S05]  /*7ab0*/  BSYNC B0 ;  /* 0x0000000000007941 */ /* 0x000fea0003800000 */
.L_x_924:
        /* <DEDUP_REMOVED lines=15> */
.L_x_927:
[----:B------:R-:W-:Y:S05]  /*7bb0*/  BSYNC B0 ;  /* 0x0000000000007941 */ /* 0x000fea0003800000 */
.L_x_926:
        /* <DEDUP_REMOVED lines=15> */
.L_x_929:
[----:B------:R-:W-:Y:S05]  /*7cb0*/  BSYNC B0 ;  /* 0x0000000000007941 */ /* 0x000fea0003800000 */
.L_x_928:
        /* <DEDUP_REMOVED lines=14> */
.L_x_931:
[----:B------:R-:W-:Y:S05]  /*7da0*/  BSYNC B0 ;  /* 0x0000000000007941 */ /* 0x000fea0003800000 */
.L_x_930:
        /* <DEDUP_REMOVED lines=14> */
.L_x_933:
[----:B------:R-:W-:Y:S05]  /*7e90*/  BSYNC B0 ;  /* 0x0000000000007941 */ /* 0x000fea0003800000 */
.L_x_932:
        /* <DEDUP_REMOVED lines=14> */
.L_x_935:
[----:B------:R-:W-:Y:S05]  /*7f80*/  BSYNC B0 ;  /* 0x0000000000007941 */ /* 0x000fea0003800000 */
.L_x_934:
        /* <DEDUP_REMOVED lines=14> */
.L_x_937:
[----:B------:R-:W-:Y:S05]  /*8070*/  BSYNC B0 ;  /* 0x0000000000007941 */ /* 0x000fea0003800000 */
.L_x_936:
        /* <DEDUP_REMOVED lines=14> */
.L_x_907:
[----:B------:R-:W-:Y:S01]  /*8160*/  SHF.R.S32.HI R0, RZ, 0x1f, R248 ;  /* 0x0000001fff007819 */ /* 0x000fe200000114f8 */
[----:B------:R-:W-:Y:S01]  /*8170*/  USHF.R.S32.HI UR6, URZ, 0x1f, UR13 ;  /* 0x0000001f3f067899 */ /* 0x000fe2000801140d */
[----:B------:R-:W-:Y:S01]  /*8180*/  IMAD.U32 R10, RZ, RZ, UR13 ;  /* 0x0000000dff0a7e24 */ /* 0x000fe2000f8e00ff */
[----:B------:R-:W-:Y:S01]  /*8190*/  ULDC.64 UR4, c[0x0][0x308] ;  /* 0x0000c20000047ab9 */ /* 0x000fe20000000a00 */
[----:B------:R-:W-:Y:S01]  /*81a0*/  LEA.HI R0, R0, R248, RZ, 0x5 ;  /* 0x000000f800007211 */ /* 0x000fe200078f28ff */
[----:B------:R-:W-:Y:S01]  /*81b0*/  UIMAD UR4, UR6, UR4, URZ ;  /* 0x00000004060472a4 */ /* 0x000fe2000f8e023f */
[----:B------:R-:W-:Y:S01]  /*81c0*/  IMAD.U32 R2, RZ, RZ, UR15 ;  /* 0x0000000fff027e24 */ /* 0x000fe2000f8e00ff */
[----:B------:R-:W-:Y:S01]  /*81d0*/  USHF.R.S32.HI UR7, URZ, 0x1f, UR14 ;  /* 0x0000001f3f077899 */ /* 0x000fe2000801140e */
[----:B------:R-:W-:Y:S01]  /*81e0*/  LOP3.LUT R4, R0, 0x1fffffe0, RZ, 0xc0, !PT ;  /* 0x1fffffe000047812 */ /* 0x000fe200078ec0ff */
[----:B------:R-:W-:Y:S01]  /*81f0*/  UIMAD UR5, UR13, UR5, UR4 ;  /* 0x000000050d0572a4 */ /* 0x000fe2000f8e0204 */
[----:B------:R-:W-:Y:S01]  /*8200*/  SHF.R.S32.HI R6, RZ, 0x5, R0 ;  /* 0x00000005ff067819 */ /* 0x000fe20000011400 */
[----:B------:R-:W-:Y:S01]  /*8210*/  IMAD.U32 R0, RZ, RZ, UR14 ;  /* 0x0000000eff007e24 */ /* 0x000fe2000f8e00ff */
[----:B------:R-:W-:Y:S01]  /*8220*/  ULDC UR4, c[0x0][0x2f0] ;  /* 0x0000bc0000047ab9 */ /* 0x000fe20000000800 */
[----:B------:R-:W-:Y:S01]  /*8230*/  IMAD.IADD R4, R248, 0x1, -R4 ;  /* 0x00000001f8047824 */ /* 0x000fe200078e0a04 */
[----:B------:R-:W-:Y:S01]  /*8240*/  UIADD3 UR10, -UR10, UR4, URZ ;  /* 0x000000040a0a7290 */ /* 0x000fe2000fffe13f */
[----:B------:R-:W-:Y:S01]  /*8250*/  SHF.R.S32.HI R7, RZ, 0x1f, R6 ;  /* 0x0000001fff077819 */ /* 0x000fe20000011406 */
[----:B------:R-:W-:Y:S01]  /*8260*/  BSSY B0, `(.L_x_938) ;  /* 0x0000016000007945 */ /* 0x000fe20003800000 */
[----:B------:R-:W-:-:S03]  /*8270*/  IMAD.SHL.U32 R4, R4, 0x8, RZ ;  /* 0x0000000804047824 */ /* 0x000fc600078e00ff */
[----:B------:R-:W-:Y:S01]  /*8280*/  ISETP.GE.AND P2, PT, R6, UR10, PT ;  /* 0x0000000a06007c0c */ /* 0x000fe2000bf46270 */
        /* <DEDUP_REMOVED lines=19> */
.L_x_939:
[----:B------:R-:W-:Y:S05]  /*83c0*/  BSYNC B0 ;  /* 0x0000000000007941 */ /* 0x000fea0003800000 */
.L_x_938:
        /* <DEDUP_REMOVED lines=17> */
.L_x_941:
[----:B------:R-:W-:Y:S05]  /*84e0*/  BSYNC B0 ;  /* 0x0000000000007941 */ /* 0x000fea0003800000 */
.L_x_940:
        /* <DEDUP_REMOVED lines=17> */
.L_x_943:
[----:B------:R-:W-:Y:S05]  /*8600*/  BSYNC B0 ;  /* 0x0000000000007941 */ /* 0x000fea0003800000 */
.L_x_942:
        /* <DEDUP_REMOVED lines=16> */
.L_x_945:
[----:B------:R-:W-:Y:S05]  /*8710*/  BSYNC B0 ;  /* 0x0000000000007941 */ /* 0x000fea0003800000 */
.L_x_944:
        /* <DEDUP_REMOVED lines=16> */
.L_x_947:
[----:B------:R-:W-:Y:S05]  /*8820*/  BSYNC B0 ;  /* 0x0000000000007941 */ /* 0x000fea0003800000 */
.L_x_946:
        /* <DEDUP_REMOVED lines=16> */
.L_x_949:
[----:B------:R-:W-:Y:S05]  /*8930*/  BSYNC B0 ;  /* 0x0000000000007941 */ /* 0x000fea0003800000 */
.L_x_948:
        /* <DEDUP_REMOVED lines=16> */
.L_x_951:
[----:B------:R-:W-:Y:S05]  /*8a40*/  BSYNC B0 ;  /* 0x0000000000007941 */ /* 0x000fea0003800000 */
.L_x_950:
        /* <DEDUP_REMOVED lines=15> */
.L_x_953:
[----:B------:R-:W-:Y:S05]  /*8b40*/  BSYNC B0 ;  /* 0x0000000000007941 */ /* 0x000fea0003800000 */
.L_x_952:
        /* <DEDUP_REMOVED lines=23> */
.L_x_955:
[----:B------:R-:W-:Y:S05]  /*8cc0*/  BSYNC B0 ;  /* 0x0000000000007941 */ /* 0x000fea0003800000 */
.L_x_954:
        /* <DEDUP_REMOVED lines=15> */
.L_x_957:
[----:B------:R-:W-:Y:S05]  /*8dc0*/  BSYNC B0 ;  /* 0x0000000000007941 */ /* 0x000fea0003800000 */
.L_x_956:
        /* <DEDUP_REMOVED lines=15> */
.L_x_959:
[----:B------:R-:W-:Y:S05]  /*8ec0*/  BSYNC B0 ;  /* 0x0000000000007941 */ /* 0x000fea0003800000 */
.L_x_958:
        /* <DEDUP_REMOVED lines=14> */
.L_x_961:
[----:B------:R-:W-:Y:S05]  /*8fb0*/  BSYNC B0 ;  /* 0x0000000000007941 */ /* 0x000fea0003800000 */
.L_x_960:
        /* <DEDUP_REMOVED lines=14> */
.L_x_963:
[----:B------:R-:W-:Y:S05]  /*90a0*/  BSYNC B0 ;  /* 0x0000000000007941 */ /* 0x000fea0003800000 */
.L_x_962:
        /* <DEDUP_REMOVED lines=14> */
.L_x_965:
[----:B------:R-:W-:Y:S05]  /*9190*/  BSYNC B0 ;  /* 0x0000000000007941 */ /* 0x000fea0003800000 */
.L_x_964:
        /* <DEDUP_REMOVED lines=14> */
.L_x_967:
[----:B------:R-:W-:Y:S05]  /*9280*/  BSYNC B0 ;  /* 0x0000000000007941 */ /* 0x000fea0003800000 */
.L_x_966:
        /* <DEDUP_REMOVED lines=13> */
.L_x_968:
        /* <DEDUP_REMOVED lines=10> */
.L_x_1169:


//--------------------- .text._ZN7cutlass13device_kernelIN5flash19enable_sm80_to_sm89INS1_16FlashAttnBwdSm80INS1_25CollectiveMainloopBwdSm80ILi1ELi1EN4cute5tupleIJNS5_1CILi64EEES8_NS7_ILi256EEEEEENS_10bfloat16_tEfNS_4arch4Sm80ELb1ELb0ELb0ELb0ELb0ELb0ELb0ELb0ELi2ELi4ELi2ELi2ELb0EEENS1_24CollectiveEpilogueBwdGQAISA_fSD_Li256ELb0ELb0EEENS1_25SingleTileBwdLPTSchedulerILb0ELi64ELb0EEEEEEEEEvNT_6ParamsE --------------------------
	.section	.text._ZN7cutlass13device_kernelIN5flash19enable_sm80_to_sm89INS1_16FlashAttnBwdSm80INS1_25CollectiveMainloopBwdSm80ILi1ELi1EN4cute5tupleIJNS5_1CILi64EEES8_NS7_ILi256EEEEEENS_10bfloat16_tEfNS_4arch4Sm80ELb1ELb0ELb0ELb0ELb0ELb0ELb0ELb0ELi2ELi4ELi2ELi2ELb0EEENS1_24CollectiveEpilogueBwdGQAISA_fSD_Li256ELb0ELb0EEENS1_25SingleTileBwdLPTSchedulerILb0ELi64ELb0EEEEEEEEEvNT_6ParamsE,"ax",@progbits
	.sectioninfo	@"SHI_REGISTERS=255"
	.align	128
.text._ZN7cutlass13device_kernelIN5flash19enable_sm80_to_sm89INS1_16FlashAttnBwdSm80INS1_25CollectiveMainloopBwdSm80ILi1ELi1EN4cute5tupleIJNS5_1CILi64EEES8_NS7_ILi256EEEEEENS_10bfloat16_tEfNS_4arch4Sm80ELb1ELb0ELb0ELb0ELb0ELb0ELb0ELb0ELi2ELi4ELi2ELi2ELb0EEENS1_24CollectiveEpilogueBwdGQAISA_fSD_Li256ELb0ELb0EEENS1_25SingleTileBwdLPTSchedulerILb0ELi64ELb0EEEEEEEEEvNT_6ParamsE:
        .type           _ZN7cutlass13device_kernelIN5flash19enable_sm80_to_sm89INS1_16FlashAttnBwdSm80INS1_25CollectiveMainloopBwdSm80ILi1ELi1EN4cute5tupleIJNS5_1CILi64EEES8_NS7_ILi256EEEEEENS_10bfloat16_tEfNS_4arch4Sm80ELb1ELb0ELb0ELb0ELb0ELb0ELb0ELb0ELi2ELi4ELi2ELi2ELb0EEENS1_24CollectiveEpilogueBwdGQAISA_fSD_Li256ELb0ELb0EEENS1_25SingleTileBwdLPTSchedulerILb0ELi64ELb0EEEEEEEEEvNT_6ParamsE,@function
        .size           _ZN7cutlass13device_kernelIN5flash19enable_sm80_to_sm89INS1_16FlashAttnBwdSm80INS1_25CollectiveMainloopBwdSm80ILi1ELi1EN4cute5tupleIJNS5_1CILi64EEES8_NS7_ILi256EEEEEENS_10bfloat16_tEfNS_4arch4Sm80ELb1ELb0ELb0ELb0ELb0ELb0ELb0ELb0ELi2ELi4ELi2ELi2ELb0EEENS1_24CollectiveEpilogueBwdGQAISA_fSD_Li256ELb0ELb0EEENS1_25SingleTileBwdLPTSchedulerILb0ELi64ELb0EEEEEEEEEvNT_6ParamsE,(.L_x_1170 - _ZN7cutlass13device_kernelIN5flash19enable_sm80_to_sm89INS1_16FlashAttnBwdSm80INS1_25CollectiveMainloopBwdSm80ILi1ELi1EN4cute5tupleIJNS5_1CILi64EEES8_NS7_ILi256EEEEEENS_10bfloat16_tEfNS_4arch4Sm80ELb1ELb0ELb0ELb0ELb0ELb0ELb0ELb0ELi2ELi4ELi2ELi2ELb0EEENS1_24CollectiveEpilogueBwdGQAISA_fSD_Li256ELb0ELb0EEENS1_25SingleTileBwdLPTSchedulerILb0ELi64ELb0EEEEEEEEEvNT_6ParamsE)
        .other          _ZN7cutlass13device_kernelIN5flash19enable_sm80_to_sm89INS1_16FlashAttnBwdSm80INS1_25CollectiveMainloopBwdSm80ILi1ELi1EN4cute5tupleIJNS5_1CILi64EEES8_NS7_ILi256EEEEEENS_10bfloat16_tEfNS_4arch4Sm80ELb1ELb0ELb0ELb0ELb0ELb0ELb0ELb0ELi2ELi4ELi2ELi2ELb0EEENS1_24CollectiveEpilogueBwdGQAISA_fSD_Li256ELb0ELb0EEENS1_25SingleTileBwdLPTSchedulerILb0ELi64ELb0EEEEEEEEEvNT_6ParamsE,@"STO_CUDA_ENTRY STV_DEFAULT"
_ZN7cutlass13device_kernelIN5flash19enable_sm80_to_sm89INS1_16FlashAttnBwdSm80INS1_25CollectiveMainloopBwdSm80ILi1ELi1EN4cute5tupleIJNS5_1CILi64EEES8_NS7_ILi256EEEEEENS_10bfloat16_tEfNS_4arch4Sm80ELb1ELb0ELb0ELb0ELb0ELb0ELb0ELb0ELi2ELi4ELi2ELi2ELb0EEENS1_24CollectiveEpilogueBwdGQAISA_fSD_Li256ELb0ELb0EEENS1_25SingleTileBwdLPTSchedulerILb0ELi64ELb0EEEEEEEEEvNT_6ParamsE:
        /* <DEDUP_REMOVED lines=28> */
.L_x_970:
[----:B------:R-:W-:Y:S02]  /*01c0*/  ULDC UR7, c[0x0][0x3b4] ;  /* 0x0000ed0000077ab9 */ /* 0x000fe40000000800 */
[----:B------:R-:W-:Y:S02]  /*01d0*/  UISETP.NE.AND UP0, UPT, UR7, 0x1, UPT ;  /* 0x000000010700788c */ /* 0x000fe4000bf05270 */
[----:B------:R-:W-:Y:S02]  /*01e0*/  ULDC.64 UR4, c[0x0][0x3b8] ;  /* 0x0000ee0000047ab9 */ /* 0x000fe40000000a00 */
[----:B------:R-:W-:Y:S02]  /*01f0*/  UIMAD.WIDE.U32 UR10, UR6, UR4, URZ ;  /* 0x00000004060a72a5 */ /* 0x000fe4000f8e003f */
[----:B------:R-:W-:-:S05]  /*0200*/  UMOV UR15, UR6 ;  /* 0x00000006000f7c82 */ /* 0x000fca0008000000 */
[----:B------:R-:W-:-:S04]  /*0210*/  @UP0 USHF.R.U32.HI UR15, URZ, UR5, UR11 ;  /* 0x000000053f0f0299 */ /* 0x000fc8000801160b */
[----:B------:R-:W-:-:S04]  /*0220*/  UIMAD UR7, UR15, UR7, URZ ;  /* 0x000000070f0772a4 */ /* 0x000fc8000f8e023f */
.L_x_971:
        /* <DEDUP_REMOVED lines=11> */
.L_x_969:
        /* <DEDUP_REMOVED lines=20> */
.L_x_973:
[----:B------:R-:W-:Y:S02]  /*0420*/  ULDC UR7, c[0x0][0x3b4] ;  /* 0x0000ed0000077ab9 */ /* 0x000fe40000000800 */
[----:B------:R-:W-:Y:S02]  /*0430*/  UISETP.NE.AND UP0, UPT, UR7, 0x1, UPT ;  /* 0x000000010700788c */ /* 0x000fe4000bf05270 */
[----:B------:R-:W-:Y:S02]  /*0440*/  ULDC.64 UR4, c[0x0][0x3b8] ;  /* 0x0000ee0000047ab9 */ /* 0x000fe40000000a00 */
[----:B------:R-:W-:Y:S02]  /*0450*/  UIMAD.WIDE.U32 UR10, UR6, UR4, URZ ;  /* 0x00000004060a72a5 */ /* 0x000fe4000f8e003f */
[----:B------:R-:W-:-:S05]  /*0460*/  UMOV UR15, UR6 ;  /* 0x00000006000f7c82 */ /* 0x000fca0008000000 */
[----:B------:R-:W-:-:S04]  /*0470*/  @UP0 USHF.R.U32.HI UR15, URZ, UR5, UR11 ;  /* 0x000000053f0f0299 */ /* 0x000fc8000801160b */
[----:B------:R-:W-:-:S04]  /*0480*/  UIMAD UR7, UR15, UR7, URZ ;  /* 0x000000070f0772a4 */ /* 0x000fc8000f8e023f */
.L_x_974:
        /* <DEDUP_REMOVED lines=10> */
.L_x_972:
        /* <DEDUP_REMOVED lines=16> */
[----:B------:R-:W-:Y:S01]  /*0630*/  UIADD3 UR6, UR6, 0x3f, URZ ;  /* 0x0000003f06067890 */ /* 0x000fe2000fffe03f */
[----:B------:R-:W-:Y:S01]  /*0640*/  CS2R R150, SRZ ;  /* 0x0000000000967805 */ /* 0x000fe2000001ff00 */
[----:B------:R-:W-:Y:S01]  /*0650*/  USHF.R.S32.HI UR4, URZ, 0x1f, UR5 ;  /* 0x0000001f3f047899 */ /* 0x000fe20008011405 */
[----:B------:R-:W-:Y:S01]  /*0660*/  CS2R R148, SRZ ;  /* 0x0000000000947805 */ /* 0x000fe2000001ff00 */
[----:B------:R-:W-:Y:S01]  /*0670*/  ULDC.64 UR16, c[0x0][0x118] ;  /* 0x0000460000107ab9 */ /* 0x000fe20000000a00 */
        /* <DEDUP_REMOVED lines=80> */
[----:B------:R-:W-:Y:S01]  /*0b80*/  CS2R R162, SRZ ;  /* 0x0000000000a27805 */ /* 0x000fe2000001ff00 */
        /* <DEDUP_REMOVED lines=84> */
[----:B------:R-:W-:Y:S01]  /*10d0*/  UIMAD UR7, UR19, UR4, URZ ;  /* 0x00000004130772a4 */ /* 0x000fe2000f8e023f */
[----:B------:R-:W-:Y:S01]  /*10e0*/  SHF.R.S32.HI R27, RZ, 0x6, R8 ;  /* 0x00000006ff1b7819 */ /* 0x000fe20000011408 */
[----:B------:R-:W-:Y:S01]  /*10f0*/  IMAD.WIDE.U32 R18, R11, c[0x0][0x188], R12 ;  /* 0x000062000b127a25 */ /* 0x000fe200078e000c */
[C---:B------:R-:W-:Y:S01]  /*1100*/  LEA R8, P3, R9.reuse, R4, 0x6 ;  /* 0x0000000409087211 */ /* 0x040fe200078630ff */
[----:B------:R-:W-:Y:S01]  /*1110*/  UIMAD.WIDE.U32 UR22, UR11, UR4, URZ ;  /* 0x000000040b1672a5 */ /* 0x000fe2000f8e003f */
[----:B------:R-:W-:Y:S01]  /*1120*/  ISETP.LT.OR P2, PT, R0, 0x1, P5 ;  /* 0x000000010000780c */ /* 0x000fe20002f41670 */
        /* <DEDUP_REMOVED lines=9> */
[C---:B------:R-:W-:Y:S01]  /*11c0*/  ISETP.LT.OR P0, PT, R0.reuse, 0x21, P0 ;  /* 0x000000210000780c */ /* 0x040fe20000701670 */
[----:B------:R-:W-:Y:S01]  /*11d0*/  UIADD3 UR5, UR23, UR5, URZ ;  /* 0x0000000517057290 */ /* 0x000fe2000fffe03f */
[C---:B------:R-:W-:Y:S01]  /*11e0*/  ISETP.LT.OR P6, PT, R0.reuse, 0x21, P6 ;  /* 0x000000210000780c */ /* 0x040fe200037c1670 */
[----:B------:R-:W-:Y:S01]  /*11f0*/  @!PT LDS RZ, [RZ] ;  /* 0x00000000fffff984 */ /* 0x000fe20000000800 */
[----:B------:R-:W-:Y:S01]  /*1200*/  @!PT LDS RZ, [RZ] ;  /* 0x00000000fffff984 */ /* 0x000fe20000000800 */
[----:B------:R-:W-:Y:S01]  /*1210*/  @!PT LDS RZ, [RZ] ;  /* 0x00000000fffff984 */ /* 0x000fe20000000800 */
[----:B------:R1:W-:Y:S01]  /*1220*/  LDGSTS.E.BYPASS.LTC128B.128 [R240+0x8080], [R4.64], !P2 ;  /* 0x0808000004f07fae */ /* 0x0003e2000d101d50 */
[C---:B------:R-:W-:Y:S01]  /*1230*/  ISETP.LT.OR P2, PT, R0.reuse, 0x1, P4 ;  /* 0x000000010000780c */ /* 0x040fe20002741670 */
[----:B------:R-:W-:Y:S01]  /*1240*/  IMAD.MOV.U32 R246, RZ, RZ, 0x20 ;  /* 0x00000020fff67424 */ /* 0x000fe200078e00ff */
[----:B------:R-:W-:Y:S01]  /*1250*/  ISETP.LT.OR P4, PT, R0, 0x21, P4 ;  /* 0x000000210000780c */ /* 0x000fe20002781670 */
[----:B------:R-:W-:Y:S01]  /*1260*/  IMAD.U32 R17, RZ, RZ, UR5 ;  /* 0x00000005ff117e24 */ /* 0x000fe2000f8e00ff */
[--C-:B------:R-:W-:Y:S01]  /*1270*/  SHF.R.S32.HI R13, RZ, 0x1f, R12.reuse ;  /* 0x0000001fff0d7819 */ /* 0x100fe2000001140c */
[----:B------:R2:W-:Y:S01]  /*1280*/  STL.64 [R1+0x8], R18 ;  /* 0x0000081201007387 */ /* 0x0005e20000100a00 */
[----:B------:R-:W-:Y:S01]  /*1290*/  IADD3 R23, R19, UR6, RZ ;  /* 0x0000000613177c10 */ /* 0x000fe2000fffe0ff */
[----:B------:R-:W-:Y:S01]  /*12a0*/  ULDC.64 UR4, c[0x0][0x238] ;  /* 0x00008e0000047ab9 */ /* 0x000fe20000000a00 */
[----:B------:R-:W-:Y:S01]  /*12b0*/  CS2R R156, SRZ ;  /* 0x00000000009c7805 */ /* 0x000fe2000001ff00 */
[----:B------:R1:W-:Y:S01]  /*12c0*/  LDGSTS.E.BYPASS.LTC128B.128 [R240+0xa080], [R4.64+0x80], !P1 ;  /* 0x0a08008004f07fae */ /* 0x0003e2000c901d50 */
[C---:B------:R-:W-:Y:S01]  /*12d0*/  LEA R10, P1, R14.reuse, R6, 0x6 ;  /* 0x000000060e0a7211 */ /* 0x040fe200078230ff */
[----:B------:R-:W-:Y:S01]  /*12e0*/  UIMAD UR4, UR20, UR4, URZ ;  /* 0x00000004140472a4 */ /* 0x000fe2000f8e023f */
[----:B------:R-:W-:Y:S01]  /*12f0*/  CS2R R154, SRZ ;  /* 0x00000000009a7805 */ /* 0x000fe2000001ff00 */
[----:B------:R1:W-:Y:S01]  /*1300*/  LDGSTS.E.BYPASS.LTC128B.128 [R240+0xc080], [R4.64+0x100], !P3 ;  /* 0x0c08010004f07fae */ /* 0x0003e2000d901d50 */
[----:B------:R-:W-:Y:S01]  /*1310*/  LEA.HI.X R11, R14, R7, R15, 0x6, P1 ;  /* 0x000000070e0b7211 */ /* 0x000fe200008f340f */
[----:B------:R-:W-:Y:S01]  /*1320*/  IMAD.U32 R14, RZ, RZ, UR13 ;  /* 0x0000000dff0e7e24 */ /* 0x000fe2000f8e00ff */
[----:B------:R-:W-:Y:S01]  /*1330*/  ISETP.GE.AND P1, PT, R2, c[0x0][0x19c], PT ;  /* 0x0000670002007a0c */ /* 0x000fe20003f26270 */
[----:B------:R1:W-:Y:S01]  /*1340*/  LDGSTS.E.BYPASS.LTC128B.128 [R240+0xe080], [R4.64+0x180], !P2 ;  /* 0x0e08018004f07fae */ /* 0x0003e2000d101d50 */
[----:B------:R-:W-:Y:S01]  /*1350*/  ISETP.LT.OR P2, PT, R0, 0x21, P5 ;  /* 0x000000210000780c */ /* 0x000fe20002f41670 */
[--C-:B------:R-:W-:Y:S01]  /*1360*/  IMAD.WIDE.U32 R14, R14, c[0x0][0x270], R12.reuse ;  /* 0x00009c000e0e7a25 */ /* 0x100fe200078e000c */
[----:B------:R-:W-:Y:S01]  /*1370*/  ISETP.LT.OR P3, PT, R0, 0x1, P1 ;  /* 0x000000010000780c */ /* 0x000fe20000f61670 */
[----:B------:R-:W-:Y:S01]  /*1380*/  ULDC.64 UR6, c[0x0][0x270] ;  /* 0x00009c0000067ab9 */ /* 0x000fe20000000a00 */
[----:B------:R-:W-:Y:S01]  /*1390*/  ISETP.GE.AND P5, PT, R26, c[0x0][0x19c], PT ;  /* 0x000067001a007a0c */ /* 0x000fe20003fa6270 */
[----:B------:R-:W-:Y:S01]  /*13a0*/  UIMAD UR4, UR13, UR5, UR4 ;  /* 0x000000050d0472a4 */ /* 0x000fe2000f8e0204 */
[C---:B------:R-:W-:Y:S01]  /*13b0*/  ISETP.LT.OR P1, PT, R0.reuse, 0x21, P1 ;  /* 0x000000210000780c */ /* 0x040fe20000f21670 */
[----:B------:R-:W-:Y:S01]  /*13c0*/  UIMAD UR6, UR20, UR6, URZ ;  /* 0x00000006140672a4 */ /* 0x000fe2000f8e023f */
[----:B------:R3:W-:Y:S01]  /*13d0*/  STL [R1+0x14], R23 ;  /* 0x0000141701007387 */ /* 0x0007e20000100800 */
[----:B------:R-:W-:Y:S01]  /*13e0*/  CS2R R152, SRZ ;  /* 0x0000000000987805 */ /* 0x000fe2000001ff00 */
[----:B------:R-:W-:Y:S01]  /*13f0*/  CS2R R150, SRZ ;  /* 0x0000000000967805 */ /* 0x000fe2000001ff00 */
[----:B------:R-:W-:Y:S01]  /*1400*/  UIMAD UR6, UR13, UR7, UR6 ;  /* 0x000000070d0672a4 */ /* 0x000fe2000f8e0206 */
[----:B------:R-:W-:Y:S01]  /*1410*/  CS2R R148, SRZ ;  /* 0x0000000000947805 */ /* 0x000fe2000001ff00 */
[----:B------:R4:W-:Y:S01]  /*1420*/  LDGSTS.E.BYPASS.LTC128B.128 [R240+0x9080], [R8.64], !P2 ;  /* 0x0908000008f07fae */ /* 0x0009e2000d101d50 */
        /* <DEDUP_REMOVED lines=8> */
[----:B------:R-:W-:Y:S01]  /*14b0*/  CS2R R138, SRZ ;  /* 0x00000000008a7805 */ /* 0x000fe2000001ff00 */
[----:B------:R-:W-:Y:S01]  /*14c0*/  CS2R R136, SRZ ;  /* 0x0000000000887805 */ /* 0x000fe2000001ff00 */
[----:B------:R-:W-:Y:S01]  /*14d0*/  CS2R R134, SRZ ;  /* 0x0000000000867805 */ /* 0x000fe2000001ff00 */
[----:B------:R4:W-:Y:S01]  /*14e0*/  LDGSTS.E.BYPASS.LTC128B.128 [R240+0xf080], [R8.64+0x180], !P4 ;  /* 0x0f08018008f07fae */ /* 0x0009e2000e101d50 */
[----:B-1----:R-:W-:Y:S01]  /*14f0*/  IMAD.U32 R4, RZ, RZ, UR22 ;  /* 0x00000016ff047e24 */ /* 0x002fe2000f8e00ff */
[----:B------:R-:W-:Y:S01]  /*1500*/  ISETP.GE.AND P4, PT, R25, c[0x0][0x19c], PT ;  /* 0x0000670019007a0c */ /* 0x000fe20003f86270 */
[----:B------:R-:W-:Y:S01]  /*1510*/  IMAD.U32 R5, RZ, RZ, UR23 ;  /* 0x00000017ff057e24 */ /* 0x000fe2000f8e00ff */
[----:B------:R1:W-:Y:S01]  /*1520*/  LDGSTS.E.BYPASS.LTC128B.128 [R240+0x80], [R6.64], !P3 ;  /* 0x0008000006f07fae */ /* 0x0003e2000d901d50 */
[----:B------:R-:W-:Y:S01]  /*1530*/  CS2R R132, SRZ ;  /* 0x0000000000847805 */ /* 0x000fe2000001ff00 */
[----:B------:R-:W-:Y:S01]  /*1540*/  LEA R5, P2, R4, R18, 0x6 ;  /* 0x0000001204057211 */ /* 0x000fe200078430ff */
[----:B--2---:R-:W-:Y:S01]  /*1550*/  IMAD.WIDE.U32 R18, R16, c[0x0][0x288], R12 ;  /* 0x0000a20010127a25 */ /* 0x004fe200078e000c */
[----:B------:R-:W-:Y:S01]  /*1560*/  ISETP.LT.OR P6, PT, R0, 0x1, P4 ;  /* 0x000000010000780c */ /* 0x000fe200027c1670 */
[----:B------:R1:W-:Y:S01]  /*1570*/  LDGSTS.E.BYPASS.LTC128B.128 [R240+0x2080], [R6.64+0x80], !P0 ;  /* 0x0208008006f07fae */ /* 0x0003e2000c101d50 */
[----:B------:R-:W-:Y:S01]  /*1580*/  LEA.HI.X R12, R4, R23, R17, 0x6, P2 ;  /* 0x00000017040c7211 */ /* 0x000fe200010f3411 */
[----:B------:R-:W-:Y:S01]  /*1590*/  CS2R R130, SRZ ;  /* 0x0000000000827805 */ /* 0x000fe2000001ff00 */
[----:B------:R-:W-:Y:S01]  /*15a0*/  ISETP.GE.AND P2, PT, R24, c[0x0][0x19c], PT ;  /* 0x0000670018007a0c */ /* 0x000fe20003f46270 */
[----:B------:R-:W-:Y:S01]  /*15b0*/  CS2R R128, SRZ ;  /* 0x0000000000807805 */ /* 0x000fe2000001ff00 */
[C---:B------:R-:W-:Y:S01]  /*15c0*/  ISETP.LT.OR P4, PT, R0.reuse, 0x21, P4 ;  /* 0x000000210000780c */ /* 0x040fe20002781670 */
[----:B------:R-:W-:Y:S01]  /*15d0*/  CS2R R126, SRZ ;  /* 0x00000000007e7805 */ /* 0x000fe2000001ff00 */
[C---:B------:R-:W-:Y:S01]  /*15e0*/  ISETP.LT.OR P3, PT, R0.reuse, 0x1, P2 ;  /* 0x000000010000780c */ /* 0x040fe20001761670 */
[----:B------:R-:W-:Y:S01]  /*15f0*/  CS2R R124, SRZ ;  /* 0x00000000007c7805 */ /* 0x000fe2000001ff00 */
[----:B------:R-:W-:Y:S01]  /*1600*/  ISETP.LT.OR P2, PT, R0, 0x21, P2 ;  /* 0x000000210000780c */ /* 0x000fe20001741670 */
[----:B------:R-:W-:Y:S01]  /*1610*/  IMAD.MOV.U32 R0, RZ, RZ, c[0x0][0x178] ;  /* 0x00005e00ff007624 */ /* 0x000fe200078e00ff */
[C---:B------:R-:W-:Y:S01]  /*1620*/  LEA R4, P0, R5.reuse, c[0x0][0x160], 0x1 ;  /* 0x0000580005047a11 */ /* 0x040fe200078008ff */
[----:B------:R1:W-:Y:S01]  /*1630*/  LDGSTS.E.BYPASS.LTC128B.128 [R240+0x4080], [R6.64+0x100], !P6 ;  /* 0x0408010006f07fae */ /* 0x0003e2000f101d50 */
[-C--:B------:R-:W-:Y:S01]  /*1640*/  LEA.HI R17, R22, R248.reuse, RZ, 0x4 ;  /* 0x000000f816117211 */ /* 0x080fe200078f20ff */
[----:B------:R-:W-:Y:S01]  /*1650*/  CS2R R122, SRZ ;  /* 0x00000000007a7805 */ /* 0x000fe2000001ff00 */
[----:B------:R-:W-:Y:S01]  /*1660*/  LEA.HI.X R5, R5, c[0x0][0x164], R12, 0x1, P0 ;  /* 0x0000590005057a11 */ /* 0x000fe200000f0c0c */
[----:B------:R-:W-:Y:S01]  /*1670*/  IMAD.MOV.U32 R12, RZ, RZ, R20 ;  /* 0x000000ffff0c7224 */ /* 0x000fe200078e0014 */
[----:B------:R-:W-:Y:S01]  /*1680*/  ISETP.GE.AND P0, PT, R2, c[0x0][0x16c], PT ;  /* 0x00005b0002007a0c */ /* 0x000fe20003f06270 */
[----:B----4-:R-:W-:Y:S01]  /*1690*/  IMAD.U32 R9, RZ, RZ, UR18 ;  /* 0x00000012ff097e24 */ /* 0x010fe2000f8e00ff */
[----:B------:R-:W-:Y:S01]  /*16a0*/  SHF.R.S32.HI R8, RZ, 0x4, R17 ;  /* 0x00000004ff087819 */ /* 0x000fe20000011411 */
[----:B------:R1:W-:Y:S01]  /*16b0*/  LDGSTS.E.BYPASS.LTC128B.128 [R240+0x6080], [R6.64+0x180], !P3 ;  /* 0x0608018006f07fae */ /* 0x0003e2000d901d50 */
[----:B------:R-:W-:Y:S01]  /*16c0*/  IADD3 R13, R21, UR4, RZ ;  /* 0x00000004150d7c10 */ /* 0x000fe2000fffe0ff */
[----:B------:R-:W-:Y:S01]  /*16d0*/  ULDC.64 UR4, c[0x0][0x278] ;  /* 0x00009e0000047ab9 */ /* 0x000fe20000000a00 */
[----:B------:R-:W-:Y:S01]  /*16e0*/  IADD3 R9, -R9, c[0x0][0x168], -R250 ;  /* 0x00005a0009097a10 */ /* 0x000fe20007ffe9fa */
[----:B------:R2:W-:Y:S01]  /*16f0*/  LDGSTS.E.BYPASS.LTC128B.128 [R240+0x1080], [R10.64], !P1 ;  /* 0x010800000af07fae */ /* 0x0005e2000c901d50 */
[----:B------:R-:W-:Y:S01]  /*1700*/  ISETP.GE.AND P1, PT, R26, c[0x0][0x16c], PT ;  /* 0x00005b001a007a0c */ /* 0x000fe20003f26270 */
[----:B------:R-:W-:Y:S01]  /*1710*/  UIMAD UR4, UR9, UR4, URZ ;  /* 0x00000004090472a4 */ /* 0x000fe2000f8e023f */
        /* <DEDUP_REMOVED lines=13> */
[----:B------:R-:W0:Y:S01]  /*17f0*/  LDGDEPBAR ;  /* 0x00000000000079af */ /* 0x000e220000000000 */
[CC--:B------:R-:W-:Y:S01]  /*1800*/  LEA.HI R16, R22.reuse, R248.reuse, RZ, 0x5 ;  /* 0x000000f816107211 */ /* 0x0c0fe200078f28ff */
[----:B------:R-:W-:Y:S01]  /*1810*/  CS2R R114, SRZ ;  /* 0x0000000000727805 */ /* 0x000fe2000001ff00 */
[----:B------:R-:W-:Y:S01]  /*1820*/  LEA.HI R20, R22, R248, RZ, 0x2 ;  /* 0x000000f816147211 */ /* 0x000fe200078f10ff */
[----:B------:R4:W-:Y:S01]  /*1830*/  LDGSTS.E.BYPASS.LTC128B.128 [R240+0x10080], [R4.64], !P3 ;  /* 0x1008000004f07fae */ /* 0x0009e2000d901d50 */
[----:B------:R-:W-:Y:S01]  /*1840*/  ISETP.LT.OR P3, PT, R9, 0x1, P4 ;  /* 0x000000010900780c */ /* 0x000fe20002761670 */
[----:B------:R-:W-:Y:S01]  /*1850*/  CS2R R112, SRZ ;  /* 0x0000000000707805 */ /* 0x000fe2000001ff00 */
[----:B-1----:R-:W-:Y:S01]  /*1860*/  IADD3 R7, R15, UR6, RZ ;  /* 0x000000060f077c10 */ /* 0x002fe2000fffe0ff */
[----:B------:R-:W-:Y:S01]  /*1870*/  IMAD.MOV.U32 R6, RZ, RZ, R14 ;  /* 0x000000ffff067224 */ /* 0x000fe200078e000e */
[----:B------:R-:W-:Y:S01]  /*1880*/  ULDC.64 UR6, c[0x0][0x210] ;  /* 0x0000840000067ab9 */ /* 0x000fe20000000a00 */
[----:B------:R4:W-:Y:S01]  /*1890*/  LDGSTS.E.BYPASS.LTC128B.128 [R240+0x12080], [R4.64+0x80], !P2 ;  /* 0x1208008004f07fae */ /* 0x0009e2000d101d50 */
[----:B------:R-:W-:Y:S01]  /*18a0*/  UIMAD UR21, UR20, UR6, URZ ;  /* 0x00000006141572a4 */ /* 0x000fe2000f8e023f */
[C---:B------:R-:W-:Y:S01]  /*18b0*/  ISETP.LT.OR P5, PT, R9.reuse, 0x21, P5 ;  /* 0x000000210900780c */ /* 0x040fe20002fa1670 */
[----:B------:R-:W-:Y:S01]  /*18c0*/  UIMAD UR6, UR14, UR5, UR4 ;  /* 0x000000050e0672a4 */ /* 0x000fe2000f8e0204 */
[----:B------:R4:W-:Y:S01]  /*18d0*/  LDGSTS.E.BYPASS.LTC128B.128 [R240+0x14080], [R4.64+0x100], !P6 ;  /* 0x1408010004f07fae */ /* 0x0009e2000f101d50 */
[C---:B------:R-:W-:Y:S01]  /*18e0*/  ISETP.GE.AND P6, PT, R2.reuse, c[0x0][0x1fc], PT ;  /* 0x00007f0002007a0c */ /* 0x040fe20003fc6270 */
[----:B------:R-:W-:Y:S01]  /*18f0*/  UIMAD UR7, UR13, UR7, UR21 ;  /* 0x000000070d0772a4 */ /* 0x000fe2000f8e0215 */
[----:B------:R-:W-:Y:S01]  /*1900*/  ISETP.LT.OR P4, PT, R9, 0x21, P4 ;  /* 0x000000210900780c */ /* 0x000fe20002781670 */
[----:B------:R4:W-:Y:S01]  /*1910*/  LDGSTS.E.BYPASS.LTC128B.128 [R240+0x16080], [R4.64+0x180], !P3 ;  /* 0x1608018004f07fae */ /* 0x0009e2000d901d50 */
[----:B------:R-:W-:Y:S01]  /*1920*/  ISETP.GE.AND P3, PT, R2, c[0x0][0x16c], PT ;  /* 0x00005b0002007a0c */ /* 0x000fe20003f66270 */
[----:B------:R-:W-:Y:S01]  /*1930*/  USHF.R.S32.HI UR21, URZ, 0x1f, UR18 ;  /* 0x0000001f3f157899 */ /* 0x000fe20008011412 */
[----:B------:R-:W-:Y:S01]  /*1940*/  CS2R R110, SRZ ;  /* 0x00000000006e7805 */ /* 0x000fe2000001ff00 */
[----:B------:R-:W-:Y:S01]  /*1950*/  ULDC.64 UR4, c[0x0][0x218] ;  /* 0x0000860000047ab9 */ /* 0x000fe20000000a00 */
[----:B--2---:R-:W-:Y:S01]  /*1960*/  IMAD.MOV.U32 R11, RZ, RZ, c[0x0][0x17c] ;  /* 0x00005f00ff0b7624 */ /* 0x004fe200078e00ff */
[C---:B------:R-:W-:Y:S01]  /*1970*/  LEA R10, P2, R0.reuse, R4, 0x6 ;  /* 0x00000004000a7211 */ /* 0x040fe200078430ff */
[----:B------:R-:W-:Y:S01]  /*1980*/  UIMAD UR4, UR9, UR4, URZ ;  /* 0x00000004090472a4 */ /* 0x000fe2000f8e023f */
[----:B------:R-:W-:Y:S01]  /*1990*/  CS2R R108, SRZ ;  /* 0x00000000006c7805 */ /* 0x000fe2000001ff00 */
[----:B------:R-:W-:Y:S01]  /*19a0*/  CS2R R106, SRZ ;  /* 0x00000000006a7805 */ /* 0x000fe2000001ff00 */
[----:B------:R-:W-:Y:S01]  /*19b0*/  LEA.HI.X R11, R0, R5, R11, 0x6, P2 ;  /* 0x00000005000b7211 */ /* 0x000fe200010f340b */
[----:B------:R-:W-:Y:S01]  /*19c0*/  UIMAD UR22, UR14, UR5, UR4 ;  /* 0x000000050e1672a4 */ /* 0x000fe2000f8e0204 */
[----:B------:R-:W-:Y:S01]  /*19d0*/  LEA.HI R0, R17, R8, RZ, 0x1 ;  /* 0x0000000811007211 */ /* 0x000fe200078f08ff */
[----:B------:R-:W-:Y:S01]  /*19e0*/  CS2R R104, SRZ ;  /* 0x0000000000687805 */ /* 0x000fe2000001ff00 */
[----:B------:R-:W-:Y:S01]  /*19f0*/  ISETP.GE.AND P2, PT, R2, c[0x0][0x1fc], PT ;  /* 0x00007f0002007a0c */ /* 0x000fe20003f46270 */
[----:B------:R1:W-:Y:S01]  /*1a00*/  LDGSTS.E.BYPASS.LTC128B.128 [R240+0x11080], [R10.64], !P0 ;  /* 0x110800000af07fae */ /* 0x0003e2000c101d50 */
[----:B------:R-:W-:Y:S01]  /*1a10*/  LOP3.LUT R0, R0, 0xfffffffe, RZ, 0xc0, !PT ;  /* 0xfffffffe00007812 */ /* 0x000fe200078ec0ff */
[----:B------:R-:W-:Y:S01]  /*1a20*/  IMAD.WIDE.U32 R2, R250, c[0x0][0x208], R2 ;  /* 0x00008200fa027a25 */ /* 0x000fe200078e0002 */
[----:B------:R-:W-:Y:S01]  /*1a30*/  ISETP.GT.AND P0, PT, R248, 0xf, PT ;  /* 0x0000000ff800780c */ /* 0x000fe20003f04270 */
[----:B------:R1:W-:Y:S01]  /*1a40*/  LDGSTS.E.BYPASS.LTC128B.128 [R240+0x13080], [R10.64+0x80], !P1 ;  /* 0x130800800af07fae */ /* 0x0003e2000c901d50 */
[----:B------:R-:W-:Y:S01]  /*1a50*/  ULDC.64 UR4, c[0x0][0x288] ;  /* 0x0000a20000047ab9 */ /* 0x000fe20000000a00 */
[----:B------:R-:W-:Y:S01]  /*1a60*/  IMAD.IADD R21, R8, 0x1, -R0 ;  /* 0x0000000108157824 */ /* 0x000fe200078e0a00 */
[----:B------:R-:W-:Y:S01]  /*1a70*/  UIMAD UR4, UR20, UR4, URZ ;  /* 0x00000004140472a4 */ /* 0x000fe2000f8e023f */
[----:B------:R-:W-:Y:S01]  /*1a80*/  IMAD R0, R251, c[0x0][0x208], RZ ;  /* 0x00008200fb007a24 */ /* 0x000fe200078e02ff */
[----:B------:R1:W-:Y:S01]  /*1a90*/  LDGSTS.E.BYPASS.LTC128B.128 [R240+0x15080], [R10.64+0x100], !P5 ;  /* 0x150801000af07fae */ /* 0x0003e2000e901d50 */
[----:B------:R-:W-:Y:S01]  /*1aa0*/  ISETP.GE.AND P5, PT, R26, c[0x0][0x16c], PT ;  /* 0x00005b001a007a0c */ /* 0x000fe20003fa6270 */
[----:B------:R-:W-:Y:S01]  /*1ab0*/  UIMAD UR4, UR13, UR5, UR4 ;  /* 0x000000050d0472a4 */ /* 0x000fe2000f8e0204 */
[----:B----4-:R-:W-:Y:S01]  /*1ac0*/  IMAD.U32 R4, RZ, RZ, UR14 ;  /* 0x0000000eff047e24 */ /* 0x010fe2000f8e00ff */
[----:B------:R-:W-:Y:S01]  /*1ad0*/  SHF.R.S32.HI R5, RZ, 0x1f, R16 ;  /* 0x0000001fff057819 */ /* 0x000fe20000011410 */
[----:B------:R-:W-:Y:S01]  /*1ae0*/  IMAD R0, R250, c[0x0][0x20c], R0 ;  /* 0x00008300fa007a24 */ /* 0x000fe200078e0200 */
[----:B------:R1:W-:Y:S01]  /*1af0*/  LDGSTS.E.BYPASS.LTC128B.128 [R240+0x17080], [R10.64+0x180], !P4 ;  /* 0x170801800af07fae */ /* 0x0003e2000e101d50 */
[----:B------:R-:W-:Y:S01]  /*1b00*/  IMAD.WIDE.U32 R32, R4, c[0x0][0x278], R6 ;  /* 0x00009e0004207a25 */ /* 0x000fe200078e0006 */
[----:B------:R-:W-:Y:S01]  /*1b10*/  SHF.R.S32.HI R4, RZ, 0x5, R16 ;  /* 0x00000005ff047819 */ /* 0x000fe20000011410 */
[----:B------:R-:W-:Y:S01]  /*1b20*/  CS2R R102, SRZ ;  /* 0x0000000000667805 */ /* 0x000fe2000001ff00 */
[----:B------:R-:W-:Y:S01]  /*1b30*/  ISETP.GE.AND P4, PT, R24, c[0x0][0x16c], PT ;  /* 0x00005b0018007a0c */ /* 0x000fe20003f86270 */
[----:B------:R-:W-:Y:S01]  /*1b40*/  IMAD.IADD R3, R3, 0x1, R0 ;  /* 0x0000000103037824 */ /* 0x000fe200078e0200 */
[-C--:B------:R-:W-:Y:S01]  /*1b50*/  LEA.HI R6, R5, R4.reuse, RZ, 0x2 ;  /* 0x0000000405067211 */ /* 0x080fe200078f10ff */
[----:B------:R-:W-:Y:S01]  /*1b60*/  IMAD.U32 R0, RZ, RZ, UR13 ;  /* 0x0000000dff007e24 */ /* 0x000fe2000f8e00ff */
[----:B------:R-:W-:Y:S01]  /*1b70*/  LEA.HI R5, R4, R4, RZ, 0x1 ;  /* 0x0000000404057211 */ /* 0x000fe200078f08ff */
[----:B------:R2:W-:Y:S01]  /*1b80*/  STL.64 [R1+0x20], R32 ;  /* 0x0000202001007387 */ /* 0x0005e20000100a00 */
[----:B------:R-:W-:Y:S01]  /*1b90*/  IADD3 R28, R33, UR6, RZ ;  /* 0x00000006211c7c10 */ /* 0x000fe2000fffe0ff */
[----:B------:R-:W-:Y:S01]  /*1ba0*/  IMAD.WIDE.U32 R2, R0, c[0x0][0x210], R2 ;  /* 0x0000840000027a25 */ /* 0x000fe200078e0002 */
[----:B------:R-:W-:Y:S01]  /*1bb0*/  @!P0 IADD3 R0, P1, R32, UR18, RZ ;  /* 0x0000001220008c10 */ /* 0x000fe2000ff3e0ff */
[----:B------:R-:W-:Y:S01]  /*1bc0*/  CS2R R100, SRZ ;  /* 0x0000000000647805 */ /* 0x000fe2000001ff00 */
[----:B------:R-:W-:Y:S01]  /*1bd0*/  LOP3.LUT R7, R5, 0xfffffffe, RZ, 0xc0, !PT ;  /* 0xfffffffe05077812 */ /* 0x000fe200078ec0ff */
[----:B------:R4:W-:Y:S01]  /*1be0*/  STL [R1+0x38], R28 ;  /* 0x0000381c01007387 */ /* 0x0009e20000100800 */
[----:B------:R-:W-:Y:S01]  /*1bf0*/  IADD3 R3, R3, UR7, RZ ;  /* 0x0000000703037c10 */ /* 0x000fe2000fffe0ff */
[----:B------:R-:W-:Y:S01]  /*1c00*/  ULDC.64 UR6, c[0x0][0x208] ;  /* 0x0000820000067ab9 */ /* 0x000fe20000000a00 */
[----:B------:R-:W-:Y:S01]  /*1c10*/  @!P0 IADD3.X R5, R28, UR21, RZ, P1, !PT ;  /* 0x000000151c058c10 */ /* 0x000fe20008ffe4ff */
[----:B------:R-:W-:Y:S01]  /*1c20*/  UIMAD UR19, UR19, UR6, URZ ;  /* 0x00000006131372a4 */ /* 0x000fe2000f8e023f */
[----:B------:R-:W-:Y:S01]  /*1c30*/  LOP3.LUT R6, R6, 0xfffffffc, RZ, 0xc0, !PT ;  /* 0xfffffffc06067812 */ /* 0x000fe200078ec0ff */
[----:B------:R-:W-:Y:S01]  /*1c40*/  UIMAD.WIDE.U32 UR24, UR11, UR6, URZ ;  /* 0x000000060b1872a5 */ /* 0x000fe2000f8e003f */
[----:B------:R-:W-:Y:S01]  /*1c50*/  @!P0 LEA R14, P1, R0, c[0x0][0x258], 0x2 ;  /* 0x00009600000e8a11 */ /* 0x000fe200078210ff */
[----:B------:R-:W-:Y:S01]  /*1c60*/  UIMAD UR19, UR11, UR7, UR19 ;  /* 0x000000070b1372a4 */ /* 0x000fe2000f8e0213 */
[----:B------:R-:W-:Y:S01]  /*1c70*/  SEL R243, RZ, 0x8, P4 ;  /* 0x00000008fff37807 */ /* 0x000fe20002000000 */
[----:B---3--:R-:W-:Y:S01]  /*1c80*/  IMAD.IADD R23, R4, 0x1, -R6 ;  /* 0x0000000104177824 */ /* 0x008fe200078e0a06 */
[----:B------:R-:W-:Y:S01]  /*1c90*/  @!P0 LEA.HI.X R15, R0, c[0x0][0x25c], R5, 0x2, P1 ;  /* 0x00009700000f8a11 */ /* 0x000fe200008f1405 */
[----:B------:R-:W-:Y:S01]  /*1ca0*/  IMAD.U32 R0, RZ, RZ, UR14 ;  /* 0x0000000eff007e24 */ /* 0x000fe2000f8e00ff */
[----:B------:R-:W-:Y:S01]  /*1cb0*/  SHF.R.S32.HI R5, RZ, 0x2, R20 ;  /* 0x00000002ff057819 */ /* 0x000fe20000011414 */
[----:B------:R-:W-:Y:S01]  /*1cc0*/  UIADD3 UR19, UR25, UR19, URZ ;  /* 0x0000001319137290 */ /* 0x000fe2000fffe03f */
[----:B------:R-:W-:Y:S01]  /*1cd0*/  IMAD.MOV.U32 R6, RZ, RZ, R18 ;  /* 0x000000ffff067224 */ /* 0x000fe200078e0012 */
[----:B------:R-:W-:Y:S01]  /*1ce0*/  ISETP.GE.AND P4, PT, R25, c[0x0][0x1fc], PT ;  /* 0x00007f0019007a0c */ /* 0x000fe20003f86270 */
[----:B-1----:R-:W-:Y:S01]  /*1cf0*/  IMAD.SHL.U32 R10, R27, 0x8, RZ ;  /* 0x000000081b0a7824 */ /* 0x002fe200078e00ff */
[----:B------:R-:W-:Y:S01]  /*1d00*/  SEL R31, RZ, 0x1, P2 ;  /* 0x00000001ff1f7807 */ /* 0x000fe20001000000 */
[----:B------:R-:W-:Y:S01]  /*1d10*/  CS2R R98, SRZ ;  /* 0x0000000000627805 */ /* 0x000fe2000001ff00 */
[----:B------:R-:W-:Y:S01]  /*1d20*/  ISETP.GE.AND P2, PT, R24, c[0x0][0x1fc], PT ;  /* 0x00007f0018007a0c */ /* 0x000fe20003f46270 */
[----:B--2---:R-:W-:Y:S01]  /*1d30*/  IMAD.WIDE.U32 R32, R0, c[0x0][0x218], R2 ;  /* 0x0000860000207a25 */ /* 0x004fe200078e0002 */
[----:B------:R-:W-:Y:S01]  /*1d40*/  CS2R R96, SRZ ;  /* 0x0000000000607805 */ /* 0x000fe2000001ff00 */
[----:B------:R-:W-:Y:S01]  /*1d50*/  CS2R R94, SRZ ;  /* 0x00000000005e7805 */ /* 0x000fe2000001ff00 */
[----:B------:R-:W-:Y:S01]  /*1d60*/  SEL R242, RZ, 0x8, P2 ;  /* 0x00000008fff27807 */ /* 0x000fe20001000000 */
[----:B----4-:R-:W-:Y:S01]  /*1d70*/  IMAD.IADD R28, R4, 0x1, -R7 ;  /* 0x00000001041c7824 */ /* 0x010fe200078e0a07 */
[----:B------:R-:W-:Y:S01]  /*1d80*/  SHF.R.S32.HI R4, RZ, 0x1f, R20 ;  /* 0x0000001fff047819 */ /* 0x000fe20000011414 */
[----:B------:R-:W-:Y:S01]  /*1d90*/  IMAD.U32 R2, RZ, RZ, UR24 ;  /* 0x00000018ff027e24 */ /* 0x000fe2000f8e00ff */
[----:B------:R-:W-:Y:S01]  /*1da0*/  IADD3 R29, R33, UR22, RZ ;  /* 0x00000016211d7c10 */ /* 0x000fe2000fffe0ff */
[----:B------:R-:W-:Y:S01]  /*1db0*/  IMAD.U32 R3, RZ, RZ, UR25 ;  /* 0x00000019ff037e24 */ /* 0x000fe2000f8e00ff */
[----:B------:R-:W-:Y:S01]  /*1dc0*/  LEA.HI R0, R4, R5, RZ, 0x3 ;  /* 0x0000000504007211 */ /* 0x000fe200078f18ff */
[----:B------:R1:W-:Y:S01]  /*1dd0*/  STL.64 [R1], R32 ;  /* 0x0000002001007387 */ /* 0x0003e20000100a00 */
[----:B------:R-:W-:Y:S01]  /*1de0*/  LEA R8, P1, R2, R32, 0x6 ;  /* 0x0000002002087211 */ /* 0x000fe200078230ff */
[----:B------:R-:W-:Y:S01]  /*1df0*/  IMAD.U32 R4, RZ, RZ, UR14 ;  /* 0x0000000eff047e24 */ /* 0x000fe2000f8e00ff */
[----:B------:R-:W-:Y:S01]  /*1e00*/  LOP3.LUT R3, R0, 0xfffffff8, RZ, 0xc0, !PT ;  /* 0xfffffff800037812 */ /* 0x000fe200078ec0ff */
[----:B------:R-:W-:Y:S01]  /*1e10*/  IMAD.U32 R0, RZ, RZ, UR19 ;  /* 0x00000013ff007e24 */ /* 0x000fe2000f8e00ff */
[----:B------:R-:W-:Y:S01]  /*1e20*/  IADD3 R7, R19, UR4, RZ ;  /* 0x0000000413077c10 */ /* 0x000fe2000fffe0ff */
[----:B------:R2:W-:Y:S01]  /*1e30*/  STL [R1+0x10], R29 ;  /* 0x0000101d01007387 */ /* 0x0005e20000100800 */
[----:B------:R-:W-:Y:S01]  /*1e40*/  IMAD.WIDE.U32 R34, R4, c[0x0][0x240], R12 ;  /* 0x0000900004227a25 */ /* 0x000fe200078e000c */
[----:B------:R-:W-:Y:S01]  /*1e50*/  ULDC.64 UR4, c[0x0][0x290] ;  /* 0x0000a40000047ab9 */ /* 0x000fe20000000a00 */
[----:B------:R-:W-:Y:S01]  /*1e60*/  CS2R R92, SRZ ;  /* 0x00000000005c7805 */ /* 0x000fe2000001ff00 */
[----:B------:R-:W-:Y:S01]  /*1e70*/  UIMAD UR4, UR9, UR4, URZ ;  /* 0x00000004090472a4 */ /* 0x000fe2000f8e023f */
[----:B------:R-:W-:Y:S01]  /*1e80*/  IMAD.IADD R19, R5, 0x1, -R3 ;  /* 0x0000000105137824 */ /* 0x000fe200078e0a03 */
[----:B------:R-:W-:Y:S01]  /*1e90*/  LEA.HI.X R5, R2, R29, R0, 0x6, P1 ;  /* 0x0000001d02057211 */ /* 0x000fe200008f3400 */
[----:B------:R-:W-:Y:S01]  /*1ea0*/  IMAD.U32 R0, RZ, RZ, UR14 ;  /* 0x0000000eff007e24 */ /* 0x000fe2000f8e00ff */
[----:B------:R-:W-:Y:S01]  /*1eb0*/  LOP3.LUT R2, R17, 0xfffffff0, RZ, 0xc0, !PT ;  /* 0xfffffff011027812 */ /* 0x000fe200078ec0ff */
[----:B------:R-:W-:Y:S01]  /*1ec0*/  UIMAD UR4, UR14, UR5, UR4 ;  /* 0x000000050e0472a4 */ /* 0x000fe2000f8e0204 */
[C---:B------:R-:W-:Y:S01]  /*1ed0*/  ISETP.GE.AND P1, PT, R25.reuse, c[0x0][0x16c], PT ;  /* 0x00005b0019007a0c */ /* 0x040fe20003f26270 */
[----:B------:R-:W-:Y:S01]  /*1ee0*/  IMAD.WIDE.U32 R36, R0, c[0x0][0x290], R6 ;  /* 0x0000a40000247a25 */ /* 0x000fe200078e0006 */
[----:B------:R-:W-:Y:S01]  /*1ef0*/  LOP3.LUT R3, R16, 0xffffffe0, RZ, 0xc0, !PT ;  /* 0xffffffe010037812 */ /* 0x000fe200078ec0ff */
[----:B------:R-:W-:Y:S01]  /*1f00*/  STL.64 [R1+0x30], R34 ;  /* 0x0000302201007387 */ /* 0x000fe20000100a00 */
[----:B------:R-:W-:Y:S01]  /*1f10*/  CS2R R90, SRZ ;  /* 0x00000000005a7805 */ /* 0x000fe2000001ff00 */
[C---:B------:R-:W-:Y:S01]  /*1f20*/  IMAD.IADD R2, R248.reuse, 0x1, -R2 ;  /* 0x00000001f8027824 */ /* 0x040fe200078e0a02 */
[----:B------:R-:W-:Y:S01]  /*1f30*/  CS2R R88, SRZ ;  /* 0x0000000000587805 */ /* 0x000fe2000001ff00 */
[C---:B------:R-:W-:Y:S01]  /*1f40*/  IMAD.IADD R0, R248.reuse, 0x1, -R3 ;  /* 0x00000001f8007824 */ /* 0x040fe200078e0a03 */
[----:B------:R3:W-:Y:S01]  /*1f50*/  STL.64 [R1+0x18], R36 ;  /* 0x0000182401007387 */ /* 0x0007e20000100a00 */
[----:B------:R-:W-:Y:S01]  /*1f60*/  @!P0 IMAD.SHL.U32 R3, R248, 0x10, RZ ;  /* 0x00000010f8038824 */ /* 0x000fe200078e00ff */
[----:B------:R-:W-:Y:S01]  /*1f70*/  SHF.R.S32.HI R6, RZ, 0x1f, R2 ;  /* 0x0000001fff067819 */ /* 0x000fe20000011402 */
[----:B------:R-:W-:Y:S01]  /*1f80*/  CS2R R86, SRZ ;  /* 0x0000000000567805 */ /* 0x000fe2000001ff00 */
[----:B-1----:R-:W-:Y:S01]  /*1f90*/  SEL R32, RZ, 0x1, P3 ;  /* 0x00000001ff207807 */ /* 0x002fe20001800000 */
[----:B------:R-:W-:Y:S01]  /*1fa0*/  CS2R R84, SRZ ;  /* 0x0000000000547805 */ /* 0x000fe2000001ff00 */
[C---:B------:R-:W-:Y:S01]  /*1fb0*/  ISETP.GE.AND P3, PT, R26.reuse, c[0x0][0x1fc], PT ;  /* 0x00007f001a007a0c */ /* 0x040fe20003f66270 */
[----:B------:R1:W-:Y:S01]  /*1fc0*/  @!P0 LDGSTS.E.BYPASS.LTC128B.128 [R3+0x20080], [R14.64] ;  /* 0x200800000e038fae */ /* 0x0003e2000b901d50 */
[----:B--2---:R-:W-:Y:S01]  /*1fd0*/  SEL R29, RZ, 0xffffffff, P5 ;  /* 0xffffffffff1d7807 */ /* 0x004fe20002800000 */
[----:B------:R-:W-:Y:S01]  /*1fe0*/  CS2R R82, SRZ ;  /* 0x0000000000527805 */ /* 0x000fe2000001ff00 */
[----:B------:R-:W-:Y:S01]  /*1ff0*/  ISETP.GE.AND P5, PT, R26, c[0x0][0x1fc], PT ;  /* 0x00007f001a007a0c */ /* 0x000fe20003fa6270 */
[----:B------:R-:W0:Y:S01]  /*2000*/  LDGDEPBAR ;  /* 0x00000000000079af */ /* 0x000e220000000000 */
[----:B------:R-:W-:Y:S01]  /*2010*/  SEL R26, RZ, 0x4, P1 ;  /* 0x00000004ff1a7807 */ /* 0x000fe20000800000 */
[----:B------:R-:W-:Y:S01]  /*2020*/  CS2R R80, SRZ ;  /* 0x0000000000507805 */ /* 0x000fe2000001ff00 */
[----:B------:R-:W-:Y:S01]  /*2030*/  ISETP.GE.AND P1, PT, R25, c[0x0][0x1fc], PT ;  /* 0x00007f0019007a0c */ /* 0x000fe20003f26270 */
[----:B------:R-:W-:Y:S01]  /*2040*/  CS2R R78, SRZ ;  /* 0x00000000004e7805 */ /* 0x000fe2000001ff00 */
[----:B------:R-:W-:Y:S01]  /*2050*/  SEL R25, RZ, 0xffffffff, P3 ;  /* 0xffffffffff197807 */ /* 0x000fe20001800000 */
[----:B------:R-:W-:Y:S01]  /*2060*/  CS2R R76, SRZ ;  /* 0x00000000004c7805 */ /* 0x000fe2000001ff00 */
[----:B------:R-:W-:Y:S01]  /*2070*/  ISETP.GE.AND P3, PT, R24, c[0x0][0x1fc], PT ;  /* 0x00007f0018007a0c */ /* 0x000fe20003f66270 */
[----:B------:R-:W-:Y:S01]  /*2080*/  CS2R R74, SRZ ;  /* 0x00000000004a7805 */ /* 0x000fe2000001ff00 */
[----:B------:R-:W-:Y:S01]  /*2090*/  SEL R24, RZ, 0x4, P1 ;  /* 0x00000004ff187807 */ /* 0x000fe20000800000 */
[----:B------:R-:W-:Y:S01]  /*20a0*/  CS2R R72, SRZ ;  /* 0x0000000000487805 */ /* 0x000fe2000001ff00 */
[----:B------:R-:W-:Y:S01]  /*20b0*/  LEA R4, P1, R8, c[0x0][0x1f0], 0x1 ;  /* 0x00007c0008047a11 */ /* 0x000fe200078208ff */
[----:B------:R-:W-:Y:S01]  /*20c0*/  CS2R R70, SRZ ;  /* 0x0000000000467805 */ /* 0x000fe2000001ff00 */
[----:B------:R-:W-:Y:S01]  /*20d0*/  LEA.HI R230, R6, R2, RZ, 0x3 ;  /* 0x0000000206e67211 */ /* 0x000fe200078f18ff */
[----:B------:R-:W-:Y:S01]  /*20e0*/  CS2R R68, SRZ ;  /* 0x0000000000447805 */ /* 0x000fe2000001ff00 */
[----:B------:R-:W-:Y:S01]  /*20f0*/  SHF.R.S32.HI R7, RZ, 0x1f, R0 ;  /* 0x0000001fff077819 */ /* 0x000fe20000011400 */
[----:B------:R-:W-:Y:S01]  /*2100*/  CS2R R66, SRZ ;  /* 0x0000000000427805 */ /* 0x000fe2000001ff00 */
[----:B------:R-:W-:Y:S01]  /*2110*/  LEA.HI.X R5, R8, c[0x0][0x1f4], R5, 0x1, P1 ;  /* 0x00007d0008057a11 */ /* 0x000fe200008f0c05 */
[----:B------:R-:W-:Y:S01]  /*2120*/  CS2R R64, SRZ ;  /* 0x0000000000407805 */ /* 0x000fe2000001ff00 */
[----:B------:R-:W-:Y:S01]  /*2130*/  ISETP.LT.OR P1, PT, R9, 0x1, P6 ;  /* 0x000000010900780c */ /* 0x000fe20003721670 */
[----:B------:R-:W-:Y:S01]  /*2140*/  CS2R R62, SRZ ;  /* 0x00000000003e7805 */ /* 0x000fe2000001ff00 */
[----:B------:R-:W-:Y:S01]  /*2150*/  LEA.HI R16, R7, R0, RZ, 0x2 ;  /* 0x0000000007107211 */ /* 0x000fe200078f10ff */
[----:B------:R-:W-:Y:S01]  /*2160*/  CS2R R60, SRZ ;  /* 0x00000000003c7805 */ /* 0x000fe2000001ff00 */
[C---:B-1----:R-:W-:Y:S01]  /*2170*/  LOP3.LUT R3, R230.reuse, 0xfffffff8, RZ, 0xc0, !PT ;  /* 0xfffffff8e6037812 */ /* 0x042fe200078ec0ff */
[----:B------:R-:W-:Y:S01]  /*2180*/  IMAD.SHL.U32 R230, R230, 0x40, RZ ;  /* 0x00000040e6e67824 */ /* 0x000fe200078e00ff */
[----:B------:R-:W-:Y:S01]  /*2190*/  LOP3.LUT R6, R16, 0x7ffffffc, RZ, 0xc0, !PT ;  /* 0x7ffffffc10067812 */ /* 0x000fe200078ec0ff */
[----:B------:R-:W-:Y:S01]  /*21a0*/  CS2R R58, SRZ ;  /* 0x00000000003a7805 */ /* 0x000fe2000001ff00 */
[----:B------:R-:W-:Y:S01]  /*21b0*/  LEA.HI R7, R22, R248, RZ, 0x7 ;  /* 0x000000f816077211 */ /* 0x000fe200078f38ff */
[----:B------:R-:W-:Y:S01]  /*21c0*/  IMAD.IADD R13, R2, 0x1, -R3 ;  /* 0x00000001020d7824 */ /* 0x000fe200078e0a03 */
[C---:B------:R-:W-:Y:S01]  /*21d0*/  ISETP.LT.OR P2, PT, R9.reuse, 0x1, P5 ;  /* 0x000000010900780c */ /* 0x040fe20002f41670 */
[----:B------:R-:W-:Y:S01]  /*21e0*/  IMAD.SHL.U32 R2, R30, 0x40, RZ ;  /* 0x000000401e027824 */ /* 0x000fe200078e00ff */
[----:B------:R-:W-:Y:S01]  /*21f0*/  SHF.R.S32.HI R12, RZ, 0x7, R7 ;  /* 0x00000007ff0c7819 */ /* 0x000fe20000011407 */
[----:B------:R-:W-:Y:S01]  /*2200*/  IMAD.IADD R11, R0, 0x1, -R6 ;  /* 0x00000001000b7824 */ /* 0x000fe200078e0a06 */
[----:B------:R1:W-:Y:S01]  /*2210*/  LDGSTS.E.BYPASS.LTC128B.128 [R240+0x18080], [R4.64], !P1 ;  /* 0x1808000004f07fae */ /* 0x0003e2000c901d50 */
[----:B------:R-:W-:Y:S01]  /*2220*/  IMAD.SHL.U32 R3, R250, 0x8, RZ ;  /* 0x00000008fa037824 */ /* 0x000fe200078e00ff */
[----:B------:R-:W-:Y:S01]  /*2230*/  LOP3.LUT R0, R2, 0x1c0, RZ, 0xc0, !PT ;  /* 0x000001c002007812 */ /* 0x000fe200078ec0ff */
[----:B------:R-:W-:Y:S01]  /*2240*/  IMAD.SHL.U32 R7, R28, 0x10, RZ ;  /* 0x000000101c077824 */ /* 0x000fe200078e00ff */
[----:B------:R-:W-:Y:S01]  /*2250*/  ISETP.LT.OR P1, PT, R9, 0x1, P4 ;  /* 0x000000010900780c */ /* 0x000fe20002721670 */
[----:B------:R-:W-:Y:S01]  /*2260*/  IMAD.SHL.U32 R6, R21, 0x20, RZ ;  /* 0x0000002015067824 */ /* 0x000fe200078e00ff */
[----:B------:R-:W-:Y:S01]  /*2270*/  LOP3.LUT R3, R3, 0x8, RZ, 0xc0, !PT ;  /* 0x0000000803037812 */ /* 0x000fe200078ec0ff */
[----:B------:R-:W-:Y:S01]  /*2280*/  CS2R R56, SRZ ;  /* 0x0000000000387805 */ /* 0x000fe2000001ff00 */
[--C-:B------:R-:W-:Y:S01]  /*2290*/  SHF.R.U32.HI R2, RZ, 0x3, R0.reuse ;  /* 0x00000003ff027819 */ /* 0x100fe20000011600 */
[----:B------:R1:W-:Y:S01]  /*22a0*/  LDGSTS.E.BYPASS.LTC128B.128 [R240+0x1a080], [R4.64+0x80], !P2 ;  /* 0x1a08008004f07fae */ /* 0x0003e2000d101d50 */
[----:B------:R-:W-:Y:S01]  /*22b0*/  LOP3.LUT R7, R0, 0x10, R7, 0xf8, !PT ;  /* 0x0000001000077812 */ /* 0x000fe200078ef807 */
[----:B------:R-:W-:Y:S01]  /*22c0*/  CS2R R54, SRZ ;  /* 0x0000000000367805 */ /* 0x000fe2000001ff00 */
[----:B------:R-:W-:Y:S01]  /*22d0*/  LOP3.LUT R8, R2, R3, R0, 0x1e, !PT ;  /* 0x0000000302087212 */ /* 0x000fe200078e1e00 */
[----:B------:R-:W-:Y:S01]  /*22e0*/  CS2R R52, SRZ ;  /* 0x0000000000347805 */ /* 0x000fe2000001ff00 */
[----:B------:R-:W-:Y:S01]  /*22f0*/  LOP3.LUT R0, R6, 0x20, RZ, 0xc0, !PT ;  /* 0x0000002006007812 */ /* 0x000fe200078ec0ff */
[----:B------:R-:W-:Y:S01]  /*2300*/  IMAD.U32 R6, RZ, RZ, UR6 ;  /* 0x00000006ff067e24 */ /* 0x000fe2000f8e00ff */
[----:B------:R-:W-:Y:S01]  /*2310*/  LOP3.LUT R17, R2, R7, R3, 0x1e, !PT ;  /* 0x0000000702117212 */ /* 0x000fe200078e1e03 */
[----:B------:R-:W-:Y:S01]  /*2320*/  IMAD.U32 R7, RZ, RZ, UR7 ;  /* 0x00000007ff077e24 */ /* 0x000fe2000f8e00ff */
[C---:B------:R-:W-:Y:S01]  /*2330*/  ISETP.LT.OR P2, PT, R9.reuse, 0x1, P3 ;  /* 0x000000010900780c */ /* 0x040fe20001f41670 */
[----:B------:R1:W-:Y:S01]  /*2340*/  LDGSTS.E.BYPASS.LTC128B.128 [R240+0x1c080], [R4.64+0x100], !P1 ;  /* 0x1c08010004f07fae */ /* 0x0003e2000c901d50 */
[----:B------:R-:W-:Y:S01]  /*2350*/  LEA.HI R3, R12, R12, RZ, 0x1 ;  /* 0x0000000c0c037211 */ /* 0x000fe200078f08ff */
[----:B------:R-:W-:Y:S01]  /*2360*/  CS2R R50, SRZ ;  /* 0x0000000000327805 */ /* 0x000fe2000001ff00 */
[C---:B------:R-:W-:Y:S01]  /*2370*/  ISETP.LT.OR P6, PT, R9.reuse, 0x21, P6 ;  /* 0x000000210900780c */ /* 0x040fe200037c1670 */
[----:B------:R-:W-:Y:S01]  /*2380*/  CS2R R48, SRZ ;  /* 0x0000000000307805 */ /* 0x000fe2000001ff00 */
[C---:B------:R-:W-:Y:S01]  /*2390*/  ISETP.LT.OR P5, PT, R9.reuse, 0x21, P5 ;  /* 0x000000210900780c */ /* 0x040fe20002fa1670 */
[----:B------:R-:W-:Y:S01]  /*23a0*/  CS2R R46, SRZ ;  /* 0x00000000002e7805 */ /* 0x000fe2000001ff00 */
[C---:B------:R-:W-:Y:S01]  /*23b0*/  ISETP.LT.OR P4, PT, R9.reuse, 0x21, P4 ;  /* 0x000000210900780c */ /* 0x040fe20002781670 */
[----:B------:R-:W-:Y:S01]  /*23c0*/  CS2R R44, SRZ ;  /* 0x00000000002c7805 */ /* 0x000fe2000001ff00 */
        /* <DEDUP_REMOVED lines=17> */
[----:B------:R1:W-:Y:S01]  /*24e0*/  LDGSTS.E.BYPASS.LTC128B.128 [R240+0x1e080], [R4.64+0x180], !P2 ;  /* 0x1e08018004f07fae */ /* 0x0003e2000d101d50 */
[----:B------:R-:W-:Y:S01]  /*24f0*/  SHF.R.U32.HI R6, RZ, 0x3, R3 ;  /* 0x00000003ff067819 */ /* 0x000fe20000011603 */
[----:B------:R-:W-:Y:S01]  /*2500*/  ULDC.64 UR4, c[0x0][0x240] ;  /* 0x0000900000047ab9 */ /* 0x000fe20000000a00 */
[----:B------:R-:W-:Y:S01]  /*2510*/  IADD3.X R3, R33, UR21, RZ, P1, !PT ;  /* 0x0000001521037c10 */ /* 0x000fe20008ffe4ff */
[----:B------:R2:W-:Y:S01]  /*2520*/  LDGSTS.E.BYPASS.LTC128B.128 [R240+0x19080], [R8.64], !P6 ;  /* 0x1908000008f07fae */ /* 0x0005e2000f101d50 */
[----:B------:R-:W-:Y:S01]  /*2530*/  LEA R14, P1, R0, c[0x0][0x280], 0x2 ;  /* 0x0000a000000e7a11 */ /* 0x000fe200078210ff */
[----:B------:R-:W-:Y:S01]  /*2540*/  UIMAD UR4, UR9, UR4, URZ ;  /* 0x00000004090472a4 */ /* 0x000fe2000f8e023f */
[----:B------:R-:W-:Y:S01]  /*2550*/  LOP3.LUT R10, R10, 0x2, R31, 0xe2, !PT ;  /* 0x000000020a0a7812 */ /* 0x000fe200078ee21f */
[----:B------:R2:W-:Y:S01]  /*2560*/  LDGSTS.E.BYPASS.LTC128B.128 [R240+0x1b080], [R8.64+0x80], !P5 ;  /* 0x1b08008008f07fae */ /* 0x0005e2000e901d50 */
[----:B------:R-:W-:Y:S01]  /*2570*/  LEA.HI.X R15, R0, c[0x0][0x284], R3, 0x2, P1 ;  /* 0x0000a100000f7a11 */ /* 0x000fe200008f1403 */
[----:B------:R-:W-:Y:S01]  /*2580*/  UIMAD UR4, UR14, UR5, UR4 ;  /* 0x000000050e0472a4 */ /* 0x000fe2000f8e0204 */
        /* <DEDUP_REMOVED lines=9> */
[----:B------:R-:W-:Y:S01]  /*2620*/  IMAD.SHL.U32 R10, R23, 0x400, RZ ;  /* 0x00000400170a7824 */ /* 0x000fe200078e00ff */
[----:B------:R-:W-:Y:S01]  /*2630*/  LOP3.LUT R12, R7, R6, RZ, 0x3c, !PT ;  /* 0x00000006070c7212 */ /* 0x000fe200078e3cff */
[----:B------:R2:W-:Y:S01]  /*2640*/  LDGSTS.E.BYPASS.LTC128B.128 [R240+0x1f080], [R8.64+0x180], !P3 ;  /* 0x1f08018008f07fae */ /* 0x0005e2000d901d50 */
[----:B------:R-:W-:Y:S01]  /*2650*/  LOP3.LUT R3, R3, 0x1c0, RZ, 0xc0, !PT ;  /* 0x000001c003037812 */ /* 0x000fe200078ec0ff */
[----:B------:R-:W-:Y:S01]  /*2660*/  IMAD.SHL.U32 R22, R22, 0x2, RZ ;  /* 0x0000000216167824 */ /* 0x000fe200078e00ff */
[----:B------:R-:W-:Y:S01]  /*2670*/  LOP3.LUT R243, R243, R11, R26, 0xfe, !PT ;  /* 0x0000000bf3f37212 */ /* 0x000fe200078efe1a */
[----:B------:R-:W-:Y:S01]  /*2680*/  IMAD.SHL.U32 R11, R21, 0x8, RZ ;  /* 0x00000008150b7824 */ /* 0x000fe200078e00ff */
[----:B-1----:R-:W-:Y:S01]  /*2690*/  SEL R5, R16, 0xfffffff0, !P1 ;  /* 0xfffffff010057807 */ /* 0x002fe20004800000 */
[----:B------:R-:W-:Y:S01]  /*26a0*/  IMAD.IADD R4, R248, 0x1, -R0 ;  /* 0x00000001f8047824 */ /* 0x000fe200078e0a00 */
[----:B------:R-:W-:Y:S01]  /*26b0*/  SHF.R.U32.HI R6, RZ, 0x3, R3 ;  /* 0x00000003ff067819 */ /* 0x000fe20000011603 */
[----:B------:R2:W-:Y:S01]  /*26c0*/  STL [R1+0x2c], R33 ;  /* 0x00002c2101007387 */ /* 0x0005e20000100800 */
[----:B------:R-:W-:Y:S01]  /*26d0*/  LOP3.LUT R11, R3, 0x8, R11, 0xf8, !PT ;  /* 0x00000008030b7812 */ /* 0x000fe200078ef80b */
[----:B------:R-:W-:Y:S01]  /*26e0*/  IMAD R7, R4, 0x2, R10 ;  /* 0x0000000204077824 */ /* 0x000fe200078e020a */
[----:B------:R-:W-:Y:S01]  /*26f0*/  SEL R4, R246, 0xffffffe0, !P2 ;  /* 0xffffffe0f6047807 */ /* 0x000fe20005000000 */
[----:B------:R2:W-:Y:S01]  /*2700*/  STL [R1+0x28], R22 ;  /* 0x0000281601007387 */ /* 0x0005e20000100800 */
[----:B------:R-:W-:Y:S01]  /*2710*/  R2P PR, R30, 0x6 ;  /* 0x000000061e007804 */ /* 0x000fe20000000000 */
[----:B------:R-:W-:Y:S01]  /*2720*/  IMAD.IADD R12, R12, 0x1, R7 ;  /* 0x000000010c0c7824 */ /* 0x000fe200078e0207 */
[----:B------:R-:W-:Y:S01]  /*2730*/  LOP3.LUT R7, R6, R18, R3, 0x1e, !PT ;  /* 0x0000001206077212 */ /* 0x000fe200078e1e03 */
[----:B------:R-:W-:Y:S01]  /*2740*/  IMAD R0, R21, 0x200, R17 ;  /* 0x0000020015007824 */ /* 0x000fe200078e0211 */
[----:B------:R-:W-:Y:S01]  /*2750*/  LOP3.LUT R230, R230, 0xfffffe00, RZ, 0xc0, !PT ;  /* 0xfffffe00e6e67812 */ /* 0x000fe200078ec0ff */
[----:B------:R-:W-:Y:S01]  /*2760*/  IMAD.SHL.U32 R244, R12, 0x2, RZ ;  /* 0x000000020cf47824 */ /* 0x000fe200078e00ff */
        /* <DEDUP_REMOVED lines=8> */
[----:B------:R-:W-:Y:S01]  /*27f0*/  LOP3.LUT R236, R11, R6, RZ, 0x3c, !PT ;  /* 0x000000060bec7212 */ /* 0x000fe200078e3cff */
[----:B------:R-:W-:Y:S01]  /*2800*/  IMAD R11, R28, 0x400, R230 ;  /* 0x000004001c0b7824 */ /* 0x000fe200078e02e6 */
[-C--:B------:R-:W-:Y:S01]  /*2810*/  LOP3.LUT R6, R7, R230.reuse, RZ, 0xfc, !PT ;  /* 0x000000e607067212 */ /* 0x080fe200078efcff */
[----:B------:R-:W-:Y:S01]  /*2820*/  IMAD R229, R228, 0x2, R2 ;  /* 0x00000002e4e57824 */ /* 0x000fe200078e0202 */
[C---:B------:R-:W-:Y:S01]  /*2830*/  IADD3 R7, R244.reuse, 0x20280, RZ ;  /* 0x00020280f4077810 */ /* 0x040fe20007ffe0ff */
[----:B------:R-:W-:Y:S01]  /*2840*/  CS2R R42, SRZ ;  /* 0x00000000002a7805 */ /* 0x000fe2000001ff00 */
[----:B------:R-:W-:Y:S01]  /*2850*/  IADD3 R245, R244, 0x202c0, RZ ;  /* 0x000202c0f4f57810 */ /* 0x000fe20007ffe0ff */
[----:B------:R-:W-:Y:S01]  /*2860*/  CS2R R40, SRZ ;  /* 0x0000000000287805 */ /* 0x000fe2000001ff00 */
[C---:B------:R-:W-:Y:S01]  /*2870*/  IADD3 R230, R236.reuse, R230, R10 ;  /* 0x000000e6ece67210 */ /* 0x040fe20007ffe00a */
[----:B------:R-:W-:Y:S01]  /*2880*/  IMAD.IADD R236, R236, 0x1, R11 ;  /* 0x00000001ecec7824 */ /* 0x000fe200078e020b */
[----:B------:R-:W-:Y:S01]  /*2890*/  @P2 IADD3 R245, R7, -0x40, RZ ;  /* 0xffffffc007f52810 */ /* 0x000fe20007ffe0ff */
[----:B------:R-:W-:Y:S01]  /*28a0*/  @!P6 IMAD.SHL.U32 R7, R248, 0x10, RZ ;  /* 0x00000010f807e824 */ /* 0x000fe200078e00ff */
[----:B------:R-:W-:Y:S01]  /*28b0*/  SEL R246, R246, 0xffffffe0, !P1 ;  /* 0xffffffe0f6f67807 */ /* 0x000fe20004800000 */
[----:B------:R-:W-:Y:S01]  /*28c0*/  IMAD.SHL.U32 R230, R230, 0x2, RZ ;  /* 0x00000002e6e67824 */ /* 0x000fe200078e00ff */
[----:B------:R-:W-:Y:S01]  /*28d0*/  LEA R236, R236, 0x22280, 0x1 ;  /* 0x00022280ecec7811 */ /* 0x000fe200078e08ff */
[----:B------:R-:W-:Y:S01]  /*28e0*/  CS2R R38, SRZ ;  /* 0x0000000000267805 */ /* 0x000fe2000001ff00 */
[----:B------:R1:W-:Y:S01]  /*28f0*/  @!P6 LDGSTS.E.BYPASS.LTC128B.128 [R7+0x20180], [R14.64] ;  /* 0x201800000e07efae */ /* 0x0003e2000b901d50 */
[C---:B------:R-:W-:Y:S01]  /*2900*/  IMAD R231, R5.reuse, 0x2, R230 ;  /* 0x0000000205e77824 */ /* 0x040fe200078e02e6 */
[----:B---3--:R-:W-:Y:S01]  /*2910*/  CS2R R36, SRZ ;  /* 0x0000000000247805 */ /* 0x008fe2000001ff00 */
[----:B------:R-:W-:Y:S01]  /*2920*/  IMAD R237, R5, 0x2, R236 ;  /* 0x0000000205ed7824 */ /* 0x000fe200078e02ec */
[----:B------:R-:W0:Y:S01]  /*2930*/  LDGDEPBAR ;  /* 0x00000000000079af */ /* 0x000e220000000000 */
[----:B------:R-:W-:Y:S01]  /*2940*/  IMAD.IADD R247, R244, 0x1, R246 ;  /* 0x00000001f4f77824 */ /* 0x000fe200078e02f6 */
[----:B------:R-:W-:Y:S01]  /*2950*/  USHF.L.U64.HI UR7, UR6, 0x5, UR7 ;  /* 0x0000000506077899 */ /* 0x000fe20008010207 */
[----:B------:R-:W-:Y:S01]  /*2960*/  IMAD.SHL.U32 R0, R6, 0x2, RZ ;  /* 0x0000000206007824 */ /* 0x000fe200078e00ff */
[----:B------:R-:W-:Y:S01]  /*2970*/  IADD3 R252, -R22, UR8, RZ ;  /* 0x0000000816fc7c10 */ /* 0x000fe2000fffe1ff */
[----:B------:R-:W-:Y:S01]  /*2980*/  IMAD R228, R228, 0x2, R3 ;  /* 0x00000002e4e47824 */ /* 0x000fe200078e0203 */
[----:B------:R-:W-:Y:S01]  /*2990*/  USHF.L.U32 UR6, UR6, 0x5, URZ ;  /* 0x0000000506067899 */ /* 0x000fe2000800063f */
[----:B------:R-:W-:Y:S01]  /*29a0*/  IMAD.SHL.U32 R232, R232, 0x2, RZ ;  /* 0x00000002e8e87824 */ /* 0x000fe200078e00ff */
[----:B------:R-:W-:Y:S01]  /*29b0*/  ULDC UR8, c[0x0][0x198] ;  /* 0x0000660000087ab9 */ /* 0x000fe20000000800 */
[----:B------:R-:W-:-:S02]  /*29c0*/  IMAD.IADD R246, R246, 0x1, R245 ;  /* 0x00000001f6f67824 */ /* 0x000fc400078e02f5 */
[C---:B------:R-:W-:Y:S02]  /*29d0*/  IMAD R234, R4.reuse, 0x2, R230 ;  /* 0x0000000204ea7824 */ /* 0x040fe400078e02e6 */
[C---:B------:R-:W-:Y:S02]  /*29e0*/  IMAD R239, R4.reuse, 0x2, R236 ;  /* 0x0000000204ef7824 */ /* 0x040fe400078e02ec */
[C---:B------:R-:W-:Y:S02]  /*29f0*/  IMAD R233, R4.reuse, 0x2, R231 ;  /* 0x0000000204e97824 */ /* 0x040fe400078e02e7 */
[----:B------:R-:W-:Y:S01]  /*2a00*/  IMAD R238, R4, 0x2, R237 ;  /* 0x0000000204ee7824 */ /* 0x000fe200078e02ed */
[----:B-1----:R-:W-:-:S05]  /*2a10*/  IADD3 R7, R35, UR4, RZ ;  /* 0x0000000423077c10 */ /* 0x002fca000fffe0ff */
[----:B------:R2:W-:Y:S02]  /*2a20*/  STL [R1+0x3c], R7 ;  /* 0x00003c0701007387 */ /* 0x0005e40000100800 */
.L_x_978:
        /* <DEDUP_REMOVED lines=20> */
[C---:B--2---:R-:W-:Y:S08]  /*2b70*/  HMMA.16816.F32.BF16 R12, R16.reuse, R20, RZ ;  /* 0x00000014100c723c */ /* 0x044ff000000418ff */
[----:B------:R-:W-:Y:S01]  /*2b80*/  HMMA.16816.F32.BF16 R16, R16, R22, RZ ;  /* 0x000000161010723c */ /* 0x000fe200000418ff */
[----:B------:R-:W1:Y:S07]  /*2b90*/  LDSM.16.M88.4 R20, [R229+0x1080] ;  /* 0x00108000e514783b */ /* 0x000e6e0000000200 */
[C---:B---3--:R-:W-:Y:S08]  /*2ba0*/  HMMA.16816.F32.BF16 R4, R24.reuse, R28, R4 ;  /* 0x0000001c1804723c */ /* 0x048ff00000041804 */
[C---:B------:R-:W-:Y:S01]  /*2bb0*/  HMMA.16816.F32.BF16 R8, R24.reuse, R30, R8 ;  /* 0x0000001e1808723c */ /* 0x040fe20000041808 */
[----:B------:R-:W2:Y:S07]  /*2bc0*/  LDSM.16.M88.4 R28, [R233+0x10080] ;  /* 0x01008000e91c783b */ /* 0x000eae0000000200 */
[C---:B----4-:R-:W-:Y:S08]  /*2bd0*/  HMMA.16816.F32.BF16 R12, R24.reuse, R32, R12 ;  /* 0x00000020180c723c */ /* 0x050ff0000004180c */
[----:B------:R-:W-:Y:S01]  /*2be0*/  HMMA.16816.F32.BF16 R16, R24, R34, R16 ;  /* 0x000000221810723c */ /* 0x000fe20000041810 */
[----:B------:R-:W3:Y:S05]  /*2bf0*/  LDSM.16.M88.4 R24, [R228+0x1080] ;  /* 0x00108000e418783b */ /* 0x000eea0000000200 */
        /* <DEDUP_REMOVED lines=8> */
[C---:B--2---:R-:W-:Y:S08]  /*2c80*/  HMMA.16816.F32.BF16 R4, R28.reuse, R172, R4 ;  /* 0x000000ac1c04723c */ /* 0x044ff00000041804 */
[C---:B------:R-:W-:Y:S01]  /*2c90*/  HMMA.16816.F32.BF16 R8, R28.reuse, R174, R8 ;  /* 0x000000ae1c08723c */ /* 0x040fe20000041808 */
[----:B------:R-:W2:Y:S07]  /*2ca0*/  LDSM.16.M88.4 R172, [R3+0x2080] ;  /* 0x0020800003ac783b */ /* 0x000eae0000000200 */
[C---:B---3--:R-:W-:Y:S08]  /*2cb0*/  HMMA.16816.F32.BF16 R12, R28.reuse, R24, R12 ;  /* 0x000000181c0c723c */ /* 0x048ff0000004180c */
[----:B------:R-:W-:Y:S01]  /*2cc0*/  HMMA.16816.F32.BF16 R16, R28, R26, R16 ;  /* 0x0000001a1c10723c */ /* 0x000fe20000041810 */
[----:B------:R-:W3:Y:S05]  /*2cd0*/  LDSM.16.M88.4 R24, [R3+0x3080] ;  /* 0x003080000318783b */ /* 0x000eea0000000200 */
[----:B------:R-:W-:Y:S02]  /*2ce0*/  LDSM.16.M88.4 R28, [R234+0x12080] ;  /* 0x01208000ea1c783b */ /* 0x000fe40000000200 */
[C---:B----4-:R-:W-:Y:S08]  /*2cf0*/  HMMA.16816.F32.BF16 R4, R32.reuse, R168, R4 ;  /* 0x000000a82004723c */ /* 0x050ff00000041804 */
        /* <DEDUP_REMOVED lines=67> */
[----:B------:R-:W3:Y:S01]  /*3130*/  LDSM.16.M88.4 R24, [R228+0x7080] ;  /* 0x00708000e418783b */ /* 0x000ee20000000200 */
[----:B------:R-:W-:Y:S04]  /*3140*/  DEPBAR.LE SB0, 0x0 ;  /* 0x000080000000791a */ /* 0x000fe80000000000 */
[----:B------:R-:W-:Y:S02]  /*3150*/  BAR.SYNC.DEFER_BLOCKING 0x0 ;  /* 0x0000000000007b1d */ /* 0x000fe40000010000 */
[C---:B----4-:R-:W-:Y:S08]  /*3160*/  HMMA.16816.F32.BF16 R4, R164.reuse, R168, R4 ;  /* 0x000000a8a404723c */ /* 0x050ff00000041804 */
[C---:B------:R-:W-:Y:S08]  /*3170*/  HMMA.16816.F32.BF16 R8, R164.reuse, R170, R8 ;  /* 0x000000aaa408723c */ /* 0x040ff00000041808 */
[C---:B-1----:R-:W-:Y:S01]  /*3180*/  HMMA.16816.F32.BF16 R12, R164.reuse, R20, R12 ;  /* 0x00000014a40c723c */ /* 0x042fe2000004180c */
[----:B------:R-:W-:Y:S07]  /*3190*/  LDSM.16.M88.4 R32, [R230+0x18080] ;  /* 0x01808000e620783b */ /* 0x000fee0000000200 */
[----:B------:R-:W-:Y:S01]  /*31a0*/  HMMA.16816.F32.BF16 R16, R164, R22, R16 ;  /* 0x00000016a410723c */ /* 0x000fe20000041810 */
[----:B------:R-:W1:Y:S07]  /*31b0*/  LDSM.16.M88.4 R176, [R2+0x8080] ;  /* 0x0080800002b0783b */ /* 0x000e6e0000000200 */
[C---:B--2---:R-:W-:Y:S01]  /*31c0*/  HMMA.16816.F32.BF16 R4, R28.reuse, R172, R4 ;  /* 0x000000ac1c04723c */ /* 0x044fe20000041804 */
[----:B------:R-:W2:Y:S05]  /*31d0*/  LDSM.16.M88.4 R168, [R2+0x9080] ;  /* 0x0090800002a8783b */ /* 0x000eaa0000000200 */
[----:B------:R-:W-:Y:S02]  /*31e0*/  LDSM.16.M88.4 R164, [R231+0x18080] ;  /* 0x01808000e7a4783b */ /* 0x000fe40000000200 */
[C---:B------:R-:W-:Y:S03]  /*31f0*/  HMMA.16816.F32.BF16 R8, R28.reuse, R174, R8 ;  /* 0x000000ae1c08723c */ /* 0x040fe60000041808 */
[----:B------:R-:W4:Y:S05]  /*3200*/  LDSM.16.M88.4 R180, [R3+0x8080] ;  /* 0x0080800003b4783b */ /* 0x000f2a0000000200 */
[C---:B---3--:R-:W-:Y:S01]  /*3210*/  HMMA.16816.F32.BF16 R12, R28.reuse, R24, R12 ;  /* 0x000000181c0c723c */ /* 0x048fe2000004180c */
[----:B------:R-:W3:Y:S05]  /*3220*/  LDSM.16.M88.4 R172, [R3+0x9080] ;  /* 0x0090800003ac783b */ /* 0x000eea0000000200 */
        /* <DEDUP_REMOVED lines=10> */
[C---:B----4-:R-:W-:Y:S08]  /*32d0*/  HMMA.16816.F32.BF16 R20, R164.reuse, R180, R20 ;  /* 0x000000b4a414723c */ /* 0x050ff00000041814 */
[C---:B------:R-:W-:Y:S01]  /*32e0*/  HMMA.16816.F32.BF16 R24, R164.reuse, R182, R24 ;  /* 0x000000b6a418723c */ /* 0x040fe20000041818 */
[----:B------:R-:W2:Y:S07]  /*32f0*/  LDSM.16.M88.4 R180, [R228+0x8080] ;  /* 0x00808000e4b4783b */ /* 0x000eae0000000200 */
[C---:B---3--:R-:W-:Y:S08]  /*3300*/  HMMA.16816.F32.BF16 R28, R164.reuse, R172, R28 ;  /* 0x000000aca41c723c */ /* 0x048ff0000004181c */
        /* <DEDUP_REMOVED lines=334> */
[C---:B------:R-:W-:Y:S01]  /*47f0*/  LOP3.LUT P5, RZ, R242.reuse, 0x1, RZ, 0xc0, !PT ;  /* 0x00000001f2ff7812 */ /* 0x040fe200078ac0ff */
[----:B------:R-:W-:Y:S01]  /*4800*/  ULDC.64 UR4, c[0x0][0x208] ;  /* 0x0000820000047ab9 */ /* 0x000fe20000000a00 */
[----:B------:R-:W-:Y:S01]  /*4810*/  LOP3.LUT P4, RZ, R242, 0x2, RZ, 0xc0, !PT ;  /* 0x00000002f2ff7812 */ /* 0x000fe2000788c0ff */
[----:B------:R-:W3:Y:S01]  /*4820*/  LDL R200, [R1+0x10] ;  /* 0x0000100001c87983 */ /* 0x000ee20000100800 */
[----:B------:R-:W-:Y:S01]  /*4830*/  USHF.R.S32.HI UR18, URZ, 0x1f, UR9 ;  /* 0x0000001f3f127899 */ /* 0x000fe20008011409 */
[----:B------:R-:W-:Y:S01]  /*4840*/  IMAD.U32 R16, RZ, RZ, UR7 ;  /* 0x00000007ff107e24 */ /* 0x000fe2000f8e00ff */
        /* <DEDUP_REMOVED lines=18> */
[----:B------:R-:W-:Y:S02]  /*4970*/  ISETP.LT.OR P6, PT, R8, 0x1, !P5 ;  /* 0x000000010800780c */ /* 0x000fe40006fc1670 */
[----:B------:R-:W-:Y:S02]  /*4980*/  IADD3 R9, P3, P2, R202, UR4, R9 ;  /* 0x00000004ca097c10 */ /* 0x000fe4000fa7e009 */
[----:B-----5:R-:W-:Y:S02]  /*4990*/  LEA.HI.X.SX32 R15, R15, R201, 0x1, P1 ;  /* 0x000000c90f0f7211 */ /* 0x020fe400008f0eff */
[----:B------:R-:W-:Y:S02]  /*49a0*/  ISETP.LT.OR P1, PT, R8, 0x1, !P4 ;  /* 0x000000010800780c */ /* 0x000fe40006721670 */
[----:B------:R-:W-:Y:S02]  /*49b0*/  IADD3.X R16, R200, UR18, R16, P3, P2 ;  /* 0x00000012c8107c10 */ /* 0x000fe40009fe4410 */
        /* <DEDUP_REMOVED lines=8> */
[----:B------:R-:W-:Y:S01]  /*4a40*/  LEA.HI.X R11, R9, c[0x0][0x1f4], R16, 0x1, P3 ;  /* 0x00007d00090b7a11 */ /* 0x000fe200018f0c10 */
[----:B------:R1:W-:Y:S01]  /*4a50*/  LDGSTS.E.BYPASS.LTC128B.128 [R240+0x1a080], [R12.64+0x80], !P1 ;  /* 0x1a0800800cf07fae */ /* 0x0003e2000c901d50 */
        /* <DEDUP_REMOVED lines=8> */
[----:B------:R-:W-:Y:S05]  /*4ae0*/  @!P0 IMAD.SHL.U32 R8, R248, 0x10, RZ ;  /* 0x00000010f8088824 */ /* 0x000fea00078e00ff */
[----:B------:R1:W-:Y:S04]  /*4af0*/  LDGSTS.E.BYPASS.LTC128B.128 [R240+0x1e080], [R12.64+0x180], !P1 ;  /* 0x1e0801800cf07fae */ /* 0x0003e8000c901d50 */
[----:B------:R1:W-:Y:S04]  /*4b00*/  LDGSTS.E.BYPASS.LTC128B.128 [R240+0x19080], [R10.64], !P5 ;  /* 0x190800000af07fae */ /* 0x0003e8000e901d50 */
[----:B------:R1:W-:Y:S04]  /*4b10*/  LDGSTS.E.BYPASS.LTC128B.128 [R240+0x1b080], [R10.64+0x80], !P4 ;  /* 0x1b0800800af07fae */ /* 0x0003e8000e101d50 */
[----:B------:R1:W-:Y:S04]  /*4b20*/  LDGSTS.E.BYPASS.LTC128B.128 [R240+0x1d080], [R10.64+0x100], !P2 ;  /* 0x1d0801000af07fae */ /* 0x0003e8000d101d50 */
[----:B------:R1:W-:Y:S04]  /*4b30*/  LDGSTS.E.BYPASS.LTC128B.128 [R240+0x1f080], [R10.64+0x180], !P3 ;  /* 0x1f0801800af07fae */ /* 0x0003e8000d901d50 */
[----:B------:R1:W-:Y:S02]  /*4b40*/  @!P0 LDGSTS.E.BYPASS.LTC128B.128 [R8+0x20180], [R14.64] ;  /* 0x201800000e088fae */ /* 0x0003e4000b901d50 */
.L_x_976:
        /* <DEDUP_REMOVED lines=93> */
[C---:B------:R-:W-:Y:S01]  /*5120*/  LOP3.LUT P4, RZ, R243.reuse, 0x1, RZ, 0xc0, !PT ;  /* 0x00000001f3ff7812 */ /* 0x040fe2000788c0ff */
[----:B------:R-:W-:Y:S01]  /*5130*/  ULDC.64 UR4, c[0x0][0x178] ;  /* 0x00005e0000047ab9 */ /* 0x000fe20000000a00 */
[----:B------:R-:W-:Y:S01]  /*5140*/  LOP3.LUT P3, RZ, R243, 0x2, RZ, 0xc0, !PT ;  /* 0x00000002f3ff7812 */ /* 0x000fe2000786c0ff */
        /* <DEDUP_REMOVED lines=21> */
[C---:B------:R-:W-:Y:S02]  /*52a0*/  ISETP.LT.OR P6, PT, R4.reuse, 0x1, !P4 ;  /* 0x000000010400780c */ /* 0x040fe400067c1670 */
[----:B------:R-:W-:Y:S02]  /*52b0*/  ISETP.LT.OR P5, PT, R4, 0x1, !P3 ;  /* 0x000000010400780c */ /* 0x000fe40005fa1670 */
[----:B------:R-:W-:Y:S02]  /*52c0*/  IADD3 R5, P2, R226, UR19, RZ ;  /* 0x00000013e2057c10 */ /* 0x000fe4000ff5e0ff */
[----:B---3--:R-:W-:Y:S02]  /*52d0*/  LEA.HI.X.SX32 R11, R11, R225, 0x1, P1 ;  /* 0x000000e10b0b7211 */ /* 0x008fe400008f0eff */
[----:B------:R-:W-:Y:S02]  /*52e0*/  LEA R10, P1, R7, c[0x0][0x258], 0x2 ;  /* 0x00009600070a7a11 */ /* 0x000fe400078210ff */
[----:B------:R-:W-:Y:S02]  /*52f0*/  IADD3.X R12, R224, UR4, RZ, P2, !PT ;  /* 0x00000004e00c7c10 */ /* 0x000fe400097fe4ff */
        /* <DEDUP_REMOVED lines=24> */
.L_x_977:
        /* <DEDUP_REMOVED lines=218> */
.L_x_975:
[----:B------:R-:W-:Y:S05]  /*6220*/  @P1 EXIT ;  /* 0x000000000000194d */ /* 0x000fea0003800000 */
[----:B------:R-:W-:Y:S01]  /*6230*/  ULDC.64 UR4, c[0x0][0x338] ;  /* 0x0000ce0000047ab9 */ /* 0x000fe20000000a00 */
[----:B-1----:R-:W-:Y:S01]  /*6240*/  IMAD.U32 R8, RZ, RZ, UR14 ;  /* 0x0000000eff087e24 */ /* 0x002fe2000f8e00ff */
[----:B------:R-:W-:Y:S01]  /*6250*/  UISETP.NE.AND UP0, UPT, UR4, 0x1, UPT ;  /* 0x000000010400788c */ /* 0x000fe2000bf05270 */
[----:B------:R-:W-:Y:S01]  /*6260*/  IMAD.U32 R6, RZ, RZ, UR14 ;  /* 0x0000000eff067e24 */ /* 0x000fe2000f8e00ff */
[----:B------:R-:W-:Y:S02]  /*6270*/  UIMAD.WIDE.U32 UR6, UR13, UR5, URZ ;  /* 0x000000050d0672a5 */ /* 0x000fe4000f8e003f */
[----:B------:R-:W-:Y:S02]  /*6280*/  ULDC UR4, c[0x0][0x340] ;  /* 0x0000d00000047ab9 */ /* 0x000fe40000000800 */
[----:B------:R-:W-:-:S02]  /*6290*/  USHF.L.U32 UR15, UR15, 0xe, URZ ;  /* 0x0000000e0f0f7899 */ /* 0x000fc4000800063f */
[----:B------:R-:W-:-:S03]  /*62a0*/  USHF.R.S32.HI UR8, URZ, 0x1f, UR14 ;  /* 0x0000001f3f087899 */ /* 0x000fc6000801140e */
[----:B------:R-:W-:Y:S01]  /*62b0*/  @UP0 USHF.R.U32.HI UR13, URZ, UR4, UR7 ;  /* 0x000000043f0d0299 */ /* 0x000fe20008011607 */
[----:B------:R-:W-:Y:S01]  /*62c0*/  BAR.SYNC.DEFER_BLOCKING 0x1, 0x100 ;  /* 0x0044000000007b1d */ /* 0x000fe20000010000 */
[----:B------:R-:W-:Y:S01]  /*62d0*/  USHF.R.S32.HI UR7, URZ, 0x1f, UR15 ;  /* 0x0000001f3f077899 */ /* 0x000fe2000801140f */
[C---:B------:R-:W-:Y:S01]  /*62e0*/  IADD3 R2, P0, R248.reuse, UR15, RZ ;  /* 0x0000000ff8027c10 */ /* 0x040fe2000ff1e0ff */
[----:B------:R-:W-:Y:S02]  /*62f0*/  USHF.R.S32.HI UR6, URZ, 0x1f, UR13 ;  /* 0x0000001f3f067899 */ /* 0x000fe4000801140d */
[----:B------:R-:W-:Y:S01]  /*6300*/  IMAD.U32 R4, RZ, RZ, UR13 ;  /* 0x0000000dff047e24 */ /* 0x000fe2000f8e00ff */
[----:B------:R-:W-:Y:S01]  /*6310*/  ULDC.64 UR4, c[0x0][0x328] ;  /* 0x0000ca0000047ab9 */ /* 0x000fe20000000a00 */
[----:B------:R-:W-:Y:S01]  /*6320*/  LEA.HI.X.SX32 R3, R248, UR7, 0x1, P0 ;  /* 0x00000007f8037c11 */ /* 0x000fe200080f0eff */
[----:B------:R-:W-:Y:S01]  /*6330*/  UIMAD UR4, UR6, UR4, URZ ;  /* 0x00000004060472a4 */ /* 0x000fe2000f8e023f */
[----:B------:R-:W-:-:S03]  /*6340*/  IMAD.U32 R0, RZ, RZ, UR13 ;  /* 0x0000000dff007e24 */ /* 0x000fc6000f8e00ff */
[----:B------:R-:W-:Y:S01]  /*6350*/  UIMAD UR7, UR13, UR5, UR4 ;  /* 0x000000050d0772a4 */ /* 0x000fe2000f8e0204 */
[--C-:B------:R-:W-:Y:S02]  /*6360*/  IMAD.WIDE.U32 R4, R4, c[0x0][0x328], R2.reuse ;  /* 0x0000ca0004047a25 */ /* 0x100fe400078e0002 */
[----:B------:R-:W-:Y:S02]  /*6370*/  ULDC.64 UR4, c[0x0][0x300] ;  /* 0x0000c00000047ab9 */ /* 0x000fe40000000a00 */
[----:B------:R-:W-:Y:S01]  /*6380*/  UIMAD UR4, UR6, UR4, URZ ;  /* 0x00000004060472a4 */ /* 0x000fe2000f8e023f */
[----:B------:R-:W-:Y:S01]  /*6390*/  IADD3 R5, R5, UR7, RZ ;  /* 0x0000000705057c10 */ /* 0x000fe2000fffe0ff */
[----:B------:R-:W-:Y:S01]  /*63a0*/  IMAD.WIDE.U32 R2, R0, c[0x0][0x300], R2 ;  /* 0x0000c00000027a25 */ /* 0x000fe200078e0002 */
[----:B------:R-:W-:Y:S02]  /*63b0*/  ULDC.64 UR6, c[0x0][0x330] ;  /* 0x0000cc0000067ab9 */ /* 0x000fe40000000a00 */
[----:B------:R-:W-:Y:S01]  /*63c0*/  UIMAD UR6, UR8, UR6, URZ ;  /* 0x00000006080672a4 */ /* 0x000fe2000f8e023f */
        /* <DEDUP_REMOVED lines=143> */
.L_x_979:
        /* <DEDUP_REMOVED lines=12> */
.L_x_1170:


//--------------------- .text._ZN7cutlass13device_kernelIN5flash22FlashAttnBwdPreprocessIN4cute5tupleIJNS3_1CILi64EEENS5_ILi256EEEEEENS_10bfloat16_tEfNS_4arch4Sm80ELb1ELb0EEEEEvNT_6ParamsE --------------------------
	.section	.text._ZN7cutlass13device_kernelIN5flash22FlashAttnBwdPreprocessIN4cute5tupleIJNS3_1CILi64EEENS5_ILi256EEEEEENS_10bfloat16_tEfNS_4arch4Sm80ELb1ELb0EEEEEvNT_6ParamsE,"ax",@progbits
	.sectioninfo	@"SHI_REGISTERS=119"
	.align	128
.text._ZN7cutlass13device_kernelIN5flash22FlashAttnBwdPreprocessIN4cute5tupleIJNS3_1CILi64EEENS5_ILi256EEEEEENS_10bfloat16_tEfNS_4arch4Sm80ELb1ELb0EEEEEvNT_6ParamsE:
        .type           _ZN7cutlass13device_kernelIN5flash22FlashAttnBwdPreprocessIN4cute5tupleIJNS3_1CILi64EEENS5_ILi256EEEEEENS_10bfloat16_tEfNS_4arch4Sm80ELb1ELb0EEEEEvNT_6ParamsE,@function
        .size           _ZN7cutlass13device_kernelIN5flash22FlashAttnBwdPreprocessIN4cute5tupleIJNS3_1CILi64EEENS5_ILi256EEEEEENS_10bfloat16_tEfNS_4arch4Sm80ELb1ELb0EEEEEvNT_6ParamsE,(.L_x_1171 - _ZN7cutlass13device_kernelIN5flash22FlashAttnBwdPreprocessIN4cute5tupleIJNS3_1CILi64EEENS5_ILi256EEEEEENS_10bfloat16_tEfNS_4arch4Sm80ELb1ELb0EEEEEvNT_6ParamsE)
        .other          _ZN7cutlass13device_kernelIN5flash22FlashAttnBwdPreprocessIN4cute5tupleIJNS3_1CILi64EEENS5_ILi256EEEEEENS_10bfloat16_tEfNS_4arch4Sm80ELb1ELb0EEEEEvNT_6ParamsE,@"STO_CUDA_ENTRY STV_DEFAULT"
_ZN7cutlass13device_kernelIN5flash22FlashAttnBwdPreprocessIN4cute5tupleIJNS3_1CILi64EEENS5_ILi256EEEEEENS_10bfloat16_tEfNS_4arch4Sm80ELb1ELb0EEEEEvNT_6ParamsE:
[----:B------:R-:W-:Y:S02]  /*0000*/  IMAD.MOV.U32 R1, RZ, RZ, c[0x0][0x28] ;  /* 0x00000a00ff017624 */ /* 0x000fe400078e00ff */
[----:B------:R-:W0:Y:S01]  /*0010*/  S2UR UR13, SR_CTAID.X ;  /* 0x00000000000d79c3 */ /* 0x000e220000002500 */
[----:B------:R-:W1:Y:S01]  /*0020*/  S2R R0, SR_TID.X ;  /* 0x0000000000007919 */ /* 0x000e620000002100 */
[----:B------:R-:W-:Y:S01]  /*0030*/  ULDC UR5, c[0x0][0x168] ;  /* 0x00005a0000057ab9 */ /* 0x000fe20000000800 */
[----:B------:R-:W-:Y:S01]  /*0040*/  IMAD.MOV.U32 R96, RZ, RZ, 0x7f800000 ;  /* 0x7f800000ff607424 */ /* 0x000fe200078e00ff */
[----:B------:R-:W-:Y:S02]  /*0050*/  ULDC.64 UR6, c[0x0][0x180] ;  /* 0x0000600000067ab9 */ /* 0x000fe40000000a00 */
[----:B------:R-:W-:Y:S02]  /*0060*/  ULDC.64 UR10, c[0x0][0x118] ;  /* 0x00004600000a7ab9 */ /* 0x000fe40000000a00 */
[----:B------:R-:W2:Y:S01]  /*0070*/  S2UR UR12, SR_CTAID.Y ;  /* 0x00000000000c79c3 */ /* 0x000ea20000002600 */
[----:B------:R-:W-:-:S07]  /*0080*/  ULDC.64 UR8, c[0x0][0x188] ;  /* 0x0000620000087ab9 */ /* 0x000fce0000000a00 */
[----:B------:R-:W3:Y:S01]  /*0090*/  S2UR UR14, SR_CTAID.Z ;  /* 0x00000000000e79c3 */ /* 0x000ee20000002700 */
[----:B0-----:R-:W-:-:S04]  /*00a0*/  USHF.L.U32 UR4, UR13, 0x6, URZ ;  /* 0x000000060d047899 */ /* 0x001fc8000800063f */
[----:B------:R-:W-:Y:S02]  /*00b0*/  UIADD3 UR5, -UR4, UR5, URZ ;  /* 0x0000000504057290 */ /* 0x000fe4000fffe13f */
[----:B------:R-:W-:Y:S01]  /*00c0*/  IMAD.U32 R6, RZ, RZ, UR4 ;  /* 0x00000004ff067e24 */ /* 0x000fe2000f8e00ff */
[----:B--2---:R-:W-:Y:S01]  /*00d0*/  USHF.R.S32.HI UR15, URZ, 0x1f, UR12 ;  /* 0x0000001f3f0f7899 */ /* 0x004fe2000801140c */
[----:B------:R-:W-:Y:S01]  /*00e0*/  MOV R5, UR12 ;  /* 0x0000000c00057c02 */ /* 0x000fe20008000f00 */
[----:B------:R-:W-:Y:S01]  /*00f0*/  IMAD.U32 R7, RZ, RZ, UR12 ;  /* 0x0000000cff077e24 */ /* 0x000fe2000f8e00ff */
[----:B-1----:R-:W-:-:S03]  /*0100*/  ISETP.GE.AND P0, PT, R0, UR5, PT ;  /* 0x0000000500007c0c */ /* 0x002fc6000bf06270 */
[----:B------:R-:W-:Y:S01]  /*0110*/  IMAD.U32 R4, RZ, RZ, UR15 ;  /* 0x0000000fff047e24 */ /* 0x000fe2000f8e00ff */
[----:B------:R-:W-:Y:S01]  /*0120*/  ISETP.GT.OR P0, PT, R0, 0x3f, P0 ;  /* 0x0000003f0000780c */ /* 0x000fe20000704670 */
[----:B---3--:R-:W-:Y:S01]  /*0130*/  USHF.R.S32.HI UR18, URZ, 0x1f, UR14 ;  /* 0x0000001f3f127899 */ /* 0x008fe2000801140e */
[----:B------:R-:W-:-:S11]  /*0140*/  IMAD.U32 R9, RZ, RZ, UR14 ;  /* 0x0000000eff097e24 */ /* 0x000fd6000f8e00ff */
[----:B------:R-:W-:Y:S01]  /*0150*/  @!P0 SHF.R.S32.HI R3, RZ, 0x1f, R0 ;  /* 0x0000001fff038819 */ /* 0x000fe20000011400 */
[----:B------:R-:W-:Y:S01]  /*0160*/  @!P0 IMAD R4, R4, c[0x0][0x1e0], RZ ;  /* 0x0000780004048a24 */ /* 0x000fe200078e02ff */
[----:B------:R-:W-:-:S03]  /*0170*/  @!P0 IADD3 R2, P1, R0, UR4, RZ ;  /* 0x0000000400028c10 */ /* 0x000fc6000ff3e0ff */
[----:B------:R-:W-:Y:S01]  /*0180*/  @!P0 IMAD R5, R5, c[0x0][0x1e4], R4 ;  /* 0x0000790005058a24 */ /* 0x000fe200078e0204 */
[----:B------:R-:W-:Y:S01]  /*0190*/  @!P0 LEA.HI.X.SX32 R3, R6, R3, 0x1, P1 ;  /* 0x0000000306038211 */ /* 0x000fe200008f0eff */
[----:B------:R-:W-:-:S04]  /*01a0*/  IMAD.U32 R4, RZ, RZ, UR18 ;  /* 0x00000012ff047e24 */ /* 0x000fc8000f8e00ff */
[----:B------:R-:W-:-:S04]  /*01b0*/  @!P0 IMAD.WIDE.U32 R2, R7, c[0x0][0x1e0], R2 ;  /* 0x0000780007028a25 */ /* 0x000fc800078e0002 */
[----:B------:R-:W-:Y:S01]  /*01c0*/  @!P0 IMAD R4, R4, c[0x0][0x1e8], RZ ;  /* 0x00007a0004048a24 */ /* 0x000fe200078e02ff */
[----:B------:R-:W-:Y:S01]  /*01d0*/  @!P0 IADD3 R3, R3, R5, RZ ;  /* 0x0000000503038210 */ /* 0x000fe20007ffe0ff */
[----:B------:R-:W-:Y:S02]  /*01e0*/  IMAD.U32 R7, RZ, RZ, UR14 ;  /* 0x0000000eff077e24 */ /* 0x000fe4000f8e00ff */
[----:B------:R-:W-:Y:S02]  /*01f0*/  @!P0 IMAD R5, R9, c[0x0][0x1ec], R4 ;  /* 0x00007b0009058a24 */ /* 0x000fe400078e0204 */
[----:B------:R-:W-:-:S04]  /*0200*/  @!P0 IMAD.WIDE.U32 R2, R7, c[0x0][0x1e8], R2 ;  /* 0x00007a0007028a25 */ /* 0x000fc800078e0002 */
[----:B------:R-:W-:Y:S01]  /*0210*/  @!P0 IMAD.IADD R3, R3, 0x1, R5 ;  /* 0x0000000103038824 */ /* 0x000fe200078e0205 */
[----:B------:R-:W-:-:S04]  /*0220*/  @!P0 LEA R4, P1, R2, c[0x0][0x1d8], 0x2 ;  /* 0x0000760002048a11 */ /* 0x000fc800078210ff */
[----:B------:R-:W-:Y:S02]  /*0230*/  @!P0 LEA.HI.X R5, R2, c[0x0][0x1dc], R3, 0x2, P1 ;  /* 0x0000770002058a11 */ /* 0x000fe400008f1403 */
[----:B------:R-:W-:Y:S01]  /*0240*/  SHF.R.S32.HI R3, RZ, 0x1f, R0 ;  /* 0x0000001fff037819 */ /* 0x000fe20000011400 */
[----:B------:R-:W-:Y:S02]  /*0250*/  UIMAD UR6, UR15, UR6, URZ ;  /* 0x000000060f0672a4 */ /* 0x000fe4000f8e023f */
[----:B------:R0:W5:Y:S01]  /*0260*/  @!P0 LDG.E R96, [R4.64] ;  /* 0x0000000a04608981 */ /* 0x000162000c1e1900 */
[-C--:B------:R-:W-:Y:S01]  /*0270*/  LEA.HI R28, R3, R0.reuse, RZ, 0x4 ;  /* 0x00000000031c7211 */ /* 0x080fe200078f20ff */
[----:B------:R-:W-:Y:S01]  /*0280*/  UIMAD UR6, UR12, UR7, UR6 ;  /* 0x000000070c0672a4 */ /* 0x000fe2000f8e0206 */
[----:B------:R-:W-:Y:S01]  /*0290*/  IMAD.U32 R73, RZ, RZ, UR13 ;  /* 0x0000000dff497e24 */ /* 0x000fe2000f8e00ff */
[----:B------:R-:W-:Y:S01]  /*02a0*/  BSSY B0, `(.L_x_980) ;  /* 0x0000033000007945 */ /* 0x000fe20003800000 */
[----:B------:R-:W-:Y:S01]  /*02b0*/  LOP3.LUT R3, R28, 0xfffffff0, RZ, 0xc0, !PT ;  /* 0xfffffff01c037812 */ /* 0x000fe200078ec0ff */
[----:B------:R-:W-:Y:S01]  /*02c0*/  CS2R R12, SRZ ;  /* 0x00000000000c7805 */ /* 0x000fe2000001ff00 */
[----:B------:R-:W-:Y:S01]  /*02d0*/  SHF.R.S32.HI R2, RZ, 0x4, R28 ;  /* 0x00000004ff027819 */ /* 0x000fe2000001141c */
[----:B------:R-:W-:Y:S01]  /*02e0*/  CS2R R64, SRZ ;  /* 0x0000000000407805 */ /* 0x000fe2000001ff00 */
[----:B------:R-:W-:Y:S01]  /*02f0*/  IADD3 R68, -R3, R0, RZ ;  /* 0x0000000003447210 */ /* 0x000fe20007ffe1ff */
[----:B------:R-:W-:Y:S01]  /*0300*/  IMAD.U32 R3, RZ, RZ, UR12 ;  /* 0x0000000cff037e24 */ /* 0x000fe2000f8e00ff */
[C---:B------:R-:W-:Y:S01]  /*0310*/  ISETP.GE.AND P3, PT, R2.reuse, UR5, PT ;  /* 0x0000000502007c0c */ /* 0x040fe2000bf66270 */
[----:B------:R-:W-:Y:S01]  /*0320*/  CS2R R66, SRZ ;  /* 0x0000000000427805 */ /* 0x000fe2000001ff00 */
[----:B------:R-:W-:Y:S01]  /*0330*/  IADD3 R97, R2, 0x10, RZ ;  /* 0x0000001002617810 */ /* 0x000fe20007ffe0ff */
[----:B------:R-:W-:Y:S01]  /*0340*/  IMAD.SHL.U32 R70, R68, 0x8, RZ ;  /* 0x0000000844467824 */ /* 0x000fe200078e00ff */
[C---:B------:R-:W-:Y:S01]  /*0350*/  IADD3 R98, R2.reuse, 0x20, RZ ;  /* 0x0000002002627810 */ /* 0x040fe20007ffe0ff */
[----:B------:R-:W-:Y:S01]  /*0360*/  CS2R R14, SRZ ;  /* 0x00000000000e7805 */ /* 0x000fe2000001ff00 */
[----:B------:R-:W-:Y:S01]  /*0370*/  IADD3 R99, R2, 0x30, RZ ;  /* 0x0000003002637810 */ /* 0x000fe20007ffe0ff */
[----:B------:R-:W-:Y:S01]  /*0380*/  CS2R R48, SRZ ;  /* 0x0000000000307805 */ /* 0x000fe2000001ff00 */
[--C-:B------:R-:W-:Y:S01]  /*0390*/  SHF.R.S32.HI R71, RZ, 0x1f, R70.reuse ;  /* 0x0000001fff477819 */ /* 0x100fe20000011446 */
[----:B------:R-:W-:Y:S01]  /*03a0*/  CS2R R50, SRZ ;  /* 0x0000000000327805 */ /* 0x000fe2000001ff00 */
[----:B------:R-:W-:Y:S01]  /*03b0*/  CS2R R8, SRZ ;  /* 0x0000000000087805 */ /* 0x000fe2000001ff00 */
[----:B------:R-:W-:Y:S01]  /*03c0*/  CS2R R10, SRZ ;  /* 0x00000000000a7805 */ /* 0x000fe2000001ff00 */
[----:B------:R-:W-:Y:S01]  /*03d0*/  CS2R R40, SRZ ;  /* 0x0000000000287805 */ /* 0x000fe2000001ff00 */
[----:B0-----:R-:W-:Y:S01]  /*03e0*/  IMAD.WIDE.U32 R4, R3, c[0x0][0x180], R70 ;  /* 0x0000600003047a25 */ /* 0x001fe200078e0046 */
[--C-:B------:R-:W-:Y:S01]  /*03f0*/  SHF.R.S32.HI R3, RZ, 0x1f, R2.reuse ;  /* 0x0000001fff037819 */ /* 0x100fe20000011402 */
[----:B------:R-:W-:Y:S01]  /*0400*/  CS2R R42, SRZ ;  /* 0x00000000002a7805 */ /* 0x000fe2000001ff00 */
[----:B------:R-:W-:Y:S01]  /*0410*/  CS2R R32, SRZ ;  /* 0x0000000000207805 */ /* 0x000fe2000001ff00 */
[----:B------:R-:W-:Y:S01]  /*0420*/  CS2R R34, SRZ ;  /* 0x0000000000227805 */ /* 0x000fe2000001ff00 */
[----:B------:R-:W-:Y:S01]  /*0430*/  IADD3 R5, R5, UR6, RZ ;  /* 0x0000000605057c10 */ /* 0x000fe2000fffe0ff */
[----:B------:R-:W-:Y:S01]  /*0440*/  UIMAD UR6, UR18, UR8, URZ ;  /* 0x00000008120672a4 */ /* 0x000fe2000f8e023f */
[----:B------:R-:W-:Y:S01]  /*0450*/  IMAD.WIDE R72, R73, 0x40, R2 ;  /* 0x0000004049487825 */ /* 0x000fe200078e0202 */
[----:B------:R-:W-:Y:S01]  /*0460*/  CS2R R24, SRZ ;  /* 0x0000000000187805 */ /* 0x000fe2000001ff00 */
[----:B------:R-:W-:Y:S01]  /*0470*/  ISETP.GE.AND P1, PT, R97, UR5, PT ;  /* 0x0000000561007c0c */ /* 0x000fe2000bf26270 */
[----:B------:R-:W-:Y:S01]  /*0480*/  UIMAD UR6, UR14, UR9, UR6 ;  /* 0x000000090e0672a4 */ /* 0x000fe2000f8e0206 */
[----:B------:R-:W-:Y:S01]  /*0490*/  IMAD.WIDE.U32 R6, R7, c[0x0][0x188], R4 ;  /* 0x0000620007067a25 */ /* 0x000fe200078e0004 */
[----:B------:R-:W-:Y:S01]  /*04a0*/  ISETP.GE.AND P2, PT, R98, UR5, PT ;  /* 0x0000000562007c0c */ /* 0x000fe2000bf46270 */
[----:B------:R-:W-:Y:S01]  /*04b0*/  CS2R R26, SRZ ;  /* 0x00000000001a7805 */ /* 0x000fe2000001ff00 */
[----:B------:R-:W-:Y:S01]  /*04c0*/  ISETP.GE.AND P0, PT, R99, UR5, PT ;  /* 0x0000000563007c0c */ /* 0x000fe2000bf06270 */
[----:B------:R-:W-:Y:S01]  /*04d0*/  CS2R R16, SRZ ;  /* 0x0000000000107805 */ /* 0x000fe2000001ff00 */
[----:B------:R-:W-:Y:S01]  /*04e0*/  IADD3 R23, R7, UR6, RZ ;  /* 0x0000000607177c10 */ /* 0x000fe2000fffe0ff */
[----:B------:R-:W-:Y:S01]  /*04f0*/  CS2R R18, SRZ ;  /* 0x0000000000127805 */ /* 0x000fe2000001ff00 */
[----:B------:R-:W-:Y:S05]  /*0500*/  @P3 BRA `(.L_x_981) ;  /* 0x000000c000003947 */ /* 0x000fea0003800000 */
[----:B------:R-:W-:Y:S01]  /*0510*/  MOV R22, R6 ;  /* 0x0000000600167202 */ /* 0x000fe20000000f00 */
[----:B------:R-:W-:Y:S01]  /*0520*/  IMAD R5, R73, c[0x0][0x178], RZ ;  /* 0x00005e0049057a24 */ /* 0x000fe200078e02ff */
[----:B------:R-:W-:-:S02]  /*0530*/  IADD3 R4, R70, 0x80, RZ ;  /* 0x0000008046047810 */ /* 0x000fc40007ffe0ff */
        /* <DEDUP_REMOVED lines=9> */
.L_x_981:
[----:B------:R-:W-:Y:S05]  /*05d0*/  BSYNC B0 ;  /* 0x0000000000007941 */ /* 0x000fea0003800000 */
.L_x_980:
[----:B------:R-:W-:Y:S01]  /*05e0*/  BSSY B0, `(.L_x_982) ;  /* 0x0000011000007945 */ /* 0x000fe20003800000 */
[----:B------:R-:W-:Y:S05]  /*05f0*/  @P1 BRA `(.L_x_983) ;  /* 0x000000f000001947 */ /* 0x000fea0003800000 */
[----:B0-----:R-:W-:Y:S01]  /*0600*/  IADD3 R5, P1, R72, 0x10, RZ ;  /* 0x0000001048057810 */ /* 0x001fe20007f3e0ff */
[----:B------:R-:W-:Y:S01]  /*0610*/  IMAD.MOV.U32 R20, RZ, RZ, R6 ;  /* 0x000000ffff147224 */ /* 0x000fe200078e0006 */
[----:B------:R-:W-:Y:S02]  /*0620*/  MOV R21, R23 ;  /* 0x0000001700157202 */ /* 0x000fe40000000f00 */
[C---:B------:R-:W-:Y:S01]  /*0630*/  IADD3 R29, R70.reuse, 0x80, RZ ;  /* 0x00000080461d7810 */ /* 0x040fe20007ffe0ff */
[----:B------:R-:W-:Y:S01]  /*0640*/  IMAD.X R4, RZ, RZ, R73, P1 ;  /* 0x000000ffff047224 */ /* 0x000fe200008e0649 */
[----:B------:R-:W-:Y:S01]  /*0650*/  ISETP.GE.AND P3, PT, R70, c[0x0][0x16c], PT ;  /* 0x00005b0046007a0c */ /* 0x000fe20003f66270 */
[----:B------:R-:W-:Y:S01]  /*0660*/  IMAD.WIDE.U32 R20, R5, c[0x0][0x178], R20 ;  /* 0x00005e0005147a25 */ /* 0x000fe200078e0014 */
[----:B------:R-:W-:-:S03]  /*0670*/  ISETP.GE.AND P4, PT, R29, c[0x0][0x16c], PT ;  /* 0x00005b001d007a0c */ /* 0x000fc60003f86270 */
[----:B------:R-:W-:-:S04]  /*0680*/  IMAD R4, R4, c[0x0][0x178], RZ ;  /* 0x00005e0004047a24 */ /* 0x000fc800078e02ff */
[----:B------:R-:W-:Y:S01]  /*0690*/  IMAD R5, R5, c[0x0][0x17c], R4 ;  /* 0x00005f0005057a24 */ /* 0x000fe200078e0204 */
[----:B------:R-:W-:-:S03]  /*06a0*/  LEA R4, P1, R20, c[0x0][0x160], 0x1 ;  /* 0x0000580014047a11 */ /* 0x000fc600078208ff */
[----:B------:R-:W-:-:S05]  /*06b0*/  IMAD.IADD R5, R21, 0x1, R5 ;  /* 0x0000000115057824 */ /* 0x000fca00078e0205 */
[----:B------:R-:W-:-:S05]  /*06c0*/  LEA.HI.X R5, R20, c[0x0][0x164], R5, 0x1, P1 ;  /* 0x0000590014057a11 */ /* 0x000fca00008f0c05 */
[----:B------:R0:W5:Y:S04]  /*06d0*/  @!P3 LDG.E.128 R12, [R4.64] ;  /* 0x0000000a040cb981 */ /* 0x000168000c1e1d00 */
[----:B------:R0:W5:Y:S02]  /*06e0*/  @!P4 LDG.E.128 R32, [R4.64+0x100] ;  /* 0x0001000a0420c981 */ /* 0x000164000c1e1d00 */
.L_x_983:
[----:B------:R-:W-:Y:S05]  /*06f0*/  BSYNC B0 ;  /* 0x0000000000007941 */ /* 0x000fea0003800000 */
.L_x_982:
        /* <DEDUP_REMOVED lines=17> */
.L_x_985:
[----:B------:R-:W-:Y:S05]  /*0810*/  BSYNC B0 ;  /* 0x0000000000007941 */ /* 0x000fea0003800000 */
.L_x_984:
[----:B------:R-:W-:Y:S01]  /*0820*/  BSSY B0, `(.L_x_986) ;  /* 0x0000010000007945 */ /* 0x000fe20003800000 */
[----:B------:R-:W-:Y:S05]  /*0830*/  @P0 BRA `(.L_x_987) ;  /* 0x000000e000000947 */ /* 0x000fea0003800000 */
[----:B0-----:R-:W-:Y:S01]  /*0840*/  IADD3 R5, P1, R72, 0x30, RZ ;  /* 0x0000003048057810 */ /* 0x001fe20007f3e0ff */
        /* <DEDUP_REMOVED lines=13> */
.L_x_987:
[----:B------:R-:W-:Y:S05]  /*0920*/  BSYNC B0 ;  /* 0x0000000000007941 */ /* 0x000fea0003800000 */
.L_x_986:
[----:B------:R-:W-:Y:S01]  /*0930*/  ULDC.64 UR6, c[0x0][0x1a0] ;  /* 0x0000680000067ab9 */ /* 0x000fe20000000a00 */
[----:B0-----:R-:W-:Y:S01]  /*0940*/  IMAD.U32 R5, RZ, RZ, UR12 ;  /* 0x0000000cff057e24 */ /* 0x001fe2000f8e00ff */
[----:B------:R-:W-:Y:S01]  /*0950*/  UIMAD UR5, UR15, UR6, URZ ;  /* 0x000000060f0572a4 */ /* 0x000fe2000f8e023f */
[----:B------:R-:W-:Y:S01]  /*0960*/  IMAD.U32 R75, RZ, RZ, UR14 ;  /* 0x0000000eff4b7e24 */ /* 0x000fe2000f8e00ff */
[----:B------:R-:W-:Y:S01]  /*0970*/  UMOV UR8, 0xffffffc0 ;  /* 0xffffffc000087882 */ /* 0x000fe20000000000 */
[----:B------:R-:W-:Y:S01]  /*0980*/  IMAD.WIDE.U32 R4, R5, c[0x0][0x1a0], R70 ;  /* 0x0000680005047a25 */ /* 0x000fe200078e0046 */
[----:B------:R-:W-:Y:S01]  /*0990*/  ULDC UR6, c[0x0][0x168] ;  /* 0x00005a0000067ab9 */ /* 0x000fe20000000800 */
[C---:B------:R-:W-:Y:S01]  /*09a0*/  LEA.HI.SX32 R6, R28.reuse, 0x10, 0x1c ;  /* 0x000000101c067811 */ /* 0x040fe200078fe2ff */
[----:B------:R-:W-:Y:S01]  /*09b0*/  UIMAD UR8, UR13, UR8, UR6 ;  /* 0x000000080d0872a4 */ /* 0x000fe2000f8e0206 */
[----:B------:R-:W-:Y:S01]  /*09c0*/  LEA.HI.SX32 R28, R28, 0x20, 0x1c ;  /* 0x000000201c1c7811 */ /* 0x000fe200078fe2ff */
[----:B------:R-:W-:Y:S01]  /*09d0*/  UIMAD UR5, UR12, UR7, UR5 ;  /* 0x000000070c0572a4 */ /* 0x000fe2000f8e0205 */
[----:B------:R-:W-:Y:S01]  /*09e0*/  BSSY B0, `(.L_x_988) ;  /* 0x0000027000007945 */ /* 0x000fe20003800000 */
[----:B------:R-:W-:Y:S01]  /*09f0*/  CS2R R60, SRZ ;  /* 0x00000000003c7805 */ /* 0x000fe2000001ff00 */
[----:B------:R-:W-:Y:S01]  /*0a00*/  ULDC.64 UR6, c[0x0][0x1a8] ;  /* 0x00006a0000067ab9 */ /* 0x000fe20000000a00 */
[----:B------:R-:W-:Y:S01]  /*0a10*/  ISETP.GE.AND P3, PT, R2, UR8, PT ;  /* 0x0000000802007c0c */ /* 0x000fe2000bf66270 */
[----:B------:R-:W-:Y:S01]  /*0a20*/  CS2R R62, SRZ ;  /* 0x00000000003e7805 */ /* 0x000fe2000001ff00 */
[----:B------:R-:W-:Y:S01]  /*0a30*/  IADD3 R5, R5, UR5, RZ ;  /* 0x0000000505057c10 */ /* 0x000fe2000fffe0ff */
[----:B------:R-:W-:Y:S01]  /*0a40*/  UIMAD UR5, UR18, UR6, URZ ;  /* 0x00000006120572a4 */ /* 0x000fe2000f8e023f */
[----:B------:R-:W-:Y:S01]  /*0a50*/  ISETP.GE.AND P2, PT, R6, UR8, PT ;  /* 0x0000000806007c0c */ /* 0x000fe2000bf46270 */
[----:B------:R-:W-:Y:S01]  /*0a60*/  CS2R R52, SRZ ;  /* 0x0000000000347805 */ /* 0x000fe2000001ff00 */
[----:B------:R-:W-:Y:S01]  /*0a70*/  ISETP.GE.AND P1, PT, R28, UR8, PT ;  /* 0x000000081c007c0c */ /* 0x000fe2000bf26270 */
[----:B------:R-:W-:Y:S01]  /*0a80*/  UIMAD UR5, UR14, UR7, UR5 ;  /* 0x000000070e0572a4 */ /* 0x000fe2000f8e0205 */
[----:B------:R-:W-:Y:S01]  /*0a90*/  IMAD.WIDE.U32 R74, R75, c[0x0][0x1a8], R4 ;  /* 0x00006a004b4a7a25 */ /* 0x000fe200078e0004 */
[----:B------:R-:W-:Y:S01]  /*0aa0*/  CS2R R6, SRZ ;  /* 0x0000000000067805 */ /* 0x000fe2000001ff00 */
[----:B------:R-:W-:Y:S01]  /*0ab0*/  CS2R R4, SRZ ;  /* 0x0000000000047805 */ /* 0x000fe2000001ff00 */
[----:B------:R-:W-:Y:S01]  /*0ac0*/  CS2R R54, SRZ ;  /* 0x0000000000367805 */ /* 0x000fe2000001ff00 */
[----:B------:R-:W-:Y:S01]  /*0ad0*/  CS2R R56, SRZ ;  /* 0x0000000000387805 */ /* 0x000fe2000001ff00 */
[----:B------:R-:W-:Y:S01]  /*0ae0*/  IADD3 R77, R75, UR5, RZ ;  /* 0x000000054b4d7c10 */ /* 0x000fe2000fffe0ff */
        /* <DEDUP_REMOVED lines=22> */
.L_x_989:
[----:B------:R-:W-:Y:S05]  /*0c50*/  BSYNC B0 ;  /* 0x0000000000007941 */ /* 0x000fea0003800000 */
.L_x_988:
[----:B------:R-:W-:Y:S01]  /*0c60*/  BSSY B0, `(.L_x_990) ;  /* 0x000001b000007945 */ /* 0x000fe20003800000 */
[----:B------:R-:W-:Y:S05]  /*0c70*/  @P2 BRA `(.L_x_991) ;  /* 0x0000019000002947 */ /* 0x000fea0003800000 */
[C---:B------:R-:W-:Y:S02]  /*0c80*/  IADD3 R69, R70.reuse, 0x80, RZ ;  /* 0x0000008046457810 */ /* 0x040fe40007ffe0ff */
[----:B------:R-:W-:Y:S02]  /*0c90*/  ISETP.GE.AND P3, PT, R70, c[0x0][0x16c], PT ;  /* 0x00005b0046007a0c */ /* 0x000fe40003f66270 */
[----:B------:R-:W-:-:S11]  /*0ca0*/  ISETP.GE.AND P2, PT, R69, c[0x0][0x16c], PT ;  /* 0x00005b0045007a0c */ /* 0x000fd60003f46270 */
[C---:B------:R-:W-:Y:S01]  /*0cb0*/  @!P3 IADD3 R80, P4, R72.reuse, 0x10, RZ ;  /* 0x000000104850b810 */ /* 0x040fe20007f9e0ff */
[----:B0-----:R-:W-:Y:S01]  /*0cc0*/  @!P3 IMAD.MOV.U32 R78, RZ, RZ, R74 ;  /* 0x000000ffff4eb224 */ /* 0x001fe200078e004a */
[----:B------:R-:W-:Y:S02]  /*0cd0*/  @!P2 IADD3 R85, P5, R72, 0x10, RZ ;  /* 0x000000104855a810 */ /* 0x000fe40007fbe0ff */
[----:B------:R-:W-:Y:S01]  /*0ce0*/  @!P3 MOV R79, R77 ;  /* 0x0000004d004fb202 */ /* 0x000fe20000000f00 */
[--C-:B------:R-:W-:Y:S02]  /*0cf0*/  @!P3 IMAD.X R69, RZ, RZ, R73.reuse, P4 ;  /* 0x000000ffff45b224 */ /* 0x100fe400020e0649 */
[----:B------:R-:W-:Y:S02]  /*0d00*/  @!P2 IMAD.X R81, RZ, RZ, R73, P5 ;  /* 0x000000ffff51a224 */ /* 0x000fe400028e0649 */
[----:B------:R-:W-:Y:S02]  /*0d10*/  @!P3 IMAD R69, R69, c[0x0][0x198], RZ ;  /* 0x000066004545ba24 */ /* 0x000fe400078e02ff */
[----:B------:R-:W-:-:S04]  /*0d20*/  @!P3 IMAD.WIDE.U32 R78, R80, c[0x0][0x198], R78 ;  /* 0x00006600504eba25 */ /* 0x000fc800078e004e */
[----:B------:R-:W-:Y:S02]  /*0d30*/  @!P2 IMAD R84, R81, c[0x0][0x198], RZ ;  /* 0x000066005154aa24 */ /* 0x000fe400078e02ff */
[----:B------:R-:W-:Y:S02]  /*0d40*/  @!P3 IMAD R69, R80, c[0x0][0x19c], R69 ;  /* 0x000067005045ba24 */ /* 0x000fe400078e0245 */
[----:B------:R-:W-:Y:S02]  /*0d50*/  @!P2 IMAD.MOV.U32 R80, RZ, RZ, R74 ;  /* 0x000000ffff50a224 */ /* 0x000fe400078e004a */
[----:B------:R-:W-:Y:S02]  /*0d60*/  @!P2 IMAD.MOV.U32 R81, RZ, RZ, R77 ;  /* 0x000000ffff51a224 */ /* 0x000fe400078e004d */
[----:B------:R-:W-:Y:S02]  /*0d70*/  @!P3 IMAD.IADD R69, R79, 0x1, R69 ;  /* 0x000000014f45b824 */ /* 0x000fe400078e0245 */
[----:B------:R-:W-:Y:S01]  /*0d80*/  @!P2 IMAD.WIDE.U32 R82, R85, c[0x0][0x198], R80 ;  /* 0x000066005552aa25 */ /* 0x000fe200078e0050 */
[----:B------:R-:W-:-:S03]  /*0d90*/  @!P3 LEA R80, P4, R78, c[0x0][0x190], 0x1 ;  /* 0x000064004e50ba11 */ /* 0x000fc600078808ff */
[----:B------:R-:W-:Y:S01]  /*0da0*/  @!P2 IMAD R85, R85, c[0x0][0x19c], R84 ;  /* 0x000067005555aa24 */ /* 0x000fe200078e0254 */
[----:B------:R-:W-:Y:S02]  /*0db0*/  @!P2 LEA R84, P5, R82, c[0x0][0x190], 0x1 ;  /* 0x000064005254aa11 */ /* 0x000fe400078a08ff */
[----:B------:R-:W-:Y:S02]  /*0dc0*/  @!P3 LEA.HI.X R81, R78, c[0x0][0x194], R69, 0x1, P4 ;  /* 0x000065004e51ba11 */ /* 0x000fe400020f0c45 */
[----:B------:R-:W-:-:S03]  /*0dd0*/  @!P2 IADD3 R85, R83, R85, RZ ;  /* 0x000000555355a210 */ /* 0x000fc60007ffe0ff */
[----:B------:R0:W5:Y:S01]  /*0de0*/  @!P3 LDG.E.128 R60, [R80.64] ;  /* 0x0000000a503cb981 */ /* 0x000162000c1e1d00 */
[----:B------:R-:W-:-:S05]  /*0df0*/  @!P2 LEA.HI.X R85, R82, c[0x0][0x194], R85, 0x1, P5 ;  /* 0x000065005255aa11 */ /* 0x000fca00028f0c55 */
[----:B------:R0:W5:Y:S02]  /*0e00*/  @!P2 LDG.E.128 R36, [R84.64+0x100] ;  /* 0x0001000a5424a981 */ /* 0x000164000c1e1d00 */
.L_x_991:
[----:B------:R-:W-:Y:S05]  /*0e10*/  BSYNC B0 ;  /* 0x0000000000007941 */ /* 0x000fea0003800000 */
.L_x_990:
[----:B------:R-:W-:Y:S01]  /*0e20*/  BSSY B0, `(.L_x_992) ;  /* 0x000001b000007945 */ /* 0x000fe20003800000 */
[----:B------:R-:W-:Y:S05]  /*0e30*/  @P1 BRA `(.L_x_993) ;  /* 0x0000019000001947 */ /* 0x000fea0003800000 */
[C---:B------:R-:W-:Y:S02]  /*0e40*/  IADD3 R69, R70.reuse, 0x80, RZ ;  /* 0x0000008046457810 */ /* 0x040fe40007ffe0ff */
[----:B------:R-:W-:Y:S02]  /*0e50*/  ISETP.GE.AND P2, PT, R70, c[0x0][0x16c], PT ;  /* 0x00005b0046007a0c */ /* 0x000fe40003f46270 */
[----:B------:R-:W-:-:S11]  /*0e60*/  ISETP.GE.AND P1, PT, R69, c[0x0][0x16c], PT ;  /* 0x00005b0045007a0c */ /* 0x000fd60003f26270 */
[C---:B0-----:R-:W-:Y:S01]  /*0e70*/  @!P2 IADD3 R80, P3, R72.reuse, 0x20, RZ ;  /* 0x000000204850a810 */ /* 0x041fe20007f7e0ff */
[----:B------:R-:W-:Y:S01]  /*0e80*/  @!P2 IMAD.MOV.U32 R78, RZ, RZ, R74 ;  /* 0x000000ffff4ea224 */ /* 0x000fe200078e004a */
        /* <DEDUP_REMOVED lines=9> */
[----:B------:R-:W-:Y:S01]  /*0f20*/  @!P1 IMAD.MOV.U32 R81, RZ, RZ, R77 ;  /* 0x000000ffff519224 */ /* 0x000fe200078e004d */
[----:B------:R-:W-:-:S03]  /*0f30*/  @!P2 IADD3 R69, R79, R69, RZ ;  /* 0x000000454f45a210 */ /* 0x000fc60007ffe0ff */
[----:B------:R-:W-:Y:S01]  /*0f40*/  @!P1 IMAD.WIDE.U32 R82, R85, c[0x0][0x198], R80 ;  /* 0x0000660055529a25 */ /* 0x000fe200078e0050 */
[----:B------:R-:W-:-:S03]  /*0f50*/  @!P2 LEA R80, P3, R78, c[0x0][0x190], 0x1 ;  /* 0x000064004e50aa11 */ /* 0x000fc600078608ff */
[----:B------:R-:W-:Y:S01]  /*0f60*/  @!P1 IMAD R85, R85, c[0x0][0x19c], R84 ;  /* 0x0000670055559a24 */ /* 0x000fe200078e0254 */
[----:B------:R-:W-:Y:S02]  /*0f70*/  @!P1 LEA R84, P4, R82, c[0x0][0x190], 0x1 ;  /* 0x0000640052549a11 */ /* 0x000fe400078808ff */
[----:B------:R-:W-:Y:S01]  /*0f80*/  @!P2 LEA.HI.X R81, R78, c[0x0][0x194], R69, 0x1, P3 ;  /* 0x000065004e51aa11 */ /* 0x000fe200018f0c45 */
[----:B------:R-:W-:-:S04]  /*0f90*/  @!P1 IMAD.IADD R85, R83, 0x1, R85 ;  /* 0x0000000153559824 */ /* 0x000fc800078e0255 */
[----:B------:R0:W5:Y:S01]  /*0fa0*/  @!P2 LDG.E.128 R52, [R80.64] ;  /* 0x0000000a5034a981 */ /* 0x000162000c1e1d00 */
[----:B------:R-:W-:-:S05]  /*0fb0*/  @!P1 LEA.HI.X R85, R82, c[0x0][0x194], R85, 0x1, P4 ;  /* 0x0000650052559a11 */ /* 0x000fca00020f0c55 */
[----:B------:R0:W5:Y:S02]  /*0fc0*/  @!P1 LDG.E.128 R28, [R84.64+0x100] ;  /* 0x0001000a541c9981 */ /* 0x000164000c1e1d00 */
.L_x_993:
[----:B------:R-:W-:Y:S05]  /*0fd0*/  BSYNC B0 ;  /* 0x0000000000007941 */ /* 0x000fea0003800000 */
.L_x_992:
[----:B------:R-:W-:Y:S01]  /*0fe0*/  BSSY B0, `(.L_x_994) ;  /* 0x0000011000007945 */ /* 0x000fe20003800000 */
[----:B------:R-:W-:Y:S05]  /*0ff0*/  @P0 BRA `(.L_x_995) ;  /* 0x000000f000000947 */ /* 0x000fea0003800000 */
[----:B------:R-:W-:Y:S02]  /*1000*/  IADD3 R71, P0, R72, 0x30, RZ ;  /* 0x0000003048477810 */ /* 0x000fe40007f1e0ff */
[----:B------:R-:W-:Y:S02]  /*1010*/  MOV R72, R74 ;  /* 0x0000004a00487202 */ /* 0x000fe40000000f00 */
[----:B------:R-:W-:Y:S01]  /*1020*/  LEA R74, R68, 0x80, 0x3 ;  /* 0x00000080444a7811 */ /* 0x000fe200078e18ff */
[----:B------:R-:W-:Y:S01]  /*1030*/  IMAD.X R69, RZ, RZ, R73, P0 ;  /* 0x000000ffff457224 */ /* 0x000fe200000e0649 */
[----:B------:R-:W-:Y:S01]  /*1040*/  ISETP.GE.AND P2, PT, R70, c[0x0][0x16c], PT ;  /* 0x00005b0046007a0c */ /* 0x000fe20003f46270 */
[----:B------:R-:W-:Y:S01]  /*1050*/  IMAD.MOV.U32 R73, RZ, RZ, R77 ;  /* 0x000000ffff497224 */ /* 0x000fe200078e004d */
[----:B------:R-:W-:Y:S01]  /*1060*/  ISETP.GE.AND P0, PT, R74, c[0x0][0x16c], PT ;  /* 0x00005b004a007a0c */ /* 0x000fe20003f06270 */
[----:B------:R-:W-:-:S02]  /*1070*/  IMAD R69, R69, c[0x0][0x198], RZ ;  /* 0x0000660045457a24 */ /* 0x000fc400078e02ff */
[----:B------:R-:W-:-:S04]  /*1080*/  IMAD.WIDE.U32 R72, R71, c[0x0][0x198], R72 ;  /* 0x0000660047487a25 */ /* 0x000fc800078e0048 */
[----:B------:R-:W-:Y:S01]  /*1090*/  IMAD R69, R71, c[0x0][0x19c], R69 ;  /* 0x0000670047457a24 */ /* 0x000fe200078e0245 */
[----:B------:R-:W-:-:S03]  /*10a0*/  LEA R70, P1, R72, c[0x0][0x190], 0x1 ;  /* 0x0000640048467a11 */ /* 0x000fc600078208ff */
[----:B------:R-:W-:-:S05]  /*10b0*/  IMAD.IADD R69, R73, 0x1, R69 ;  /* 0x0000000149457824 */ /* 0x000fca00078e0245 */
[----:B------:R-:W-:-:S05]  /*10c0*/  LEA.HI.X R71, R72, c[0x0][0x194], R69, 0x1, P1 ;  /* 0x0000650048477a11 */ /* 0x000fca00008f0c45 */
[----:B------:R1:W5:Y:S04]  /*10d0*/  @!P2 LDG.E.128 R56, [R70.64] ;  /* 0x0000000a4638a981 */ /* 0x000368000c1e1d00 */
[----:B------:R1:W5:Y:S02]  /*10e0*/  @!P0 LDG.E.128 R20, [R70.64+0x100] ;  /* 0x0001000a46148981 */ /* 0x000364000c1e1d00 */
.L_x_995:
[----:B------:R-:W-:Y:S05]  /*10f0*/  BSYNC B0 ;  /* 0x0000000000007941 */ /* 0x000fea0003800000 */
.L_x_994:
[C---:B-----5:R-:W-:Y:S01]  /*1100*/  IMAD.U32 R91, R55.reuse, 0x10000, RZ ;  /* 0x00010000375b7824 */ /* 0x060fe200078e00ff */
[----:B------:R-:W-:Y:S01]  /*1110*/  LOP3.LUT R94, R55, 0xffff0000, RZ, 0xc0, !PT ;  /* 0xffff0000375e7812 */ /* 0x000fe200078ec0ff */
[----:B------:R-:W-:Y:S01]  /*1120*/  IMAD.U32 R75, R7, 0x10000, RZ ;  /* 0x00010000074b7824 */ /* 0x000fe200078e00ff */
[C---:B------:R-:W-:Y:S01]  /*1130*/  SHF.L.U32 R76, R6.reuse, 0x10, RZ ;  /* 0x00000010064c7819 */ /* 0x040fe200000006ff */
[----:B0-----:R-:W-:Y:S01]  /*1140*/  IMAD.U32 R79, R61, 0x10000, RZ ;  /* 0x000100003d4f7824 */ /* 0x001fe200078e00ff */
[----:B------:R-:W-:Y:S01]  /*1150*/  LOP3.LUT R77, R6, 0xffff0000, RZ, 0xc0, !PT ;  /* 0xffff0000064d7812 */ /* 0x000fe200078ec0ff */
[----:B------:R-:W-:Y:S01]  /*1160*/  IMAD.U32 R89, R53, 0x10000, RZ ;  /* 0x0001000035597824 */ /* 0x000fe200078e00ff */
[----:B------:R-:W-:Y:S01]  /*1170*/  LOP3.LUT R92, R8, 0xffff0000, RZ, 0xc0, !PT ;  /* 0xffff0000085c7812 */ /* 0x000fe200078ec0ff */
[----:B------:R-:W-:Y:S01]  /*1180*/  IMAD.U32 R85, R62, 0x10000, RZ ;  /* 0x000100003e557824 */ /* 0x000fe200078e00ff */
[----:B------:R-:W-:Y:S01]  /*1190*/  SHF.L.U32 R55, R8, 0x10, RZ ;  /* 0x0000001008377819 */ /* 0x000fe200000006ff */
[----:B------:R-:W-:Y:S01]  /*11a0*/  IMAD.U32 R8, R9, 0x10000, RZ ;  /* 0x0001000009087824 */ /* 0x000fe200078e00ff */
[C---:B------:R-:W-:Y:S01]  /*11b0*/  SHF.L.U32 R6, R13.reuse, 0x10, RZ ;  /* 0x000000100d067819 */ /* 0x040fe200000006ff */
[----:B------:R-:W-:Y:S01]  /*11c0*/  IMAD.U32 R90, R50, 0x10000, RZ ;  /* 0x00010000325a7824 */ /* 0x000fe200078e00ff */
[----:B------:R-:W-:Y:S01]  /*11d0*/  LOP3.LUT R81, R13, 0xffff0000, RZ, 0xc0, !PT ;  /* 0xffff00000d517812 */ /* 0x000fe200078ec0ff */
[----:B------:R-:W-:Y:S01]  /*11e0*/  IMAD.U32 R93, R54, 0x10000, RZ ;  /* 0x00010000365d7824 */ /* 0x000fe200078e00ff */
[----:B------:R-:W-:Y:S01]  /*11f0*/  LOP3.LUT R100, R9, 0xffff0000, RZ, 0xc0, !PT ;  /* 0xffff000009647812 */ /* 0x000fe200078ec0ff */
[----:B------:R-:W-:Y:S01]  /*1200*/  IMAD.U32 R101, R10, 0x10000, RZ ;  /* 0x000100000a657824 */ /* 0x000fe200078e00ff */
[----:B-1----:R-:W-:Y:S01]  /*1210*/  LOP3.LUT R70, R64, 0xffff0000, RZ, 0xc0, !PT ;  /* 0xffff000040467812 */ /* 0x002fe200078ec0ff */
[----:B------:R-:W-:Y:S01]  /*1220*/  IMAD.U32 R105, R59, 0x10000, RZ ;  /* 0x000100003b697824 */ /* 0x000fe200078e00ff */
[C---:B------:R-:W-:Y:S01]  /*1230*/  LOP3.LUT R71, R4.reuse, 0xffff0000, RZ, 0xc0, !PT ;  /* 0xffff000004477812 */ /* 0x040fe200078ec0ff */
[----:B------:R-:W-:Y:S01]  /*1240*/  IMAD.U32 R4, R4, 0x10000, RZ ;  /* 0x0001000004047824 */ /* 0x000fe200078e00ff */
[----:B------:R-:W-:Y:S01]  /*1250*/  LOP3.LUT R78, R12, 0xffff0000, RZ, 0xc0, !PT ;  /* 0xffff00000c4e7812 */ /* 0x000fe200078ec0ff */
[----:B------:R-:W-:Y:S01]  /*1260*/  IMAD.U32 R109, R45, 0x10000, RZ ;  /* 0x000100002d6d7824 */ /* 0x000fe200078e00ff */
[----:B------:R-:W-:Y:S01]  /*1270*/  LOP3.LUT R13, R60, 0xffff0000, RZ, 0xc0, !PT ;  /* 0xffff00003c0d7812 */ /* 0x000fe200078ec0ff */
[----:B------:R-:W-:Y:S01]  /*1280*/  FMUL.FTZ R114, R70, R71 ;  /* 0x0000004746727220 */ /* 0x000fe20000410000 */
[----:B------:R-:W-:Y:S01]  /*1290*/  LOP3.LUT R84, R48, 0xffff0000, RZ, 0xc0, !PT ;  /* 0xffff000030547812 */ /* 0x000fe200078ec0ff */
[----:B------:R-:W-:Y:S01]  /*12a0*/  BSSY B0, `(.L_x_996) ;  /* 0x00000e4000007945 */ /* 0x000fe20003800000 */
[----:B------:R-:W-:Y:S01]  /*12b0*/  LOP3.LUT R87, R52, 0xffff0000, RZ, 0xc0, !PT ;  /* 0xffff000034577812 */ /* 0x000fe200078ec0ff */
[----:B------:R-:W-:Y:S01]  /*12c0*/  FMUL.FTZ R13, R78, R13 ;  /* 0x0000000d4e0d7220 */ /* 0x000fe20000410000 */
[C---:B------:R-:W-:Y:S01]  /*12d0*/  LOP3.LUT R9, R56.reuse, 0xffff0000, RZ, 0xc0, !PT ;  /* 0xffff000038097812 */ /* 0x040fe200078ec0ff */
[----:B------:R-:W-:Y:S01]  /*12e0*/  IMAD.U32 R56, R56, 0x10000, RZ ;  /* 0x0001000038387824 */ /* 0x000fe200078e00ff */
[----:B------:R-:W-:Y:S01]  /*12f0*/  LOP3.LUT R80, R7, 0xffff0000, RZ, 0xc0, !PT ;  /* 0xffff000007507812 */ /* 0x000fe200078ec0ff */
[----:B------:R-:W-:Y:S01]  /*1300*/  IMAD.U32 R7, R12, 0x10000, RZ ;  /* 0x000100000c077824 */ /* 0x000fe200078e00ff */
[----:B------:R-:W-:Y:S01]  /*1310*/  SHF.L.U32 R69, R64, 0x10, RZ ;  /* 0x0000001040457819 */ /* 0x000fe200000006ff */
[----:B------:R-:W-:Y:S01]  /*1320*/  IMAD.U32 R12, R60, 0x10000, RZ ;  /* 0x000100003c0c7824 */ /* 0x000fe200078e00ff */
[C---:B------:R-:W-:Y:S01]  /*1330*/  SHF.L.U32 R83, R63.reuse, 0x10, RZ ;  /* 0x000000103f537819 */ /* 0x040fe200000006ff */
[----:B------:R-:W-:Y:S01]  /*1340*/  FMUL.FTZ R116, R84, R87 ;  /* 0x0000005754747220 */ /* 0x000fe20000410000 */
[----:B------:R-:W-:Y:S01]  /*1350*/  LOP3.LUT R86, R63, 0xffff0000, RZ, 0xc0, !PT ;  /* 0xffff00003f567812 */ /* 0x000fe200078ec0ff */
[----:B------:R-:W-:Y:S01]  /*1360*/  IMAD.U32 R63, R48, 0x10000, RZ ;  /* 0x00010000303f7824 */ /* 0x000fe200078e00ff */
[----:B------:R-:W-:Y:S01]  /*1370*/  SHF.L.U32 R52, R52, 0x10, RZ ;  /* 0x0000001034347819 */ /* 0x000fe200000006ff */
[----:B------:R-:W-:Y:S01]  /*1380*/  FMUL.FTZ R9, R92, R9 ;  /* 0x000000095c097220 */ /* 0x000fe20000410000 */
[----:B------:R-:W-:Y:S01]  /*1390*/  SHF.L.U32 R73, R5, 0x10, RZ ;  /* 0x0000001005497819 */ /* 0x000fe200000006ff */
[----:B------:R-:W-:Y:S01]  /*13a0*/  IMAD.U32 R64, R65, 0x10000, RZ ;  /* 0x0001000041407824 */ /* 0x000fe200078e00ff */
        /* <DEDUP_REMOVED lines=18> */
[C---:B------:R-:W-:Y:S01]  /*14d0*/  LOP3.LUT R74, R66.reuse, 0xffff0000, RZ, 0xc0, !PT ;  /* 0xffff0000424a7812 */ /* 0x040fe200078ec0ff */
        /* <DEDUP_REMOVED lines=13> */
[C---:B------:R-:W-:Y:S01]  /*15b0*/  SHF.L.U32 R50, R51.reuse, 0x10, RZ ;  /* 0x0000001033327819 */ /* 0x040fe200000006ff */
[----:B------:R-:W-:Y:S01]  /*15c0*/  FFMA.FTZ R48, R90, R93, R48 ;  /* 0x0000005d5a307223 */ /* 0x000fe20000010030 */
[----:B------:R-:W-:Y:S01]  /*15d0*/  LOP3.LUT R51, R51, 0xffff0000, RZ, 0xc0, !PT ;  /* 0xffff000033337812 */ /* 0x000fe200078ec0ff */
[----:B------:R-:W-:Y:S01]  /*15e0*/  FFMA.FTZ R95, R101, R102, R95 ;  /* 0x00000066655f7223 */ /* 0x000fe2000001005f */
[----:B------:R-:W-:Y:S01]  /*15f0*/  LOP3.LUT R104, R59, 0xffff0000, RZ, 0xc0, !PT ;  /* 0xffff00003b687812 */ /* 0x000fe200078ec0ff */
[C---:B------:R-:W-:Y:S01]  /*1600*/  IMAD.U32 R66, R67.reuse, 0x10000, RZ ;  /* 0x0001000043427824 */ /* 0x040fe200078e00ff */
[----:B------:R-:W-:Y:S01]  /*1610*/  LOP3.LUT R67, R67, 0xffff0000, RZ, 0xc0, !PT ;  /* 0xffff000043437812 */ /* 0x000fe200078ec0ff */
[C---:B------:R-:W-:Y:S01]  /*1620*/  IMAD.U32 R14, R15.reuse, 0x10000, RZ ;  /* 0x000100000f0e7824 */ /* 0x040fe200078e00ff */
[----:B------:R-:W-:Y:S01]  /*1630*/  LOP3.LUT R15, R15, 0xffff0000, RZ, 0xc0, !PT ;  /* 0xffff00000f0f7812 */ /* 0x000fe200078ec0ff */
[C---:B------:R-:W-:Y:S01]  /*1640*/  IMAD.U32 R10, R11.reuse, 0x10000, RZ ;  /* 0x000100000b0a7824 */ /* 0x040fe200078e00ff */
[----:B------:R-:W-:Y:S01]  /*1650*/  LOP3.LUT R11, R11, 0xffff0000, RZ, 0xc0, !PT ;  /* 0xffff00000b0b7812 */ /* 0x000fe200078ec0ff */
[----:B------:R-:W-:Y:S01]  /*1660*/  FFMA.FTZ R5, R74, R77, R5 ;  /* 0x0000004d4a057223 */ /* 0x000fe20000010005 */
[C---:B------:R-:W-:Y:S01]  /*1670*/  SHF.L.U32 R110, R44.reuse, 0x10, RZ ;  /* 0x000000102c6e7819 */ /* 0x040fe200000006ff */
        /* <DEDUP_REMOVED lines=9> */
[----:B------:R-:W-:Y:S01]  /*1710*/  SHF.L.U32 R12, R24, 0x10, RZ ;  /* 0x00000010180c7819 */ /* 0x000fe200000006ff */
[----:B------:R-:W-:Y:S01]  /*1720*/  FFMA.FTZ R48, R50, R91, R48 ;  /* 0x0000005b32307223 */ /* 0x000fe20000010030 */
[----:B------:R-:W-:Y:S01]  /*1730*/  SHF.L.U32 R72, R20, 0x10, RZ ;  /* 0x0000001014487819 */ /* 0x000fe200000006ff */
[----:B------:R-:W-:Y:S01]  /*1740*/  FFMA.FTZ R10, R10, R105, R57 ;  /* 0x000000690a0a7223 */ /* 0x000fe20000010039 */
[----:B------:R-:W-:Y:S01]  /*1750*/  LOP3.LUT R73, R28, 0xffff0000, RZ, 0xc0, !PT ;  /* 0xffff00001c497812 */ /* 0x000fe200078ec0ff */
[----:B------:R-:W-:Y:S01]  /*1760*/  IMAD.U32 R44, R46, 0x10000, RZ ;  /* 0x000100002e2c7824 */ /* 0x000fe200078e00ff */
        /* <DEDUP_REMOVED lines=19> */
[----:B------:R-:W-:Y:S01]  /*18a0*/  IMAD.U32 R28, R29, 0x10000, RZ ;  /* 0x000100001d1c7824 */ /* 0x000fe200078e00ff */
[----:B------:R-:W-:Y:S01]  /*18b0*/  LOP3.LUT R92, R37, 0xffff0000, RZ, 0xc0, !PT ;  /* 0xffff0000255c7812 */ /* 0x000fe200078ec0ff */
[----:B------:R-:W-:Y:S01]  /*18c0*/  IMAD.U32 R29, R31, 0x10000, RZ ;  /* 0x000100001f1d7824 */ /* 0x000fe200078e00ff */
        /* <DEDUP_REMOVED lines=11> */
[----:B------:R-:W-:Y:S01]  /*1980*/  IMAD.U32 R13, R25, 0x10000, RZ ;  /* 0x00010000190d7824 */ /* 0x000fe200078e00ff */
[----:B------:R-:W-:Y:S01]  /*1990*/  SHF.L.U32 R33, R34, 0x10, RZ ;  /* 0x0000001022217819 */ /* 0x000fe200000006ff */
[C---:B------:R-:W-:Y:S01]  /*19a0*/  IMAD.U32 R65, R21.reuse, 0x10000, RZ ;  /* 0x0001000015417824 */ /* 0x040fe200078e00ff */
        /* <DEDUP_REMOVED lines=21> */
[----:B------:R-:W-:Y:S01]  /*1b00*/  IMAD.U32 R41, R42, 0x10000, RZ ;  /* 0x000100002a297824 */ /* 0x000fe200078e00ff */
[----:B------:R-:W-:Y:S01]  /*1b10*/  ISETP.NE.AND P0, PT, R68, RZ, PT ;  /* 0x000000ff4400720c */ /* 0x000fe20003f05270 */
[----:B------:R-:W-:Y:S01]  /*1b20*/  IMAD.U32 R25, R26, 0x10000, RZ ;  /* 0x000100001a197824 */ /* 0x000fe200078e00ff */
[C---:B------:R-:W-:Y:S01]  /*1b30*/  SHF.L.U32 R26, R27.reuse, 0x10, RZ ;  /* 0x000000101b1a7819 */ /* 0x040fe200000006ff */
[----:B------:R-:W-:Y:S01]  /*1b40*/  IMAD.U32 R17, R18, 0x10000, RZ ;  /* 0x0001000012117824 */ /* 0x000fe200078e00ff */
[----:B------:R-:W-:Y:S01]  /*1b50*/  LOP3.LUT R27, R27, 0xffff0000, RZ, 0xc0, !PT ;  /* 0xffff00001b1b7812 */ /* 0x000fe200078ec0ff */
[C---:B------:R-:W-:Y:S01]  /*1b60*/  IMAD.U32 R8, R22.reuse, 0x10000, RZ ;  /* 0x0001000016087824 */ /* 0x040fe200078e00ff */
[----:B------:R-:W-:Y:S01]  /*1b70*/  LOP3.LUT R22, R22, 0xffff0000, RZ, 0xc0, !PT ;  /* 0xffff000016167812 */ /* 0x000fe200078ec0ff */
[----:B------:R-:W-:-:S02]  /*1b80*/  FFMA.FTZ R5, R107, R112, R5 ;  /* 0x000000706b057223 */ /* 0x000fc40000010005 */
[----:B------:R-:W-:Y:S02]  /*1b90*/  FFMA.FTZ R6, R71, R92, R6 ;  /* 0x0000005c47067223 */ /* 0x000fe40000010006 */
[----:B------:R-:W-:Y:S02]  /*1ba0*/  FFMA.FTZ R12, R39, R64, R12 ;  /* 0x00000040270c7223 */ /* 0x000fe4000001000c */
[----:B------:R-:W-:Y:S02]  /*1bb0*/  FFMA.FTZ R7, R52, R21, R7 ;  /* 0x0000001534077223 */ /* 0x000fe40000010007 */
[----:B------:R-:W-:Y:S02]  /*1bc0*/  FFMA.FTZ R5, R41, R44, R5 ;  /* 0x0000002c29057223 */ /* 0x000fe40000010005 */
[----:B------:R-:W-:Y:S02]  /*1bd0*/  FFMA.FTZ R6, R33, R36, R6 ;  /* 0x0000002421067223 */ /* 0x000fe40000010006 */
[----:B------:R-:W-:-:S02]  /*1be0*/  FFMA.FTZ R12, R25, R56, R12 ;  /* 0x00000038190c7223 */ /* 0x000fc4000001000c */
[----:B------:R-:W-:Y:S02]  /*1bf0*/  FFMA.FTZ R7, R17, R8, R7 ;  /* 0x0000000811077223 */ /* 0x000fe40000010007 */
[C---:B------:R-:W-:Y:S01]  /*1c00*/  IMAD.U32 R42, R43.reuse, 0x10000, RZ ;  /* 0x000100002b2a7824 */ /* 0x040fe200078e00ff */
[----:B------:R-:W-:Y:S01]  /*1c10*/  LOP3.LUT R43, R43, 0xffff0000, RZ, 0xc0, !PT ;  /* 0xffff00002b2b7812 */ /* 0x000fe200078ec0ff */
[C---:B------:R-:W-:Y:S01]  /*1c20*/  IMAD.U32 R34, R35.reuse, 0x10000, RZ ;  /* 0x0001000023227824 */ /* 0x040fe200078e00ff */
[----:B------:R-:W-:Y:S01]  /*1c30*/  LOP3.LUT R35, R35, 0xffff0000, RZ, 0xc0, !PT ;  /* 0xffff000023237812 */ /* 0x000fe200078ec0ff */
[C---:B------:R-:W-:Y:S01]  /*1c40*/  IMAD.U32 R18, R19.reuse, 0x10000, RZ ;  /* 0x0001000013127824 */ /* 0x040fe200078e00ff */
[----:B------:R-:W-:Y:S01]  /*1c50*/  LOP3.LUT R19, R19, 0xffff0000, RZ, 0xc0, !PT ;  /* 0xffff000013137812 */ /* 0x000fe200078ec0ff */
[----:B------:R-:W-:Y:S02]  /*1c60*/  FFMA.FTZ R5, R108, R113, R5 ;  /* 0x000000716c057223 */ /* 0x000fe40000010005 */
        /* <DEDUP_REMOVED lines=8> */
[----:B------:R-:W-:Y:S02]  /*1cf0*/  FFMA.FTZ R6, R35, R38, R6 ;  /* 0x0000002623067223 */ /* 0x000fe40000010006 */
[----:B------:R-:W-:Y:S02]  /*1d00*/  FFMA.FTZ R12, R27, R114, R12 ;  /* 0x000000721b0c7223 */ /* 0x000fe4000001000c */
[----:B------:R-:W-:Y:S02]  /*1d10*/  FFMA.FTZ R19, R19, R4, R7 ;  /* 0x0000000413137223 */ /* 0x000fe40000010007 */
[----:B------:R-:W0:Y:S04]  /*1d20*/  SHFL.BFLY PT, R4, R5, 0x8, 0x1f ;  /* 0x0d001f0005047f89 */ /* 0x000e2800000e0000 */
[----:B------:R-:W1:Y:S04]  /*1d30*/  SHFL.BFLY PT, R7, R6, 0x8, 0x1f ;  /* 0x0d001f0006077f89 */ /* 0x000e6800000e0000 */
[----:B------:R-:W2:Y:S04]  /*1d40*/  SHFL.BFLY PT, R9, R12, 0x8, 0x1f ;  /* 0x0d001f000c097f89 */ /* 0x000ea800000e0000 */
[----:B------:R-:W3:Y:S01]  /*1d50*/  SHFL.BFLY PT, R10, R19, 0x8, 0x1f ;  /* 0x0d001f00130a7f89 */ /* 0x000ee200000e0000 */
[----:B0-----:R-:W-:-:S02]  /*1d60*/  FADD.FTZ R4, R5, R4 ;  /* 0x0000000405047221 */ /* 0x001fc40000010000 */
[----:B-1----:R-:W-:-:S03]  /*1d70*/  FADD.FTZ R8, R6, R7 ;  /* 0x0000000706087221 */ /* 0x002fc60000010000 */
[----:B------:R-:W0:Y:S01]  /*1d80*/  SHFL.BFLY PT, R7, R4, 0x4, 0x1f ;  /* 0x0c801f0004077f89 */ /* 0x000e2200000e0000 */
[----:B--2---:R-:W-:-:S03]  /*1d90*/  FADD.FTZ R11, R12, R9 ;  /* 0x000000090c0b7221 */ /* 0x004fc60000010000 */
[----:B------:R-:W1:Y:S01]  /*1da0*/  SHFL.BFLY PT, R9, R8, 0x4, 0x1f ;  /* 0x0c801f0008097f89 */ /* 0x000e6200000e0000 */
[----:B---3--:R-:W-:-:S03]  /*1db0*/  FADD.FTZ R13, R19, R10 ;  /* 0x0000000a130d7221 */ /* 0x008fc60000010000 */
[----:B------:R-:W2:Y:S04]  /*1dc0*/  SHFL.BFLY PT, R10, R11, 0x4, 0x1f ;  /* 0x0c801f000b0a7f89 */ /* 0x000ea800000e0000 */
[----:B------:R-:W3:Y:S01]  /*1dd0*/  SHFL.BFLY PT, R14, R13, 0x4, 0x1f ;  /* 0x0c801f000d0e7f89 */ /* 0x000ee200000e0000 */
[----:B0-----:R-:W-:Y:S02]  /*1de0*/  FADD.FTZ R7, R4, R7 ;  /* 0x0000000704077221 */ /* 0x001fe40000010000 */
        /* <DEDUP_REMOVED lines=8> */
[----:B-1----:R-:W-:Y:S02]  /*1e70*/  FADD.FTZ R10, R9, R10 ;  /* 0x0000000a090a7221 */ /* 0x002fe40000010000 */
[----:B--2---:R-:W-:-:S03]  /*1e80*/  FADD.FTZ R4, R12, R5 ;  /* 0x000000050c047221 */ /* 0x004fc60000010000 */
[----:B------:R-:W0:Y:S01]  /*1e90*/  SHFL.BFLY PT, R11, R10, 0x1, 0x1f ;  /* 0x0c201f000a0b7f89 */ /* 0x000e2200000e0000 */
[----:B---3--:R-:W-:-:S03]  /*1ea0*/  FADD.FTZ R15, R14, R15 ;  /* 0x0000000f0e0f7221 */ /* 0x008fc60000010000 */
[----:B------:R-:W1:Y:S04]  /*1eb0*/  SHFL.BFLY PT, R5, R6, 0x1, 0x1f ;  /* 0x0c201f0006057f89 */ /* 0x000e6800000e0000 */
[----:B------:R-:W2:Y:S04]  /*1ec0*/  SHFL.BFLY PT, R13, R4, 0x1, 0x1f ;  /* 0x0c201f00040d7f89 */ /* 0x000ea800000e0000 */
[----:B------:R-:W3:Y:S01]  /*1ed0*/  SHFL.BFLY PT, R8, R15, 0x1, 0x1f ;  /* 0x0c201f000f087f89 */ /* 0x000ee200000e0000 */
[----:B0-----:R-:W-:Y:S02]  /*1ee0*/  FADD.FTZ R11, R10, R11 ;  /* 0x0000000b0a0b7221 */ /* 0x001fe40000010000 */
[----:B-1----:R-:W-:-:S02]  /*1ef0*/  FADD.FTZ R7, R6, R5 ;  /* 0x0000000506077221 */ /* 0x002fc40000010000 */
[----:B--2---:R-:W-:Y:S02]  /*1f00*/  FADD.FTZ R9, R4, R13 ;  /* 0x0000000d04097221 */ /* 0x004fe40000010000 */
[----:B---3--:R-:W-:Y:S01]  /*1f10*/  FADD.FTZ R8, R15, R8 ;  /* 0x000000080f087221 */ /* 0x008fe20000010000 */
[----:B------:R-:W-:Y:S05]  /*1f20*/  @P0 BRA `(.L_x_997) ;  /* 0x000001b000000947 */ /* 0x000fea0003800000 */
[----:B------:R-:W-:Y:S01]  /*1f30*/  ULDC.64 UR16, c[0x0][0x1c8] ;  /* 0x0000720000107ab9 */ /* 0x000fe20000000a00 */
[----:B------:R-:W-:Y:S01]  /*1f40*/  ISETP.GE.AND P3, PT, R2, UR8, PT ;  /* 0x0000000802007c0c */ /* 0x000fe2000bf66270 */
[----:B------:R-:W-:Y:S01]  /*1f50*/  USHF.R.S32.HI UR5, URZ, 0x1f, UR4 ;  /* 0x0000001f3f057899 */ /* 0x000fe20008011404 */
[----:B------:R-:W-:Y:S01]  /*1f60*/  ISETP.GE.AND P2, PT, R97, UR8, PT ;  /* 0x0000000861007c0c */ /* 0x000fe2000bf46270 */
[----:B------:R-:W-:Y:S01]  /*1f70*/  UIMAD UR9, UR15, UR16, URZ ;  /* 0x000000100f0972a4 */ /* 0x000fe2000f8e023f */
[----:B------:R-:W-:Y:S01]  /*1f80*/  ISETP.GE.AND P0, PT, R99, UR8, PT ;  /* 0x0000000863007c0c */ /* 0x000fe2000bf06270 */
[----:B------:R-:W-:Y:S02]  /*1f90*/  UIMAD.WIDE.U32 UR6, UR12, UR16, UR4 ;  /* 0x000000100c0672a5 */ /* 0x000fe4000f8e0004 */
[----:B------:R-:W-:-:S03]  /*1fa0*/  UIMAD UR9, UR12, UR17, UR9 ;  /* 0x000000110c0972a4 */ /* 0x000fc6000f8e0209 */
[----:B------:R-:W-:Y:S02]  /*1fb0*/  ULDC.64 UR16, c[0x0][0x1d0] ;  /* 0x0000740000107ab9 */ /* 0x000fe40000000a00 */
[----:B------:R-:W-:Y:S02]  /*1fc0*/  UIMAD UR5, UR18, UR16, URZ ;  /* 0x00000010120572a4 */ /* 0x000fe4000f8e023f */
[----:B------:R-:W-:Y:S02]  /*1fd0*/  UIADD3 UR7, UR7, UR9, URZ ;  /* 0x0000000907077290 */ /* 0x000fe4000fffe03f */
[----:B------:R-:W-:Y:S02]  /*1fe0*/  UIMAD UR5, UR14, UR17, UR5 ;  /* 0x000000110e0572a4 */ /* 0x000fe4000f8e0205 */
[----:B------:R-:W-:-:S04]  /*1ff0*/  UIMAD.WIDE.U32 UR6, UR14, UR16, UR6 ;  /* 0x000000100e0672a5 */ /* 0x000fc8000f8e0006 */
[----:B------:R-:W-:Y:S02]  /*2000*/  IMAD.U32 R13, RZ, RZ, UR5 ;  /* 0x00000005ff0d7e24 */ /* 0x000fe4000f8e00ff */
[----:B------:R-:W-:-:S04]  /*2010*/  IADD3 R5, P1, R2, UR6, RZ ;  /* 0x0000000602057c10 */ /* 0x000fc8000ff3e0ff */
[----:B------:R-:W-:Y:S02]  /*2020*/  IADD3.X R6, R3, UR7, R13, P1, !PT ;  /* 0x0000000703067c10 */ /* 0x000fe40008ffe40d */
[----:B------:R-:W-:Y:S02]  /*2030*/  LEA R4, P4, R5, c[0x0][0x1b0], 0x2 ;  /* 0x00006c0005047a11 */ /* 0x000fe400078810ff */
[----:B------:R-:W-:Y:S02]  /*2040*/  ISETP.GE.AND P1, PT, R98, UR8, PT ;  /* 0x0000000862007c0c */ /* 0x000fe4000bf26270 */
[----:B------:R-:W-:Y:S02]  /*2050*/  FSEL R3, R7, RZ, !P3 ;  /* 0x000000ff07037208 */ /* 0x000fe40005800000 */
[----:B------:R-:W-:Y:S02]  /*2060*/  FSEL R7, R11, RZ, !P2 ;  /* 0x000000ff0b077208 */ /* 0x000fe40005000000 */
[----:B------:R-:W-:-:S02]  /*2070*/  LEA.HI.X R5, R5, c[0x0][0x1b4], R6, 0x2, P4 ;  /* 0x00006d0005057a11 */ /* 0x000fc400020f1406 */
[----:B------:R-:W-:Y:S02]  /*2080*/  FSEL R9, R9, RZ, !P1 ;  /* 0x000000ff09097208 */ /* 0x000fe40004800000 */
[----:B------:R-:W-:Y:S01]  /*2090*/  FSEL R11, R8, RZ, !P0 ;  /* 0x000000ff080b7208 */ /* 0x000fe20004000000 */
[----:B------:R0:W-:Y:S04]  /*20a0*/  STG.E [R4.64], R3 ;  /* 0x0000000304007986 */ /* 0x0001e8000c10190a */
[----:B------:R0:W-:Y:S04]  /*20b0*/  STG.E [R4.64+0x40], R7 ;  /* 0x0000400704007986 */ /* 0x0001e8000c10190a */
[----:B------:R0:W-:Y:S04]  /*20c0*/  STG.E [R4.64+0x80], R9 ;  /* 0x0000800904007986 */ /* 0x0001e8000c10190a */
[----:B------:R0:W-:Y:S02]  /*20d0*/  STG.E [R4.64+0xc0], R11 ;  /* 0x0000c00b04007986 */ /* 0x0001e4000c10190a */
.L_x_997:
[----:B------:R-:W-:Y:S05]  /*20e0*/  BSYNC B0 ;  /* 0x0000000000007941 */ /* 0x000fea0003800000 */
.L_x_996:
[----:B------:R-:W-:Y:S01]  /*20f0*/  ULDC UR5, c[0x0][0x168] ;  /* 0x00005a0000057ab9 */ /* 0x000fe20000000800 */
[----:B------:R-:W-:Y:S01]  /*2100*/  BSSY B0, `(.L_x_998) ;  /* 0x0000020000007945 */ /* 0x000fe20003800000 */
[----:B------:R-:W-:-:S04]  /*2110*/  UIADD3 UR5, UR5, 0x3f, URZ ;  /* 0x0000003f05057890 */ /* 0x000fc8000fffe03f */
[----:B------:R-:W-:Y:S02]  /*2120*/  USHF.R.S32.HI UR6, URZ, 0x1f, UR5 ;  /* 0x0000001f3f067899 */ /* 0x000fe40008011405 */
[----:B------:R-:W-:Y:S02]  /*2130*/  UIMAD UR7, UR13, -0x40, UR5 ;  /* 0xffffffc00d0778a4 */ /* 0x000fe4000f8e0205 */
[----:B------:R-:W-:-:S04]  /*2140*/  ULEA.HI UR6, UR6, UR5, URZ, 0x6 ;  /* 0x0000000506067291 */ /* 0x000fc8000f8f303f */
[----:B------:R-:W-:-:S04]  /*2150*/  ULOP3.LUT UR6, UR6, 0xffffffc0, URZ, 0xc0, !UPT ;  /* 0xffffffc006067892 */ /* 0x000fc8000f8ec03f */
[----:B------:R-:W-:-:S06]  /*2160*/  UIADD3 UR6, UR7, UR6, -UR5 ;  /* 0x0000000607067290 */ /* 0x000fcc000fffe805 */
[----:B------:R-:W-:-:S04]  /*2170*/  ISETP.GE.AND P0, PT, R0, UR6, PT ;  /* 0x0000000600007c0c */ /* 0x000fc8000bf06270 */
[----:B------:R-:W-:-:S13]  /*2180*/  ISETP.GT.OR P0, PT, R0, 0x3f, P0 ;  /* 0x0000003f0000780c */ /* 0x000fda0000704670 */
[----:B------:R-:W-:Y:S05]  /*2190*/  @P0 BRA `(.L_x_999) ;  /* 0x0000016000000947 */ /* 0x000fea0003800000 */
[----:B0-----:R-:W-:Y:S01]  /*21a0*/  IMAD.U32 R4, RZ, RZ, UR4 ;  /* 0x00000004ff047e24 */ /* 0x001fe2000f8e00ff */
[----:B------:R-:W-:Y:S01]  /*21b0*/  SHF.R.S32.HI R3, RZ, 0x1f, R0 ;  /* 0x0000001fff037819 */ /* 0x000fe20000011400 */
[----:B------:R-:W-:Y:S01]  /*21c0*/  ULDC.64 UR6, c[0x0][0x1f8] ;  /* 0x00007e0000067ab9 */ /* 0x000fe20000000a00 */
[----:B------:R-:W-:Y:S01]  /*21d0*/  IADD3 R2, P0, R0, UR4, RZ ;  /* 0x0000000400027c10 */ /* 0x000fe2000ff1e0ff */
[----:B------:R-:W-:Y:S01]  /*21e0*/  UIMAD UR5, UR15, UR6, URZ ;  /* 0x000000060f0572a4 */ /* 0x000fe2000f8e023f */
[----:B------:R-:W-:Y:S01]  /*21f0*/  MOV R5, UR12 ;  /* 0x0000000c00057c02 */ /* 0x000fe20008000f00 */
[----:B------:R-:W-:Y:S01]  /*2200*/  FMUL.FTZ R6, R96, 1.4426950216293334961 ;  /* 0x3fb8aa3b60067820 */ /* 0x000fe20000410000 */
[----:B------:R-:W-:Y:S01]  /*2210*/  LEA.HI.X.SX32 R3, R4, R3, 0x1, P0 ;  /* 0x0000000304037211 */ /* 0x000fe200000f0eff */
[----:B------:R-:W-:Y:S01]  /*2220*/  UIMAD UR5, UR12, UR7, UR5 ;  /* 0x000000070c0572a4 */ /* 0x000fe2000f8e0205 */
[----:B------:R-:W-:Y:S02]  /*2230*/  FSETP.NEU.FTZ.AND P0, PT, R96, -INF , PT ;  /* 0xff8000006000780b */ /* 0x000fe40003f1d000 */
[----:B------:R-:W-:Y:S01]  /*2240*/  ULDC.64 UR6, c[0x0][0x200] ;  /* 0x0000800000067ab9 */ /* 0x000fe20000000a00 */
[----:B------:R-:W-:Y:S01]  /*2250*/  IMAD.WIDE.U32 R2, R5, c[0x0][0x1f8], R2 ;  /* 0x00007e0005027a25 */ /* 0x000fe200078e0002 */
[----:B------:R-:W-:-:S03]  /*2260*/  UIMAD UR6, UR18, UR6, URZ ;  /* 0x00000006120672a4 */ /* 0x000fc6000f8e023f */
[----:B------:R-:W-:Y:S01]  /*2270*/  IMAD.U32 R5, RZ, RZ, UR14 ;  /* 0x0000000eff057e24 */ /* 0x000fe2000f8e00ff */
[----:B------:R-:W-:Y:S01]  /*2280*/  IADD3 R3, R3, UR5, RZ ;  /* 0x0000000503037c10 */ /* 0x000fe2000fffe0ff */
[----:B------:R-:W-:-:S04]  /*2290*/  UIMAD UR6, UR14, UR7, UR6 ;  /* 0x000000070e0672a4 */ /* 0x000fc8000f8e0206 */
[----:B------:R-:W-:-:S05]  /*22a0*/  IMAD.WIDE.U32 R2, R5, c[0x0][0x200], R2 ;  /* 0x0000800005027a25 */ /* 0x000fca00078e0002 */
[----:B------:R-:W-:Y:S02]  /*22b0*/  IADD3 R3, R3, UR6, RZ ;  /* 0x0000000603037c10 */ /* 0x000fe4000fffe0ff */
[----:B------:R-:W-:-:S04]  /*22c0*/  LEA R4, P1, R2, c[0x0][0x1f0], 0x2 ;  /* 0x00007c0002047a11 */ /* 0x000fc800078210ff */
[----:B------:R-:W-:Y:S02]  /*22d0*/  LEA.HI.X R5, R2, c[0x0][0x1f4], R3, 0x2, P1 ;  /* 0x00007d0002057a11 */ /* 0x000fe400008f1403 */
[----:B------:R-:W-:-:S05]  /*22e0*/  FSEL R3, R6, RZ, P0 ;  /* 0x000000ff06037208 */ /* 0x000fca0000000000 */
[----:B------:R0:W-:Y:S02]  /*22f0*/  STG.E [R4.64], R3 ;  /* 0x0000000304007986 */ /* 0x0001e4000c10190a */
.L_x_999:
[----:B------:R-:W-:Y:S05]  /*2300*/  BSYNC B0 ;  /* 0x0000000000007941 */ /* 0x000fea0003800000 */
.L_x_998:
[----:B------:R-:W-:Y:S01]  /*2310*/  USHF.L.U32 UR5, UR13, 0xe, URZ ;  /* 0x0000000e0d057899 */ /* 0x000fe2000800063f */
[----:B------:R-:W-:Y:S01]  /*2320*/  IMAD.SHL.U32 R2, R0, 0x4, RZ ;  /* 0x0000000400027824 */ /* 0x000fe200078e00ff */
[----:B------:R-:W-:Y:S01]  /*2330*/  ULDC.64 UR6, c[0x0][0x220] ;  /* 0x0000880000067ab9 */ /* 0x000fe20000000a00 */
[----:B0-----:R-:W-:-:S03]  /*2340*/  IMAD.U32 R5, RZ, RZ, UR12 ;  /* 0x0000000cff057e24 */ /* 0x001fc6000f8e00ff */
[----:B------:R-:W-:Y:S02]  /*2350*/  SHF.R.S32.HI R3, RZ, 0x1f, R2 ;  /* 0x0000001fff037819 */ /* 0x000fe40000011402 */
[----:B------:R-:W-:Y:S02]  /*2360*/  IADD3 R2, P0, R2, UR5, RZ ;  /* 0x0000000502027c10 */ /* 0x000fe4000ff1e0ff */
[----:B------:R-:W-:Y:S01]  /*2370*/  MOV R4, UR5 ;  /* 0x0000000500047c02 */ /* 0x000fe20008000f00 */
[----:B------:R-:W-:-:S03]  /*2380*/  UIMAD UR5, UR15, UR6, URZ ;  /* 0x000000060f0572a4 */ /* 0x000fc6000f8e023f */
[----:B------:R-:W-:Y:S01]  /*2390*/  LEA.HI.X.SX32 R3, R4, R3, 0x1, P0 ;  /* 0x0000000304037211 */ /* 0x000fe200000f0eff */
[----:B------:R-:W-:Y:S01]  /*23a0*/  UIMAD UR5, UR12, UR7, UR5 ;  /* 0x000000070c0572a4 */ /* 0x000fe2000f8e0205 */
[----:B------:R-:W-:Y:S02]  /*23b0*/  ISETP.NE.U32.AND P0, PT, RZ, c[0x0][0x238], PT ;  /* 0x00008e00ff007a0c */ /* 0x000fe40003f05070 */
[----:B------:R-:W-:Y:S01]  /*23c0*/  ULDC.64 UR6, c[0x0][0x228] ;  /* 0x00008a0000067ab9 */ /* 0x000fe20000000a00 */
[----:B------:R-:W-:Y:S01]  /*23d0*/  IMAD.WIDE.U32 R2, R5, c[0x0][0x220], R2 ;  /* 0x0000880005027a25 */ /* 0x000fe200078e0002 */
[----:B------:R-:W-:Y:S01]  /*23e0*/  UIMAD UR6, UR18, UR6, URZ ;  /* 0x00000006120672a4 */ /* 0x000fe2000f8e023f */
[----:B------:R-:W-:Y:S02]  /*23f0*/  ISETP.NE.AND.EX P0, PT, RZ, c[0x0][0x23c], PT, P0 ;  /* 0x00008f00ff007a0c */ /* 0x000fe40003f05300 */
[----:B------:R-:W-:Y:S01]  /*2400*/  IMAD.U32 R5, RZ, RZ, UR14 ;  /* 0x0000000eff057e24 */ /* 0x000fe2000f8e00ff */
[----:B------:R-:W-:Y:S01]  /*2410*/  IADD3 R3, R3, UR5, RZ ;  /* 0x0000000503037c10 */ /* 0x000fe2000fffe0ff */
[----:B------:R-:W-:Y:S01]  /*2420*/  UIMAD UR6, UR14, UR7, UR6 ;  /* 0x000000070e0672a4 */ /* 0x000fe2000f8e0206 */
[----:B------:R-:W-:-:S03]  /*2430*/  ISETP.NE.OR P0, PT, R0, RZ, !P0 ;  /* 0x000000ff0000720c */ /* 0x000fc60004705670 */
[----:B------:R-:W-:-:S05]  /*2440*/  IMAD.WIDE.U32 R2, R5, c[0x0][0x228], R2 ;  /* 0x00008a0005027a25 */ /* 0x000fca00078e0002 */
[----:B------:R-:W-:Y:S02]  /*2450*/  IADD3 R3, R3, UR6, RZ ;  /* 0x0000000603037c10 */ /* 0x000fe4000fffe0ff */
[----:B------:R-:W-:-:S04]  /*2460*/  LEA R4, P1, R2, c[0x0][0x208], 0x2 ;  /* 0x0000820002047a11 */ /* 0x000fc800078210ff */
[----:B------:R-:W-:-:S05]  /*2470*/  LEA.HI.X R5, R2, c[0x0][0x20c], R3, 0x2, P1 ;  /* 0x0000830002057a11 */ /* 0x000fca00008f1403 */
[----:B------:R0:W-:Y:S04]  /*2480*/  STG.E.128 [R4.64], RZ ;  /* 0x000000ff04007986 */ /* 0x0001e8000c101d0a */
[----:B------:R0:W-:Y:S04]  /*2490*/  STG.E.128 [R4.64+0x1000], RZ ;  /* 0x001000ff04007986 */ /* 0x0001e8000c101d0a */
        /* <DEDUP_REMOVED lines=15> */
[----:B------:R-:W-:Y:S02]  /*2590*/  ULDC UR4, c[0x0][0x230] ;  /* 0x00008c0000047ab9 */ /* 0x000fe40000000800 */
[----:B------:R-:W-:-:S02]  /*25a0*/  UIMAD UR4, UR13, UR4, UR14 ;  /* 0x000000040d0472a4 */ /* 0x000fc4000f8e020e */
[----:B------:R-:W-:Y:S02]  /*25b0*/  ULDC UR6, c[0x0][0x170] ;  /* 0x00005c0000067ab9 */ /* 0x000fe40000000800 */
[----:B------:R-:W-:Y:S02]  /*25c0*/  UIMAD UR6, UR4, UR6, UR12 ;  /* 0x00000006040672a4 */ /* 0x000fe4000f8e020c */
[----:B------:R-:W-:Y:S02]  /*25d0*/  UMOV UR7, 0x4 ;  /* 0x0000000400077882 */ /* 0x000fe40000000000 */
[----:B------:R-:W-:Y:S02]  /*25e0*/  ULDC.64 UR4, c[0x0][0x238] ;  /* 0x00008e0000047ab9 */ /* 0x000fe40000000a00 */
[----:B------:R-:W-:-:S06]  /*25f0*/  UIMAD.WIDE UR4, UR6, UR7, UR4 ;  /* 0x00000007060472a5 */ /* 0x000fcc000f8e0204 */
[----:B------:R-:W-:Y:S01]  /*2600*/  MOV R2, UR4 ;  /* 0x0000000400027c02 */ /* 0x000fe20008000f00 */
[----:B------:R-:W-:-:S05]  /*2610*/  IMAD.U32 R3, RZ, RZ, UR5 ;  /* 0x00000005ff037e24 */ /* 0x000fca000f8e00ff */
[----:B------:R-:W-:Y:S01]  /*2620*/  STG.E [R2.64], RZ ;  /* 0x000000ff02007986 */ /* 0x000fe2000c10190a */
[----:B------:R-:W-:Y:S05]  /*2630*/  EXIT ;  /* 0x000000000000794d */ /* 0x000fea0003800000 */
.L_x_1000:
        /* <DEDUP_REMOVED lines=12> */
.L_x_1171:


//--------------------- .text._ZN7cutlass13device_kernelIN5flash19enable_sm80_to_sm89INS1_16FlashAttnBwdSm80INS1_25CollectiveMainloopBwdSm80ILi1ELi1EN4cute5tupleIJNS5_1CILi64EEES8_NS7_ILi256EEEEEENS_10bfloat16_tEfNS_4arch4Sm80ELb1ELb0ELb0ELb1ELb0ELb0ELb0ELb0ELi2ELi4ELi2ELi2ELb0EEENS1_21CollectiveEpilogueBwdISA_SB_SD_Li256ELb1ELb0ELi4EEENS1_25SingleTileBwdLPTSchedulerILb1ELi64ELb0EEEEEEEEEvNT_6ParamsE --------------------------
	.section	.text._ZN7cutlass13device_kernelIN5flash19enable_sm80_to_sm89INS1_16FlashAttnBwdSm80INS1_25CollectiveMainloopBwdSm80ILi1ELi1EN4cute5tupleIJNS5_1CILi64EEES8_NS7_ILi256EEEEEENS_10bfloat16_tEfNS_4arch4Sm80ELb1ELb0ELb0ELb1ELb0ELb0ELb0ELb0ELi2ELi4ELi2ELi2ELb0EEENS1_21CollectiveEpilogueBwdISA_SB_SD_Li256ELb1ELb0ELi4EEENS1_25SingleTileBwdLPTSchedulerILb1ELi64ELb0EEEEEEEEEvNT_6ParamsE,"ax",@progbits
	.sectioninfo	@"SHI_REGISTERS=255"
	.align	128
.text._ZN7cutlass13device_kernelIN5flash19enable_sm80_to_sm89INS1_16FlashAttnBwdSm80INS1_25CollectiveMainloopBwdSm80ILi1ELi1EN4cute5tupleIJNS5_1CILi64EEES8_NS7_ILi256EEEEEENS_10bfloat16_tEfNS_4arch4Sm80ELb1ELb0ELb0ELb1ELb0ELb0ELb0ELb0ELi2ELi4ELi2ELi2ELb0EEENS1_21CollectiveEpilogueBwdISA_SB_SD_Li256ELb1ELb0ELi4EEENS1_25SingleTileBwdLPTSchedulerILb1ELi64ELb0EEEEEEEEEvNT_6ParamsE:
        .type           _ZN7cutlass13device_kernelIN5flash19enable_sm80_to_sm89INS1_16FlashAttnBwdSm80INS1_25CollectiveMainloopBwdSm80ILi1ELi1EN4cute5tupleIJNS5_1CILi64EEES8_NS7_ILi256EEEEEENS_10bfloat16_tEfNS_4arch4Sm80ELb1ELb0ELb0ELb1ELb0ELb0ELb0ELb0ELi2ELi4ELi2ELi2ELb0EEENS1_21CollectiveEpilogueBwdISA_SB_SD_Li256ELb1ELb0ELi4EEENS1_25SingleTileBwdLPTSchedulerILb1ELi64ELb0EEEEEEEEEvNT_6ParamsE,@function
        .size           _ZN7cutlass13device_kernelIN5flash19enable_sm80_to_sm89INS1_16FlashAttnBwdSm80INS1_25CollectiveMainloopBwdSm80ILi1ELi1EN4cute5tupleIJNS5_1CILi64EEES8_NS7_ILi256EEEEEENS_10bfloat16_tEfNS_4arch4Sm80ELb1ELb0ELb0ELb1ELb0ELb0ELb0ELb0ELi2ELi4ELi2ELi2ELb0EEENS1_21CollectiveEpilogueBwdISA_SB_SD_Li256ELb1ELb0ELi4EEENS1_25SingleTileBwdLPTSchedulerILb1ELi64ELb0EEEEEEEEEvNT_6ParamsE,(.L_x_1172 - _ZN7cutlass13device_kernelIN5flash19enable_sm80_to_sm89INS1_16FlashAttnBwdSm80INS1_25CollectiveMainloopBwdSm80ILi1ELi1EN4cute5tupleIJNS5_1CILi64EEES8_NS7_ILi256EEEEEENS_10bfloat16_tEfNS_4arch4Sm80ELb1ELb0ELb0ELb1ELb0ELb0ELb0ELb0ELi2ELi4ELi2ELi2ELb0EEENS1_21CollectiveEpilogueBwdISA_SB_SD_Li256ELb1ELb0ELi4EEENS1_25SingleTileBwdLPTSchedulerILb1ELi64ELb0EEEEEEEEEvNT_6ParamsE)
        .other          _ZN7cutlass13device_kernelIN5flash19enable_sm80_to_sm89INS1_16FlashAttnBwdSm80INS1_25CollectiveMainloopBwdSm80ILi1ELi1EN4cute5tupleIJNS5_1CILi64EEES8_NS7_ILi256EEEEEENS_10bfloat16_tEfNS_4arch4Sm80ELb1ELb0ELb0ELb1ELb0ELb0ELb0ELb0ELi2ELi4ELi2ELi2ELb0EEENS1_21CollectiveEpilogueBwdISA_SB_SD_Li256ELb1ELb0ELi4EEENS1_25SingleTileBwdLPTSchedulerILb1ELi64ELb0EEEEEEEEEvNT_6ParamsE,@"STO_CUDA_ENTRY STV_DEFAULT"
_ZN7cutlass13device_kernelIN5flash19enable_sm80_to_sm89INS1_16FlashAttnBwdSm80INS1_25CollectiveMainloopBwdSm80ILi1ELi1EN4cute5tupleIJNS5_1CILi64EEES8_NS7_ILi256EEEEEENS_10bfloat16_tEfNS_4arch4Sm80ELb1ELb0ELb0ELb1ELb0ELb0ELb0ELb0ELi2ELi4ELi2ELi2ELb0EEENS1_21CollectiveEpilogueBwdISA_SB_SD_Li256ELb1ELb0ELi4EEENS1_25SingleTileBwdLPTSchedulerILb1ELi64ELb0EEEEEEEEEvNT_6ParamsE:
        /* <DEDUP_REMOVED lines=31> */
.L_x_1002:
        /* <DEDUP_REMOVED lines=8> */
.L_x_1003:
        /* <DEDUP_REMOVED lines=22> */
.L_x_1004:
        /* <DEDUP_REMOVED lines=14> */
.L_x_1006:
[----:B------:R-:W-:Y:S02]  /*04b0*/  ULDC UR5, c[0x0][0x3d4] ;  /* 0x0000f50000057ab9 */ /* 0x000fe40000000800 */
.L_x_1005:
[----:B------:R-:W-:-:S04]  /*04c0*/  UIADD3 UR5, UR5, 0x3f, URZ ;  /* 0x0000003f05057890 */ /* 0x000fc8000fffe03f */
[----:B------:R-:W-:-:S04]  /*04d0*/  USHF.R.S32.HI UR4, URZ, 0x1f, UR5 ;  /* 0x0000001f3f047899 */ /* 0x000fc80008011405 */
[----:B------:R-:W-:-:S04]  /*04e0*/  ULEA.HI UR4, UR4, UR5, URZ, 0x6 ;  /* 0x0000000504047291 */ /* 0x000fc8000f8f303f */
[----:B------:R-:W-:-:S04]  /*04f0*/  USHF.R.S32.HI UR4, URZ, 0x6, UR4 ;  /* 0x000000063f047899 */ /* 0x000fc80008011404 */
[----:B------:R-:W-:-:S04]  /*0500*/  UISETP.GE.AND UP0, UPT, UR20, UR4, UPT ;  /* 0x000000041400728c */ /* 0x000fc8000bf06270 */
[----:B------:R-:W-:Y:S01]  /*0510*/  USEL UR18, UR18, 0xffffffff, !UP0 ;  /* 0xffffffff12127887 */ /* 0x000fe2000c000000 */
[----:B------:R-:W-:Y:S05]  /*0520*/  BRA `(.L_x_1007) ;  /* 0x0000049000007947 */ /* 0x000fea0003800000 */
.L_x_1001:
        /* <DEDUP_REMOVED lines=22> */
.L_x_1008:
        /* <DEDUP_REMOVED lines=8> */
.L_x_1009:
        /* <DEDUP_REMOVED lines=22> */
.L_x_1010:
        /* <DEDUP_REMOVED lines=14> */
.L_x_1012:
[----:B------:R-:W-:Y:S02]  /*0950*/  ULDC UR5, c[0x0][0x3d4] ;  /* 0x0000f50000057ab9 */ /* 0x000fe40000000800 */
.L_x_1011:
[----:B------:R-:W-:-:S04]  /*0960*/  UIADD3 UR5, UR5, 0x3f, URZ ;  /* 0x0000003f05057890 */ /* 0x000fc8000fffe03f */
[----:B------:R-:W-:-:S04]  /*0970*/  USHF.R.S32.HI UR4, URZ, 0x1f, UR5 ;  /* 0x0000001f3f047899 */ /* 0x000fc80008011405 */
[----:B------:R-:W-:-:S04]  /*0980*/  ULEA.HI UR4, UR4, UR5, URZ, 0x6 ;  /* 0x0000000504047291 */ /* 0x000fc8000f8f303f */
[----:B------:R-:W-:-:S04]  /*0990*/  USHF.R.S32.HI UR4, URZ, 0x6, UR4 ;  /* 0x000000063f047899 */ /* 0x000fc80008011404 */
[----:B------:R-:W-:-:S04]  /*09a0*/  UISETP.GE.AND UP0, UPT, UR20, UR4, UPT ;  /* 0x000000041400728c */ /* 0x000fc8000bf06270 */
[----:B------:R-:W-:-:S06]  /*09b0*/  USEL UR18, UR18, 0xffffffff, !UP0 ;  /* 0xffffffff12127887 */ /* 0x000fcc000c000000 */
.L_x_1007:
        /* <DEDUP_REMOVED lines=49> */
.L_x_1013:
        /* <DEDUP_REMOVED lines=10> */
.L_x_1014:
[----:B------:R-:W-:Y:S05]  /*0d70*/  @!P2 BRA `(.L_x_1015) ;  /* 0x000000500000a947 */ /* 0x000fea0003800000 */
[----:B------:R1:W2:Y:S04]  /*0d80*/  LDG.E R0, [R2.64] ;  /* 0x0000001602007981 */ /* 0x0002a8000c1e1900 */
[----:B-1----:R-:W3:Y:S01]  /*0d90*/  LDG.E R2, [R2.64+0x4] ;  /* 0x0000041602027981 */ /* 0x002ee2000c1e1900 */
[----:B--2---:R-:W1:Y:S08]  /*0da0*/  R2UR UR16, R0 ;  /* 0x00000000001073c2 */ /* 0x004e7000000e0000 */
[----:B---3--:R-:W1:Y:S02]  /*0db0*/  R2UR UR4, R2 ;  /* 0x00000000020473c2 */ /* 0x008e6400000e0000 */
[----:B-1----:R-:W-:-:S06]  /*0dc0*/  UIADD3 UR16, -UR16, UR4, URZ ;  /* 0x0000000410107290 */ /* 0x002fcc000fffe13f */
.L_x_1015:
        /* <DEDUP_REMOVED lines=10> */
[----:B------:R-:W-:Y:S01]  /*0e70*/  IMAD.MOV.U32 R7, RZ, RZ, RZ ;  /* 0x000000ffff077224 */ /* 0x000fe200078e00ff */
[----:B------:R-:W-:Y:S01]  /*0e80*/  CS2R R152, SRZ ;  /* 0x0000000000987805 */ /* 0x000fe2000001ff00 */
[----:B------:R-:W-:Y:S01]  /*0e90*/  USHF.R.S32.HI UR15, URZ, 0x1f, UR4 ;  /* 0x0000001f3f0f7899 */ /* 0x000fe20008011404 */
[----:B------:R-:W-:Y:S01]  /*0ea0*/  IMAD.MOV.U32 R154, RZ, RZ, RZ ;  /* 0x000000ffff9a7224 */ /* 0x000fe200078e00ff */
[----:B------:R-:W-:Y:S01]  /*0eb0*/  MOV R9, RZ ;  /* 0x000000ff00097202 */ /* 0x000fe20000000f00 */
        /* <DEDUP_REMOVED lines=82> */
[----:B------:R-:W-:Y:S01]  /*13e0*/  ULDC.64 UR6, c[0x0][0x248] ;  /* 0x0000920000067ab9 */ /* 0x000fe20000000a00 */
[----:B------:R-:W-:Y:S01]  /*13f0*/  IMAD.SHL.U32 R3, R101, 0x4, RZ ;  /* 0x0000000465037824 */ /* 0x000fe200078e00ff */
[----:B------:R-:W-:Y:S01]  /*1400*/  UISETP.NE.AND UP0, UPT, UR6, 0x1, UPT ;  /* 0x000000010600788c */ /* 0x000fe2000bf05270 */
[-C--:B------:R-:W-:Y:S01]  /*1410*/  LEA.HI R5, R36, R101.reuse, RZ, 0x3 ;  /* 0x0000006524057211 */ /* 0x080fe200078f18ff */
[----:B------:R-:W-:Y:S01]  /*1420*/  USHF.R.S32.HI UR6, URZ, 0x1f, UR9 ;  /* 0x0000001f3f067899 */ /* 0x000fe20008011409 */
[----:B------:R-:W-:Y:S01]  /*1430*/  IMAD.U32 R10, RZ, RZ, UR20 ;  /* 0x00000014ff0a7e24 */ /* 0x000fe2000f8e00ff */
[----:B------:R-:W-:Y:S01]  /*1440*/  UIMAD.WIDE.U32 UR10, UR19, UR7, URZ ;  /* 0x00000007130a72a5 */ /* 0x000fe2000f8e003f */
[----:B------:R-:W-:Y:S01]  /*1450*/  SHF.R.S32.HI R248, RZ, 0x3, R5 ;  /* 0x00000003fff87819 */ /* 0x000fe20000011405 */
[----:B------:R-:W-:Y:S01]  /*1460*/  USHF.R.S32.HI UR24, URZ, 0x1f, UR19 ;  /* 0x0000001f3f187899 */ /* 0x000fe20008011413 */
[----:B------:R-:W-:Y:S01]  /*1470*/  IMAD.MOV.U32 R32, RZ, RZ, c[0x0][0x1ac] ;  /* 0x00006b00ff207624 */ /* 0x000fe200078e00ff */
[----:B------:R-:W-:Y:S01]  /*1480*/  USHF.L.U32 UR7, UR9, 0x8, URZ ;  /* 0x0000000809077899 */ /* 0x000fe2000800063f */
[----:B------:R-:W-:Y:S01]  /*1490*/  SHF.R.S32.HI R0, RZ, 0x1f, R248 ;  /* 0x0000001fff007819 */ /* 0x000fe200000114f8 */
[----:B------:R-:W-:Y:S01]  /*14a0*/  ULDC.64 UR4, c[0x0][0x270] ;  /* 0x00009c0000047ab9 */ /* 0x000fe20000000a00 */
[C---:B-----5:R-:W-:Y:S01]  /*14b0*/  IADD3 R6, P0, R248.reuse, R8, RZ ;  /* 0x00000008f8067210 */ /* 0x060fe20007f1e0ff */
[----:B------:R-:W-:Y:S01]  /*14c0*/  UIMAD UR4, UR24, UR4, URZ ;  /* 0x00000004180472a4 */ /* 0x000fe2000f8e023f */
[----:B------:R-:W-:Y:S01]  /*14d0*/  IADD3 R13, P1, R248, R14, RZ ;  /* 0x0000000ef80d7210 */ /* 0x000fe20007f3e0ff */
[----:B------:R-:W-:Y:S01]  /*14e0*/  UMOV UR21, UR19 ;  /* 0x0000001300157c82 */ /* 0x000fe20008000000 */
[-C--:B------:R-:W-:Y:S01]  /*14f0*/  LEA.HI.X.SX32 R7, R8, R0.reuse, 0x1, P0 ;  /* 0x0000000008077211 */ /* 0x080fe200000f0eff */
[----:B------:R-:W-:Y:S01]  /*1500*/  IMAD.U32 R8, RZ, RZ, UR19 ;  /* 0x00000013ff087e24 */ /* 0x000fe2000f8e00ff */
[C---:B------:R-:W-:Y:S01]  /*1510*/  IADD3 R2, P0, R3.reuse, UR9, RZ ;  /* 0x0000000903027c10 */ /* 0x040fe2000ff1e0ff */
[----:B------:R-:W-:Y:S01]  /*1520*/  UIMAD UR8, UR19, UR5, UR4 ;  /* 0x00000005130872a4 */ /* 0x000fe2000f8e0204 */
[----:B------:R-:W-:Y:S01]  /*1530*/  LEA.HI.X.SX32 R14, R14, R0, 0x1, P1 ;  /* 0x000000000e0e7211 */ /* 0x000fe200008f0eff */
[----:B------:R-:W-:Y:S01]  /*1540*/  IMAD.U32 R0, RZ, RZ, UR19 ;  /* 0x00000013ff007e24 */ /* 0x000fe2000f8e00ff */
[----:B------:R-:W-:Y:S01]  /*1550*/  LEA.HI.X.SX32 R3, R3, UR6, 0x1, P0 ;  /* 0x0000000603037c11 */ /* 0x000fe200080f0eff */
[----:B------:R-:W-:Y:S01]  /*1560*/  USHF.R.S32.HI UR6, URZ, 0x1f, UR7 ;  /* 0x0000001f3f067899 */ /* 0x000fe20008011407 */
[----:B------:R-:W-:Y:S01]  /*1570*/  IADD3 R4, P0, R101, UR7, RZ ;  /* 0x0000000765047c10 */ /* 0x000fe2000ff1e0ff */
[----:B------:R-:W-:Y:S01]  /*1580*/  ULDC UR4, c[0x0][0x250] ;  /* 0x0000940000047ab9 */ /* 0x000fe20000000800 */
[----:B------:R-:W-:Y:S01]  /*1590*/  IMAD.WIDE R10, R10, 0x40, R6 ;  /* 0x000000400a0a7825 */ /* 0x000fe200078e0206 */
[----:B------:R-:W-:Y:S01]  /*15a0*/  @UP0 USHF.R.U32.HI UR21, URZ, UR4, UR11 ;  /* 0x000000043f150299 */ /* 0x000fe2000801160b */
[----:B------:R-:W-:Y:S01]  /*15b0*/  LEA.HI R33, R36, R101, RZ, 0x2 ;  /* 0x0000006524217211 */ /* 0x000fe200078f10ff */
[----:B------:R-:W-:Y:S01]  /*15c0*/  USHF.R.S32.HI UR11, URZ, 0x1f, UR18 ;  /* 0x0000001f3f0b7899 */ /* 0x000fe20008011412 */
[--C-:B------:R-:W-:Y:S01]  /*15d0*/  IMAD.WIDE.U32 R8, R8, c[0x0][0x270], R2.reuse ;  /* 0x00009c0008087a25 */ /* 0x100fe200078e0002 */
[----:B------:R-:W-:Y:S01]  /*15e0*/  USHF.R.S32.HI UR12, URZ, 0x1f, UR21 ;  /* 0x0000001f3f0c7899 */ /* 0x000fe20008011415 */
[----:B------:R-:W-:Y:S01]  /*15f0*/  CS2R R162, SRZ ;  /* 0x0000000000a27805 */ /* 0x000fe2000001ff00 */
[----:B------:R-:W-:Y:S01]  /*1600*/  ULDC.64 UR4, c[0x0][0x1e0] ;  /* 0x0000780000047ab9 */ /* 0x000fe20000000a00 */
[C---:B------:R-:W-:Y:S01]  /*1610*/  IMAD.WIDE.U32 R28, R0.reuse, c[0x0][0x288], R2 ;  /* 0x0000a200001c7a25 */ /* 0x040fe200078e0002 */
[----:B------:R-:W-:Y:S01]  /*1620*/  LOP3.LUT R2, R5, 0xfffffff8, RZ, 0xc0, !PT ;  /* 0xfffffff805027812 */ /* 0x000fe200078ec0ff */
[----:B------:R-:W-:Y:S01]  /*1630*/  UIMAD UR4, UR12, UR4, URZ ;  /* 0x000000040c0472a4 */ /* 0x000fe2000f8e023f */
[C---:B------:R-:W-:Y:S01]  /*1640*/  LEA.HI.X.SX32 R5, R101.reuse, UR6, 0x1, P0 ;  /* 0x0000000665057c11 */ /* 0x040fe200080f0eff */
[----:B------:R-:W-:Y:S01]  /*1650*/  IMAD.U32 R12, RZ, RZ, UR21 ;  /* 0x00000015ff0c7e24 */ /* 0x000fe2000f8e00ff */
[----:B------:R-:W-:Y:S01]  /*1660*/  USEL UR9, UR11, URZ, !UP1 ;  /* 0x0000003f0b097287 */ /* 0x000fe2000c800000 */
[----:B------:R-:W-:Y:S01]  /*1670*/  IMAD.IADD R31, R101, 0x1, -R2 ;  /* 0x00000001651f7824 */ /* 0x000fe200078e0a02 */
[----:B------:R-:W-:Y:S01]  /*1680*/  UIMAD UR25, UR21, UR5, UR4 ;  /* 0x00000005151972a4 */ /* 0x000fe2000f8e0204 */
[----:B------:R-:W-:Y:S01]  /*1690*/  IMAD.WIDE.U32 R26, R0, c[0x0][0x238], R4 ;  /* 0x00008e00001a7a25 */ /* 0x000fe200078e0004 */
[----:B------:R-:W-:Y:S01]  /*16a0*/  USEL UR10, UR18, URZ, !UP1 ;  /* 0x0000003f120a7287 */ /* 0x000fe2000c800000 */
[----:B------:R-:W-:Y:S01]  /*16b0*/  IADD3 R19, R9, UR8, RZ ;  /* 0x0000000809137c10 */ /* 0x000fe2000fffe0ff */
[----:B------:R-:W-:Y:S01]  /*16c0*/  ULDC.64 UR6, c[0x0][0x1e8] ;  /* 0x00007a0000067ab9 */ /* 0x000fe20000000a00 */
[----:B------:R-:W-:Y:S01]  /*16d0*/  IMAD.SHL.U32 R2, R31, 0x8, RZ ;  /* 0x000000081f027824 */ /* 0x000fe200078e00ff */
[----:B------:R-:W-:Y:S01]  /*16e0*/  ULDC.64 UR4, c[0x0][0x1b0] ;  /* 0x00006c0000047ab9 */ /* 0x000fe20000000a00 */
[----:B------:R-:W-:Y:S01]  /*16f0*/  IMAD.SHL.U32 R0, R248, 0x40, RZ ;  /* 0x00000040f8007824 */ /* 0x000fe200078e00ff */
[----:B------:R-:W-:Y:S01]  /*1700*/  UIMAD UR6, UR9, UR6, URZ ;  /* 0x00000006090672a4 */ /* 0x000fe2000f8e023f */
[----:B------:R-:W-:Y:S01]  /*1710*/  IMAD.MOV.U32 R18, RZ, RZ, R8 ;  /* 0x000000ffff127224 */ /* 0x000fe200078e0008 */
[--C-:B------:R-:W-:Y:S01]  /*1720*/  SHF.R.S32.HI R3, RZ, 0x1f, R2.reuse ;  /* 0x0000001fff037819 */ /* 0x100fe20000011402 */
[----:B------:R-:W-:Y:S01]  /*1730*/  UIMAD UR4, UR12, UR4, URZ ;  /* 0x000000040c0472a4 */ /* 0x000fe2000f8e023f */
[----:B------:R-:W-:Y:S01]  /*1740*/  LOP3.LUT R0, R0, 0x1c0, RZ, 0xc0, !PT ;  /* 0x000001c000007812 */ /* 0x000fe200078ec0ff */
[----:B------:R-:W-:Y:S01]  /*1750*/  UIMAD UR6, UR10, UR7, UR6 ;  /* 0x000000070a0672a4 */ /* 0x000fe2000f8e0206 */
[----:B------:R-:W-:Y:S01]  /*1760*/  IMAD R8, R14, c[0x0][0x178], RZ ;  /* 0x00005e000e087a24 */ /* 0x000fe200078e02ff */
[----:B------:R-:W-:Y:S01]  /*1770*/  UIMAD UR7, UR21, UR5, UR4 ;  /* 0x00000005150772a4 */ /* 0x000fe2000f8e0204 */
[--C-:B------:R-:W-:Y:S01]  /*1780*/  LOP3.LUT R6, R0, 0x38, R2.reuse, 0xf8, !PT ;  /* 0x0000003800067812 */ /* 0x100fe200078ef802 */
[----:B------:R-:W-:Y:S01]  /*1790*/  IMAD.WIDE.U32 R4, R12, c[0x0][0x1e0], R2 ;  /* 0x000078000c047a25 */ /* 0x000fe200078e0002 */
[----:B------:R-:W-:Y:S01]  /*17a0*/  SHF.R.U32.HI R0, RZ, 0x3, R0 ;  /* 0x00000003ff007819 */ /* 0x000fe20000011600 */
[----:B------:R-:W-:Y:S01]  /*17b0*/  ULDC.64 UR4, c[0x0][0x1b8] ;  /* 0x00006e0000047ab9 */ /* 0x000fe20000000a00 */
[----:B------:R-:W-:Y:S01]  /*17c0*/  IADD3 R22, R2, 0x40, RZ ;  /* 0x0000004002167810 */ /* 0x000fe20007ffe0ff */
[----:B------:R-:W-:Y:S01]  /*17d0*/  IMAD R8, R13, c[0x0][0x17c], R8 ;  /* 0x00005f000d087a24 */ /* 0x000fe200078e0208 */
[----:B------:R-:W-:Y:S01]  /*17e0*/  LOP3.LUT R20, R6, R0, RZ, 0x3c, !PT ;  /* 0x0000000006147212 */ /* 0x000fe200078e3cff */
[----:B------:R-:W-:Y:S01]  /*17f0*/  IMAD.MOV.U32 R6, RZ, RZ, R4 ;  /* 0x000000ffff067224 */ /* 0x000fe200078e0004 */
[----:B------:R-:W-:Y:S01]  /*1800*/  IADD3 R7, R5, UR25, RZ ;  /* 0x0000001905077c10 */ /* 0x000fe2000fffe0ff */
[----:B------:R-:W-:Y:S01]  /*1810*/  IMAD.WIDE.U32 R4, R12, c[0x0][0x1b0], R2 ;  /* 0x00006c000c047a25 */ /* 0x000fe200078e0002 */
[----:B------:R-:W-:Y:S01]  /*1820*/  UIMAD UR4, UR9, UR4, URZ ;  /* 0x00000004090472a4 */ /* 0x000fe2000f8e023f */
[----:B------:R-:W-:Y:S01]  /*1830*/  ISETP.GE.AND P2, PT, R2, c[0x0][0x1cc], PT ;  /* 0x0000730002007a0c */ /* 0x000fe20003f46270 */
[----:B------:R-:W-:Y:S01]  /*1840*/  USEL UR12, UR18, URZ, !UP2 ;  /* 0x0000003f120c7287 */ /* 0x000fe2000d000000 */
[----:B------:R-:W-:Y:S01]  /*1850*/  IMAD.U32 R12, RZ, RZ, UR10 ;  /* 0x0000000aff0c7e24 */ /* 0x000fe2000f8e00ff */
[----:B------:R-:W-:Y:S01]  /*1860*/  IADD3 R5, R5, UR7, RZ ;  /* 0x0000000705057c10 */ /* 0x000fe2000fffe0ff */
[----:B------:R-:W-:Y:S01]  /*1870*/  IMAD R0, R14, c[0x0][0x208], RZ ;  /* 0x000082000e007a24 */ /* 0x000fe200078e02ff */
[----:B------:R-:W-:Y:S01]  /*1880*/  UIMAD UR4, UR10, UR5, UR4 ;  /* 0x000000050a0472a4 */ /* 0x000fe2000f8e0204 */
[----:B------:R-:W-:Y:S01]  /*1890*/  IMAD.WIDE.U32 R6, R12, c[0x0][0x1e8], R6 ;  /* 0x00007a000c067a25 */ /* 0x000fe200078e0006 */
[----:B------:R-:W-:Y:S01]  /*18a0*/  UIADD3 UR10, -UR13, UR16, URZ ;  /* 0x000000100d0a7290 */ /* 0x000fe2000fffe13f */
[C---:B------:R-:W-:Y:S01]  /*18b0*/  IADD3 R23, R2.reuse, 0x80, RZ ;  /* 0x0000008002177810 */ /* 0x040fe20007ffe0ff */
[----:B------:R-:W-:Y:S01]  /*18c0*/  USHF.R.S32.HI UR8, URZ, 0x1f, UR15 ;  /* 0x0000001f3f087899 */ /* 0x000fe2000801140f */
[----:B------:R-:W-:Y:S01]  /*18d0*/  IMAD R24, R13, c[0x0][0x20c], R0 ;  /* 0x000083000d187a24 */ /* 0x000fe200078e0200 */
[----:B------:R-:W-:Y:S01]  /*18e0*/  IADD3 R7, R7, UR6, RZ ;  /* 0x0000000607077c10 */ /* 0x000fe2000fffe0ff */
[--C-:B------:R-:W-:Y:S01]  /*18f0*/  IMAD.WIDE.U32 R14, R13, c[0x0][0x178], R2.reuse ;  /* 0x00005e000d0e7a25 */ /* 0x100fe200078e0002 */
[----:B------:R-:W-:Y:S01]  /*1900*/  IADD3 R25, R2, 0xc0, RZ ;  /* 0x000000c002197810 */ /* 0x000fe20007ffe0ff */
[----:B------:R-:W-:Y:S01]  /*1910*/  USEL UR11, UR11, URZ, !UP2 ;  /* 0x0000003f0b0b7287 */ /* 0x000fe2000d000000 */
[----:B------:R-:W-:Y:S01]  /*1920*/  CS2R R160, SRZ ;  /* 0x0000000000a07805 */ /* 0x000fe2000001ff00 */
[----:B------:R-:W-:Y:S01]  /*1930*/  IMAD R0, R11, c[0x0][0x1d8], RZ ;  /* 0x000076000b007a24 */ /* 0x000fe200078e02ff */
[----:B------:R-:W-:Y:S01]  /*1940*/  ISETP.GE.AND P4, PT, R25, c[0x0][0x1cc], PT ;  /* 0x0000730019007a0c */ /* 0x000fe20003f86270 */
[----:B------:R-:W-:Y:S01]  /*1950*/  IMAD.WIDE.U32 R16, R13, c[0x0][0x208], R2 ;  /* 0x000082000d107a25 */ /* 0x000fe200078e0002 */
[----:B------:R-:W-:Y:S01]  /*1960*/  USHF.L.U32 UR21, UR15, 0x6, URZ ;  /* 0x000000060f157899 */ /* 0x000fe2000800063f */
[----:B------:R-:W-:Y:S01]  /*1970*/  CS2R R158, SRZ ;  /* 0x00000000009e7805 */ /* 0x000fe2000001ff00 */
[----:B------:R-:W-:Y:S01]  /*1980*/  CS2R R156, SRZ ;  /* 0x00000000009c7805 */ /* 0x000fe2000001ff00 */
[----:B------:R-:W-:Y:S01]  /*1990*/  IMAD.WIDE.U32 R12, R12, c[0x0][0x1b8], R4 ;  /* 0x00006e000c0c7a25 */ /* 0x000fe200078e0004 */
[----:B------:R-:W-:Y:S01]  /*19a0*/  USHF.R.S32.HI UR25, URZ, 0x1f, UR21 ;  /* 0x0000001f3f197899 */ /* 0x000fe20008011415 */
[----:B------:R-:W-:Y:S01]  /*19b0*/  CS2R R154, SRZ ;  /* 0x00000000009a7805 */ /* 0x000fe2000001ff00 */
[----:B------:R-:W-:Y:S01]  /*19c0*/  CS2R R152, SRZ ;  /* 0x0000000000987805 */ /* 0x000fe2000001ff00 */
[----:B------:R-:W-:Y:S01]  /*19d0*/  IMAD.IADD R5, R15, 0x1, R8 ;  /* 0x000000010f057824 */ /* 0x000fe200078e0208 */
[----:B------:R-:W-:Y:S01]  /*19e0*/  CS2R R150, SRZ ;  /* 0x0000000000967805 */ /* 0x000fe2000001ff00 */
[----:B------:R-:W-:Y:S01]  /*19f0*/  IMAD.U32 R15, RZ, RZ, UR19 ;  /* 0x00000013ff0f7e24 */ /* 0x000fe2000f8e00ff */
[----:B------:R-:W-:Y:S01]  /*1a00*/  CS2R R148, SRZ ;  /* 0x0000000000947805 */ /* 0x000fe2000001ff00 */
[C---:B------:R-:W-:Y:S01]  /*1a10*/  IMAD R3, R10.reuse, c[0x0][0x1dc], R0 ;  /* 0x000077000a037a24 */ /* 0x040fe200078e0200 */
[----:B------:R-:W-:Y:S01]  /*1a20*/  CS2R R146, SRZ ;  /* 0x0000000000927805 */ /* 0x000fe2000001ff00 */
[----:B------:R-:W-:Y:S01]  /*1a30*/  IMAD.WIDE.U32 R8, R10, c[0x0][0x1d8], R6 ;  /* 0x000076000a087a25 */ /* 0x000fe200078e0006 */
[----:B------:R-:W-:Y:S01]  /*1a40*/  IADD3 R7, R13, UR4, RZ ;  /* 0x000000040d077c10 */ /* 0x000fe2000fffe0ff */
[----:B------:R-:W-:Y:S01]  /*1a50*/  ULDC.64 UR4, c[0x0][0x180] ;  /* 0x0000600000047ab9 */ /* 0x000fe20000000a00 */
[----:B------:R-:W-:Y:S01]  /*1a60*/  CS2R R144, SRZ ;  /* 0x0000000000907805 */ /* 0x000fe2000001ff00 */
[----:B------:R-:W-:Y:S01]  /*1a70*/  IMAD.MOV.U32 R4, RZ, RZ, R14 ;  /* 0x000000ffff047224 */ /* 0x000fe200078e000e */
[----:B------:R-:W-:Y:S01]  /*1a80*/  UIMAD UR4, UR24, UR4, URZ ;  /* 0x00000004180472a4 */ /* 0x000fe2000f8e023f */
[----:B------:R-:W-:Y:S01]  /*1a90*/  IMAD.IADD R3, R9, 0x1, R3 ;  /* 0x0000000109037824 */ /* 0x000fe200078e0203 */
[----:B------:R-:W-:Y:S01]  /*1aa0*/  CS2R R142, SRZ ;  /* 0x00000000008e7805 */ /* 0x000fe2000001ff00 */
[----:B------:R-:W-:Y:S01]  /*1ab0*/  IMAD.WIDE.U32 R14, R15, c[0x0][0x180], R4 ;  /* 0x000060000f0e7a25 */ /* 0x000fe200078e0004 */
[C---:B------:R-:W-:Y:S01]  /*1ac0*/  LEA R4, P0, R8.reuse, c[0x0][0x1c0], 0x1 ;  /* 0x0000700008047a11 */ /* 0x040fe200078008ff */
[----:B------:R-:W-:Y:S01]  /*1ad0*/  UIMAD UR6, UR19, UR5, UR4 ;  /* 0x00000005130672a4 */ /* 0x000fe2000f8e0204 */
[----:B------:R-:W-:Y:S01]  /*1ae0*/  CS2R R140, SRZ ;  /* 0x00000000008c7805 */ /* 0x000fe2000001ff00 */
[----:B------:R-:W-:Y:S01]  /*1af0*/  IMAD R0, R11, c[0x0][0x1a8], RZ ;  /* 0x00006a000b007a24 */ /* 0x000fe200078e02ff */
[----:B------:R-:W-:Y:S01]  /*1b00*/  LEA.HI.X R5, R8, c[0x0][0x1c4], R3, 0x1, P0 ;  /* 0x0000710008057a11 */ /* 0x000fe200000f0c03 */
[----:B------:R-:W-:Y:S01]  /*1b10*/  IMAD.MOV.U32 R6, RZ, RZ, R12 ;  /* 0x000000ffff067224 */ /* 0x000fe200078e000c */
[----:B------:R-:W-:Y:S01]  /*1b20*/  ULDC.64 UR4, c[0x0][0x178] ;  /* 0x00005e0000047ab9 */ /* 0x000fe20000000a00 */
[C---:B------:R-:W-:Y:S01]  /*1b30*/  IMAD R0, R10.reuse, c[0x0][0x1ac], R0 ;  /* 0x00006b000a007a24 */ /* 0x040fe200078e0200 */
[----:B------:R-:W-:Y:S01]  /*1b40*/  UIMAD.WIDE.U32 UR26, UR15, UR4, URZ ;  /* 0x000000040f1a72a5 */ /* 0x000fe2000f8e003f */
[----:B------:R-:W-:Y:S01]  /*1b50*/  IMAD.MOV.U32 R3, RZ, RZ, c[0x0][0x1d8] ;  /* 0x00007600ff037624 */ /* 0x000fe200078e00ff */
[----:B------:R-:W-:Y:S01]  /*1b60*/  UIMAD UR4, UR8, UR4, URZ ;  /* 0x00000004080472a4 */ /* 0x000fe2000f8e023f */
[----:B------:R-:W-:Y:S01]  /*1b70*/  IMAD.WIDE.U32 R10, R10, c[0x0][0x1a8], R6 ;  /* 0x00006a000a0a7a25 */ /* 0x000fe200078e0006 */
[----:B------:R-:W-:Y:S01]  /*1b80*/  CS2R R138, SRZ ;  /* 0x00000000008a7805 */ /* 0x000fe2000001ff00 */
[----:B------:R-:W-:Y:S01]  /*1b90*/  CS2R R136, SRZ ;  /* 0x0000000000887805 */ /* 0x000fe2000001ff00 */
[----:B------:R-:W-:Y:S01]  /*1ba0*/  LEA R8, P1, R3, R4, 0x6 ;  /* 0x0000000403087211 */ /* 0x000fe200078230ff */
[----:B------:R-:W-:Y:S01]  /*1bb0*/  IMAD.MOV.U32 R9, RZ, RZ, c[0x0][0x1dc] ;  /* 0x00007700ff097624 */ /* 0x000fe200078e00ff */
[C---:B------:R-:W-:Y:S01]  /*1bc0*/  LEA R6, P0, R10.reuse, c[0x0][0x190], 0x1 ;  /* 0x000064000a067a11 */ /* 0x040fe200078008ff */
[----:B------:R-:W-:Y:S01]  /*1bd0*/  IMAD.IADD R0, R11, 0x1, R0 ;  /* 0x000000010b007824 */ /* 0x000fe200078e0200 */
[----:B------:R-:W-:Y:S01]  /*1be0*/  IADD3 R11, R15, UR6, RZ ;  /* 0x000000060f0b7c10 */ /* 0x000fe2000fffe0ff */
[----:B------:R-:W-:Y:S01]  /*1bf0*/  IMAD.MOV.U32 R13, RZ, RZ, c[0x0][0x1a8] ;  /* 0x00006a00ff0d7624 */ /* 0x000fe200078e00ff */
[----:B------:R-:W-:Y:S01]  /*1c00*/  LEA.HI.X R9, R3, R5, R9, 0x6, P1 ;  /* 0x0000000503097211 */ /* 0x000fe200008f3409 */
[----:B------:R-:W-:Y:S01]  /*1c10*/  UIMAD UR6, UR15, UR5, UR4 ;  /* 0x000000050f0672a4 */ /* 0x000fe2000f8e0204 */
[----:B------:R-:W-:Y:S01]  /*1c20*/  LEA.HI.X R7, R10, c[0x0][0x194], R0, 0x1, P0 ;  /* 0x000065000a077a11 */ /* 0x000fe200000f0c00 */
[----:B------:R-:W-:Y:S01]  /*1c30*/  IMAD.MOV.U32 R10, RZ, RZ, R14 ;  /* 0x000000ffff0a7224 */ /* 0x000fe200078e000e */
[----:B------:R-:W-:Y:S01]  /*1c40*/  LEA.HI R3, R36, R101, RZ, 0x6 ;  /* 0x0000006524037211 */ /* 0x000fe200078f30ff */
[----:B------:R-:W-:Y:S01]  /*1c50*/  ULDC.64 UR4, c[0x0][0x188] ;  /* 0x0000620000047ab9 */ /* 0x000fe20000000a00 */
[----:B------:R-:W-:Y:S01]  /*1c60*/  IADD3 R0, -R248, UR10, RZ ;  /* 0x0000000af8007c10 */ /* 0x000fe2000fffe1ff */
[----:B------:R-:W-:Y:S01]  /*1c70*/  UIMAD UR4, UR11, UR4, URZ ;  /* 0x000000040b0472a4 */ /* 0x000fe2000f8e023f */
[----:B------:R-:W-:Y:S01]  /*1c80*/  ISETP.GE.AND P1, PT, R22, c[0x0][0x1cc], PT ;  /* 0x0000730016007a0c */ /* 0x000fe20003f26270 */
[----:B------:R-:W-:Y:S01]  /*1c90*/  UIADD3 UR6, UR27, UR6, URZ ;  /* 0x000000061b067290 */ /* 0x000fe2000fffe03f */
[----:B------:R-:W-:Y:S01]  /*1ca0*/  SHF.R.S32.HI R30, RZ, 0x6, R3 ;  /* 0x00000006ff1e7819 */ /* 0x000fe20000011403 */
[----:B------:R-:W-:Y:S01]  /*1cb0*/  UIMAD UR4, UR12, UR5, UR4 ;  /* 0x000000050c0472a4 */ /* 0x000fe2000f8e0204 */
[C---:B------:R-:W-:Y:S01]  /*1cc0*/  ISETP.LT.OR P5, PT, R0.reuse, 0x1, P2 ;  /* 0x000000010000780c */ /* 0x040fe200017a1670 */
[----:B------:R-:W-:Y:S01]  /*1cd0*/  IMAD.MOV.U32 R246, RZ, RZ, 0x20 ;  /* 0x00000020fff67424 */ /* 0x000fe200078e00ff */
[----:B------:R-:W-:Y:S01]  /*1ce0*/  ISETP.LT.OR P3, PT, R0, 0x1, P1 ;  /* 0x000000010000780c */ /* 0x000fe20000f61670 */
[----:B------:R-:W-:Y:S01]  /*1cf0*/  IMAD R3, R30, 0x200, R20 ;  /* 0x000002001e037824 */ /* 0x000fe200078e0214 */
[----:B------:R-:W-:Y:S01]  /*1d00*/  ISETP.GE.AND P0, PT, R23, c[0x0][0x1cc], PT ;  /* 0x0000730017007a0c */ /* 0x000fe20003f06270 */
[----:B------:R-:W-:Y:S01]  /*1d10*/  IMAD.U32 R20, RZ, RZ, UR12 ;  /* 0x0000000cff147e24 */ /* 0x000fe2000f8e00ff */
[----:B------:R-:W-:Y:S01]  /*1d20*/  ISETP.LT.OR P6, PT, R0, 0x1, P4 ;  /* 0x000000010000780c */ /* 0x000fe200027c1670 */
[----:B------:R-:W-:Y:S01]  /*1d30*/  IMAD.SHL.U32 R240, R3, 0x2, RZ ;  /* 0x0000000203f07824 */ /* 0x000fe200078e00ff */
[----:B------:R-:W-:Y:S01]  /*1d40*/  CS2R R134, SRZ ;  /* 0x0000000000867805 */ /* 0x000fe2000001ff00 */
[----:B------:R-:W-:Y:S01]  /*1d50*/  IMAD.WIDE.U32 R34, R20, c[0x0][0x188], R10 ;  /* 0x0000620014227a25 */ /* 0x000fe200078e000a */
[----:B------:R-:W-:Y:S01]  /*1d60*/  CS2R R132, SRZ ;  /* 0x0000000000847805 */ /* 0x000fe2000001ff00 */
[----:B------:R-:W-:Y:S01]  /*1d70*/  CS2R R130, SRZ ;  /* 0x0000000000827805 */ /* 0x000fe2000001ff00 */
[----:B------:R-:W-:Y:S01]  /*1d80*/  CS2R R128, SRZ ;  /* 0x0000000000807805 */ /* 0x000fe2000001ff00 */
[----:B------:R-:W-:Y:S01]  /*1d90*/  @!PT LDS RZ, [RZ] ;  /* 0x00000000fffff984 */ /* 0x000fe20000000800 */
[----:B------:R-:W-:Y:S01]  /*1da0*/  @!PT LDS RZ, [RZ] ;  /* 0x00000000fffff984 */ /* 0x000fe20000000800 */
[----:B------:R-:W-:Y:S01]  /*1db0*/  @!PT LDS RZ, [RZ] ;  /* 0x00000000fffff984 */ /* 0x000fe20000000800 */
[----:B------:R1:W-:Y:S01]  /*1dc0*/  LDGSTS.E.BYPASS.LTC128B.128 [R240+0x8080], [R4.64], !P5 ;  /* 0x0808000004f07fae */ /* 0x0003e2000e901d56 */
[----:B------:R-:W-:Y:S01]  /*1dd0*/  ISETP.LT.OR P5, PT, R0, 0x21, P2 ;  /* 0x000000210000780c */ /* 0x000fe200017a1670 */
[----:B------:R-:W-:Y:S01]  /*1de0*/  IMAD.WIDE.U32 R14, R20, c[0x0][0x278], R18 ;  /* 0x00009e00140e7a25 */ /* 0x000fe200078e0012 */
[C---:B------:R-:W-:Y:S01]  /*1df0*/  ISETP.LT.OR P2, PT, R0.reuse, 0x21, P1 ;  /* 0x000000210000780c */ /* 0x040fe20000f41670 */
[----:B------:R1:W-:Y:S01]  /*1e00*/  LDGSTS.E.BYPASS.LTC128B.128 [R240+0xa080], [R4.64+0x80], !P3 ;  /* 0x0a08008004f07fae */ /* 0x0003e2000d901d56 */
[C---:B------:R-:W-:Y:S01]  /*1e10*/  LEA R12, P3, R13.reuse, R6, 0x6 ;  /* 0x000000060d0c7211 */ /* 0x040fe200078630ff */
[----:B------:R-:W-:Y:S01]  /*1e20*/  CS2R R126, SRZ ;  /* 0x00000000007e7805 */ /* 0x000fe2000001ff00 */
[C---:B------:R-:W-:Y:S01]  /*1e30*/  ISETP.LT.OR P1, PT, R0.reuse, 0x21, P0 ;  /* 0x000000210000780c */ /* 0x040fe20000721670 */
[----:B------:R-:W-:Y:S01]  /*1e40*/  STL.64 [R1], R34 ;  /* 0x0000002201007387 */ /* 0x000fe20000100a00 */
[----:B------:R-:W-:Y:S01]  /*1e50*/  LEA.HI.X R13, R13, R7, R32, 0x6, P3 ;  /* 0x000000070d0d7211 */ /* 0x000fe200018f3420 */
[----:B------:R-:W-:Y:S01]  /*1e60*/  CS2R R124, SRZ ;  /* 0x00000000007c7805 */ /* 0x000fe2000001ff00 */
[C---:B------:R-:W-:Y:S01]  /*1e70*/  ISETP.LT.OR P3, PT, R0.reuse, 0x1, P0 ;  /* 0x000000010000780c */ /* 0x040fe20000761670 */
[----:B------:R-:W-:Y:S01]  /*1e80*/  CS2R R122, SRZ ;  /* 0x00000000007a7805 */ /* 0x000fe2000001ff00 */
[----:B------:R-:W-:Y:S01]  /*1e90*/  ISETP.LT.OR P0, PT, R0, 0x21, P4 ;  /* 0x000000210000780c */ /* 0x000fe20002701670 */
[----:B------:R-:W-:Y:S01]  /*1ea0*/  CS2R R120, SRZ ;  /* 0x0000000000787805 */ /* 0x000fe2000001ff00 */
[----:B------:R-:W-:Y:S01]  /*1eb0*/  ISETP.GE.AND P4, PT, R2, c[0x0][0x19c], PT ;  /* 0x0000670002007a0c */ /* 0x000fe20003f86270 */
[----:B------:R-:W-:Y:S01]  /*1ec0*/  CS2R R118, SRZ ;  /* 0x0000000000767805 */ /* 0x000fe2000001ff00 */
[----:B------:R-:W-:Y:S01]  /*1ed0*/  IADD3 R21, R35, UR4, RZ ;  /* 0x0000000423157c10 */ /* 0x000fe2000fffe0ff */
[----:B------:R-:W-:Y:S01]  /*1ee0*/  ULDC.64 UR4, c[0x0][0x278] ;  /* 0x00009e0000047ab9 */ /* 0x000fe20000000a00 */
[----:B------:R-:W-:Y:S01]  /*1ef0*/  SHF.R.S32.HI R19, RZ, 0x2, R33 ;  /* 0x00000002ff137819 */ /* 0x000fe20000011421 */
[----:B------:R-:W-:Y:S01]  /*1f00*/  UIMAD UR4, UR11, UR4, URZ ;  /* 0x000000040b0472a4 */ /* 0x000fe2000f8e023f */
[----:B------:R-:W-:Y:S01]  /*1f10*/  CS2R R116, SRZ ;  /* 0x0000000000747805 */ /* 0x000fe2000001ff00 */
[----:B------:R2:W-:Y:S01]  /*1f20*/  STL [R1+0x8], R21 ;  /* 0x0000081501007387 */ /* 0x0005e20000100800 */
        /* <DEDUP_REMOVED lines=10> */
[----:B------:R-:W-:Y:S01]  /*1fd0*/  CS2R R102, SRZ ;  /* 0x0000000000667805 */ /* 0x000fe2000001ff00 */
[----:B------:R3:W-:Y:S01]  /*1fe0*/  LDGSTS.E.BYPASS.LTC128B.128 [R240+0x9080], [R8.64], !P5 ;  /* 0x0908000008f07fae */ /* 0x0007e2000e901d56 */
[C---:B------:R-:W-:Y:S01]  /*1ff0*/  ISETP.LT.OR P5, PT, R0.reuse, 0x1, P3 ;  /* 0x000000010000780c */ /* 0x040fe20001fa1670 */
        /* <DEDUP_REMOVED lines=14> */
[----:B------:R4:W-:Y:S01]  /*20e0*/  LDGSTS.E.BYPASS.LTC128B.128 [R240+0x80], [R6.64], !P6 ;  /* 0x0008000006f07fae */ /* 0x0009e2000f101d56 */
[C---:B------:R-:W-:Y:S01]  /*20f0*/  ISETP.LT.OR P6, PT, R0.reuse, 0x1, P2 ;  /* 0x000000010000780c */ /* 0x040fe200017c1670 */
[----:B------:R-:W-:Y:S01]  /*2100*/  CS2R R80, SRZ ;  /* 0x0000000000507805 */ /* 0x000fe2000001ff00 */
[----:B------:R-:W-:Y:S01]  /*2110*/  CS2R R78, SRZ ;  /* 0x00000000004e7805 */ /* 0x000fe2000001ff00 */
[----:B------:R4:W-:Y:S01]  /*2120*/  LDGSTS.E.BYPASS.LTC128B.128 [R240+0x2080], [R6.64+0x80], !P5 ;  /* 0x0208008006f07fae */ /* 0x0009e2000e901d56 */
[C---:B------:R-:W-:Y:S01]  /*2130*/  ISETP.LT.OR P5, PT, R0.reuse, 0x1, P1 ;  /* 0x000000010000780c */ /* 0x040fe20000fa1670 */
[----:B------:R-:W-:Y:S01]  /*2140*/  CS2R R76, SRZ ;  /* 0x00000000004c7805 */ /* 0x000fe2000001ff00 */
[----:B------:R-:W-:Y:S01]  /*2150*/  P2R R10, PR, RZ, 0x40 ;  /* 0x00000040ff0a7803 */ /* 0x000fe20000000000 */
[----:B-1----:R-:W-:Y:S01]  /*2160*/  IMAD.U32 R4, RZ, RZ, UR26 ;  /* 0x0000001aff047e24 */ /* 0x002fe2000f8e00ff */
[C---:B------:R-:W-:Y:S01]  /*2170*/  ISETP.LT.OR P6, PT, R0.reuse, 0x21, P4 ;  /* 0x000000210000780c */ /* 0x040fe200027c1670 */
[----:B------:R-:W-:Y:S01]  /*2180*/  IMAD.U32 R5, RZ, RZ, UR27 ;  /* 0x0000001bff057e24 */ /* 0x000fe2000f8e00ff */
[----:B------:R-:W-:Y:S01]  /*2190*/  ISETP.LT.OR P4, PT, R0, 0x21, P1 ;  /* 0x000000210000780c */ /* 0x000fe20000f81670 */
[----:B------:R-:W-:Y:S01]  /*21a0*/  IMAD.U32 R5, RZ, RZ, UR6 ;  /* 0x00000006ff057e24 */ /* 0x000fe2000f8e00ff */
[----:B------:R-:W-:Y:S01]  /*21b0*/  ISETP.NE.AND P1, PT, R10, RZ, PT ;  /* 0x000000ff0a00720c */ /* 0x000fe20003f25270 */
[----:B------:R-:W-:Y:S01]  /*21c0*/  ULDC.64 UR6, c[0x0][0x210] ;  /* 0x0000840000067ab9 */ /* 0x000fe20000000a00 */
[C---:B------:R-:W-:Y:S01]  /*21d0*/  LEA R3, P0, R4.reuse, R34, 0x6 ;  /* 0x0000002204037211 */ /* 0x040fe200078030ff */
[----:B------:R-:W-:Y:S01]  /*21e0*/  UIMAD UR6, UR24, UR6, URZ ;  /* 0x00000006180672a4 */ /* 0x000fe2000f8e023f */
[----:B------:R1:W-:Y:S01]  /*21f0*/  STL.64 [R1+0x18], R14 ;  /* 0x0000180e01007387 */ /* 0x0003e20000100a00 */
[----:B------:R-:W-:Y:S01]  /*2200*/  CS2R R74, SRZ ;  /* 0x00000000004a7805 */ /* 0x000fe2000001ff00 */
[----:B------:R-:W-:Y:S01]  /*2210*/  LEA.HI.X R5, R4, R21, R5, 0x6, P0 ;  /* 0x0000001504057211 */ /* 0x000fe200000f3405 */
[----:B------:R-:W-:Y:S01]  /*2220*/  UIMAD UR7, UR19, UR7, UR6 ;  /* 0x00000007130772a4 */ /* 0x000fe2000f8e0206 */
[----:B------:R-:W-:Y:S01]  /*2230*/  LEA R4, P0, R3, c[0x0][0x160], 0x1 ;  /* 0x0000580003047a11 */ /* 0x000fe200078008ff */
[----:B------:R-:W-:Y:S01]  /*2240*/  UIMAD UR6, UR12, UR5, UR4 ;  /* 0x000000050c0672a4 */ /* 0x000fe2000f8e0204 */
[----:B---3--:R-:W-:Y:S01]  /*2250*/  P2R R8, PR, RZ, 0x20 ;  /* 0x00000020ff087803 */ /* 0x008fe20000000000 */
[----:B------:R-:W-:Y:S01]  /*2260*/  IMAD.IADD R9, R17, 0x1, R24 ;  /* 0x0000000111097824 */ /* 0x000fe200078e0218 */
[C---:B------:R-:W-:Y:S01]  /*2270*/  ISETP.LT.OR P5, PT, R0.reuse, 0x21, P3 ;  /* 0x000000210000780c */ /* 0x040fe20001fa1670 */
[----:B------:R4:W-:Y:S01]  /*2280*/  LDGSTS.E.BYPASS.LTC128B.128 [R240+0x4080], [R6.64+0x100], !P1 ;  /* 0x0408010006f07fae */ /* 0x0009e2000c901d56 */
[----:B------:R-:W-:Y:S01]  /*2290*/  ISETP.LT.OR P3, PT, R0, 0x21, P2 ;  /* 0x000000210000780c */ /* 0x000fe20001761670 */
[----:B------:R-:W-:Y:S01]  /*22a0*/  IMAD.U32 R0, RZ, RZ, UR21 ;  /* 0x00000015ff007e24 */ /* 0x000fe2000f8e00ff */
[----:B------:R-:W-:Y:S01]  /*22b0*/  ISETP.NE.AND P2, PT, R8, RZ, PT ;  /* 0x000000ff0800720c */ /* 0x000fe20003f45270 */
[----:B------:R-:W-:Y:S01]  /*22c0*/  IMAD.MOV.U32 R8, RZ, RZ, R16 ;  /* 0x000000ffff087224 */ /* 0x000fe200078e0010 */
[----:B------:R-:W-:Y:S01]  /*22d0*/  ISETP.GE.AND P1, PT, R22, c[0x0][0x16c], PT ;  /* 0x00005b0016007a0c */ /* 0x000fe20003f26270 */
[----:B------:R-:W-:Y:S01]  /*22e0*/  ULDC.64 UR4, c[0x0][0x218] ;  /* 0x0000860000047ab9 */ /* 0x000fe20000000a00 */
[----:B------:R-:W-:Y:S01]  /*22f0*/  IADD3 R0, -R0, UR17, -R248 ;  /* 0x0000001100007c10 */ /* 0x000fe2000fffe9f8 */
[----:B------:R-:W-:Y:S01]  /*2300*/  UIMAD UR4, UR11, UR4, URZ ;  /* 0x000000040b0472a4 */ /* 0x000fe2000f8e023f */
[----:B------:R-:W-:Y:S01]  /*2310*/  LEA.HI.X R5, R3, c[0x0][0x164], R5, 0x1, P0 ;  /* 0x0000590003057a11 */ /* 0x000fe200000f0c05 */
[----:B------:R-:W-:Y:S01]  /*2320*/  IMAD.U32 R3, RZ, RZ, UR19 ;  /* 0x00000013ff037e24 */ /* 0x000fe2000f8e00ff */
[-C--:B--2---:R-:W-:Y:S01]  /*2330*/  LEA.HI R21, R36, R101.reuse, RZ, 0x4 ;  /* 0x0000006524157211 */ /* 0x084fe200078f20ff */
[----:B------:R-:W-:Y:S01]  /*2340*/  UIMAD UR5, UR12, UR5, UR4 ;  /* 0x000000050c0572a4 */ /* 0x000fe2000f8e0204 */
[----:B------:R-:W-:Y:S01]  /*2350*/  IADD3 R11, R15, UR6, RZ ;  /* 0x000000060f0b7c10 */ /* 0x000fe2000fffe0ff */
[----:B------:R-:W-:Y:S01]  /*2360*/  IMAD.WIDE.U32 R8, R3, c[0x0][0x210], R8 ;  /* 0x0000840003087a25 */ /* 0x000fe200078e0008 */
[----:B------:R-:W-:Y:S01]  /*2370*/  CS2R R72, SRZ ;  /* 0x0000000000487805 */ /* 0x000fe2000001ff00 */
[----:B------:R4:W-:Y:S01]  /*2380*/  LDGSTS.E.BYPASS.LTC128B.128 [R240+0x6080], [R6.64+0x180], !P2 ;  /* 0x0608018006f07fae */ /* 0x0009e2000d101d56 */
[----:B------:R-:W-:Y:S01]  /*2390*/  ISETP.GE.AND P2, PT, R2, c[0x0][0x16c], PT ;  /* 0x00005b0002007a0c */ /* 0x000fe20003f46270 */
[----:B------:R-:W-:Y:S01]  /*23a0*/  IMAD.MOV.U32 R3, RZ, RZ, c[0x0][0x178] ;  /* 0x00005e00ff037624 */ /* 0x000fe200078e00ff */
[----:B-1----:R-:W-:Y:S01]  /*23b0*/  LEA.HI R15, R36, R101, RZ, 0x5 ;  /* 0x00000065240f7211 */ /* 0x002fe200078f28ff */
[----:B------:R1:W-:Y:S01]  /*23c0*/  LDGSTS.E.BYPASS.LTC128B.128 [R240+0x1080], [R12.64], !P6 ;  /* 0x010800000cf07fae */ /* 0x0003e2000f101d56 */
[C---:B------:R-:W-:Y:S01]  /*23d0*/  ISETP.LT.OR P6, PT, R0.reuse, 0x1, P2 ;  /* 0x000000010000780c */ /* 0x040fe200017c1670 */
        /* <DEDUP_REMOVED lines=18> */
[----:B------:R2:W-:Y:S01]  /*2500*/  LDGSTS.E.BYPASS.LTC128B.128 [R240+0x10080], [R4.64], !P6 ;  /* 0x1008000004f07fae */ /* 0x0005e2000f101d56 */
[----:B------:R-:W-:Y:S01]  /*2510*/  ISETP.GT.AND P6, PT, R101, 0xf, PT ;  /* 0x0000000f6500780c */ /* 0x000fe20003fc4270 */
[----:B------:R-:W-:Y:S01]  /*2520*/  CS2R R54, SRZ ;  /* 0x0000000000367805 */ /* 0x000fe2000001ff00 */
[----:B----4-:R-:W-:Y:S01]  /*2530*/  IMAD.MOV.U32 R7, RZ, RZ, c[0x0][0x17c] ;  /* 0x00005f00ff077624 */ /* 0x010fe200078e00ff */
[----:B------:R2:W-:Y:S01]  /*2540*/  LDGSTS.E.BYPASS.LTC128B.128 [R240+0x12080], [R4.64+0x80], !P3 ;  /* 0x1208008004f07fae */ /* 0x0005e2000d901d56 */
[----:B------:R-:W-:Y:S01]  /*2550*/  ISETP.LT.OR P3, PT, R0, 0x1, P4 ;  /* 0x000000010000780c */ /* 0x000fe20002761670 */
[----:B------:R-:W-:Y:S01]  /*2560*/  CS2R R52, SRZ ;  /* 0x0000000000347805 */ /* 0x000fe2000001ff00 */
[C---:B------:R-:W-:Y:S01]  /*2570*/  ISETP.GE.AND P6, PT, R2.reuse, c[0x0][0x16c], PT ;  /* 0x00005b0002007a0c */ /* 0x040fe20003fc6270 */
[----:B------:R2:W-:Y:S01]  /*2580*/  LDGSTS.E.BYPASS.LTC128B.128 [R240+0x14080], [R4.64+0x100], !P0 ;  /* 0x1408010004f07fae */ /* 0x0005e2000c101d56 */
[C---:B------:R-:W-:Y:S01]  /*2590*/  LEA R6, P0, R3.reuse, R4, 0x6 ;  /* 0x0000000403067211 */ /* 0x040fe200078030ff */
[----:B------:R-:W-:Y:S01]  /*25a0*/  CS2R R50, SRZ ;  /* 0x0000000000327805 */ /* 0x000fe2000001ff00 */
[----:B------:R-:W-:Y:S01]  /*25b0*/  SEL R35, RZ, 0x1, P6 ;  /* 0x00000001ff237807 */ /* 0x000fe20003000000 */
[----:B------:R3:W-:Y:S01]  /*25c0*/  STL [R1+0x30], R11 ;  /* 0x0000300b01007387 */ /* 0x0007e20000100800 */
[----:B------:R-:W-:Y:S01]  /*25d0*/  LEA.HI.X R7, R3, R5, R7, 0x6, P0 ;  /* 0x0000000503077211 */ /* 0x000fe200000f3407 */
[----:B------:R-:W-:Y:S01]  /*25e0*/  CS2R R48, SRZ ;  /* 0x0000000000307805 */ /* 0x000fe2000001ff00 */
[----:B------:R-:W-:Y:S01]  /*25f0*/  IADD3 R3, R9, UR7, RZ ;  /* 0x0000000709037c10 */ /* 0x000fe2000fffe0ff */
[----:B------:R-:W-:Y:S01]  /*2600*/  ULDC.64 UR6, c[0x0][0x208] ;  /* 0x0000820000067ab9 */ /* 0x000fe20000000a00 */
[----:B------:R-:W-:Y:S01]  /*2610*/  SHF.R.S32.HI R9, RZ, 0x1f, R33 ;  /* 0x0000001fff097819 */ /* 0x000fe20000011421 */
[----:B------:R2:W-:Y:S01]  /*2620*/  LDGSTS.E.BYPASS.LTC128B.128 [R240+0x16080], [R4.64+0x180], !P3 ;  /* 0x1608018004f07fae */ /* 0x0005e2000d901d56 */
[----:B------:R-:W-:Y:S01]  /*2630*/  ISETP.GT.AND P3, PT, R101, 0xf, PT ;  /* 0x0000000f6500780c */ /* 0x000fe20003f64270 */
[----:B------:R-:W-:Y:S01]  /*2640*/  UIMAD UR4, UR8, UR6, URZ ;  /* 0x00000006080472a4 */ /* 0x000fe2000f8e023f */
[----:B-1----:R-:W-:Y:S01]  /*2650*/  SHF.R.S32.HI R13, RZ, 0x4, R21 ;  /* 0x00000004ff0d7819 */ /* 0x002fe20000011415 */
[----:B------:R1:W-:Y:S01]  /*2660*/  LDGSTS.E.BYPASS.LTC128B.128 [R240+0x11080], [R6.64], !P2 ;  /* 0x1108000006f07fae */ /* 0x0003e2000d101d56 */
[----:B------:R-:W-:Y:S01]  /*2670*/  UIMAD.WIDE.U32 UR26, UR15, UR6, URZ ;  /* 0x000000060f1a72a5 */ /* 0x000fe2000f8e003f */
[C---:B------:R-:W-:Y:S01]  /*2680*/  ISETP.GE.AND P2, PT, R2.reuse, c[0x0][0x1fc], PT ;  /* 0x00007f0002007a0c */ /* 0x040fe20003f46270 */
[----:B------:R-:W-:Y:S01]  /*2690*/  UIMAD UR4, UR15, UR7, UR4 ;  /* 0x000000070f0472a4 */ /* 0x000fe2000f8e0204 */
[----:B------:R-:W-:Y:S01]  /*26a0*/  LEA.HI R10, R21, R13, RZ, 0x1 ;  /* 0x0000000d150a7211 */ /* 0x000fe200078f08ff */
[----:B------:R1:W-:Y:S01]  /*26b0*/  LDGSTS.E.BYPASS.LTC128B.128 [R240+0x13080], [R6.64+0x80], !P1 ;  /* 0x1308008006f07fae */ /* 0x0003e2000c901d56 */
[----:B------:R-:W-:Y:S01]  /*26c0*/  ISETP.GE.AND P1, PT, R2, c[0x0][0x1fc], PT ;  /* 0x00007f0002007a0c */ /* 0x000fe20003f26270 */
[----:B------:R-:W-:Y:S01]  /*26d0*/  IMAD.MOV.U32 R2, RZ, RZ, R8 ;  /* 0x000000ffff027224 */ /* 0x000fe200078e0008 */
[----:B------:R-:W-:Y:S01]  /*26e0*/  LOP3.LUT R10, R10, 0xfffffffe, RZ, 0xc0, !PT ;  /* 0xfffffffe0a0a7812 */ /* 0x000fe200078ec0ff */
[----:B------:R-:W-:Y:S01]  /*26f0*/  UIADD3 UR4, UR27, UR4, URZ ;  /* 0x000000041b047290 */ /* 0x000fe2000fffe03f */
[----:B------:R-:W-:Y:S01]  /*2700*/  SHF.R.S32.HI R8, RZ, 0x1f, R15 ;  /* 0x0000001fff087819 */ /* 0x000fe2000001140f */
[----:B------:R-:W-:Y:S01]  /*2710*/  IMAD.WIDE.U32 R250, R20, c[0x0][0x218], R2 ;  /* 0x0000860014fa7a25 */ /* 0x000fe200078e0002 */
[----:B------:R-:W-:Y:S01]  /*2720*/  ULDC.64 UR8, c[0x0][0x288] ;  /* 0x0000a20000087ab9 */ /* 0x000fe20000000a00 */
[----:B------:R-:W-:Y:S01]  /*2730*/  CS2R R46, SRZ ;  /* 0x00000000002e7805 */ /* 0x000fe2000001ff00 */
[----:B------:R-:W-:Y:S01]  /*2740*/  UIMAD UR8, UR24, UR8, URZ ;  /* 0x00000008180872a4 */ /* 0x000fe2000f8e023f */
[----:B------:R-:W-:Y:S01]  /*2750*/  IMAD.IADD R17, R13, 0x1, -R10 ;  /* 0x000000010d117824 */ /* 0x000fe200078e0a0a */
[----:B------:R-:W-:Y:S01]  /*2760*/  IADD3 R252, R251, UR5, RZ ;  /* 0x00000005fbfc7c10 */ /* 0x000fe2000fffe0ff */
[----:B------:R-:W-:Y:S01]  /*2770*/  IMAD.U32 R3, RZ, RZ, UR4 ;  /* 0x00000004ff037e24 */ /* 0x000fe2000f8e00ff */
[----:B------:R-:W-:Y:S01]  /*2780*/  SHF.R.S32.HI R10, RZ, 0x5, R15 ;  /* 0x00000005ff0a7819 */ /* 0x000fe2000001140f */
[----:B------:R-:W-:Y:S01]  /*2790*/  ULDC.64 UR4, c[0x0][0x238] ;  /* 0x00008e0000047ab9 */ /* 0x000fe20000000a00 */
[----:B------:R-:W-:Y:S01]  /*27a0*/  CS2R R44, SRZ ;  /* 0x00000000002c7805 */ /* 0x000fe2000001ff00 */
[----:B------:R-:W-:Y:S01]  /*27b0*/  UIMAD UR4, UR24, UR4, URZ ;  /* 0x00000004180472a4 */ /* 0x000fe2000f8e023f */
[----:B------:R-:W-:Y:S01]  /*27c0*/  LEA.HI R16, R10, R10, RZ, 0x1 ;  /* 0x0000000a0a107211 */ /* 0x000fe200078f08ff */
[----:B------:R-:W-:Y:S01]  /*27d0*/  UIMAD UR8, UR19, UR9, UR8 ;  /* 0x00000009130872a4 */ /* 0x000fe2000f8e0208 */
[----:B--2---:R-:W-:Y:S01]  /*27e0*/  @!P3 IADD3 R4, P0, R14, UR21, RZ ;  /* 0x000000150e04bc10 */ /* 0x004fe2000ff1e0ff */
[----:B------:R-:W-:Y:S01]  /*27f0*/  UIMAD UR4, UR19, UR5, UR4 ;  /* 0x00000005130472a4 */ /* 0x000fe2000f8e0204 */
[----:B------:R-:W-:Y:S01]  /*2800*/  P2R R14, PR, RZ, 0x2 ;  /* 0x00000002ff0e7803 */ /* 0x000fe20000000000 */
[----:B------:R-:W-:Y:S01]  /*2810*/  CS2R R42, SRZ ;  /* 0x00000000002a7805 */ /* 0x000fe2000001ff00 */
[----:B------:R-:W-:Y:S01]  /*2820*/  @!P3 IADD3.X R5, R11, UR25, RZ, P0, !PT ;  /* 0x000000190b05bc10 */ /* 0x000fe200087fe4ff */
[----:B------:R-:W-:Y:S01]  /*2830*/  CS2R R40, SRZ ;  /* 0x0000000000287805 */ /* 0x000fe2000001ff00 */
[----:B------:R-:W-:-:S02]  /*2840*/  @!P3 LEA R12, P0, R4, c[0x0][0x258], 0x2 ;  /* 0x00009600040cba11 */ /* 0x000fc400078010ff */
[----:B---3--:R-:W-:Y:S02]  /*2850*/  P2R R11, PR, RZ, 0x4 ;  /* 0x00000004ff0b7803 */ /* 0x008fe40000000000 */
[----:B------:R-:W-:Y:S01]  /*2860*/  @!P3 LEA.HI.X R13, R4, c[0x0][0x25c], R5, 0x2, P0 ;  /* 0x00009700040dba11 */ /* 0x000fe200000f1405 */
[----:B------:R-:W-:Y:S01]  /*2870*/  IMAD.U32 R4, RZ, RZ, UR26 ;  /* 0x0000001aff047e24 */ /* 0x000fe2000f8e00ff */
[C---:B------:R-:W-:Y:S01]  /*2880*/  ISETP.LT.OR P2, PT, R0.reuse, 0x21, P5 ;  /* 0x000000210000780c */ /* 0x040fe20002f41670 */
[----:B------:R-:W-:Y:S01]  /*2890*/  IMAD.U32 R5, RZ, RZ, UR27 ;  /* 0x0000001bff057e24 */ /* 0x000fe2000f8e00ff */
[----:B------:R-:W-:Y:S02]  /*28a0*/  ISETP.LT.OR P1, PT, R0, 0x21, P4 ;  /* 0x000000210000780c */ /* 0x000fe40002721670 */
[C---:B------:R-:W-:Y:S02]  /*28b0*/  LEA R2, P0, R4.reuse, R250, 0x6 ;  /* 0x000000fa04027211 */ /* 0x040fe400078030ff */
[----:B------:R-:W-:Y:S01]  /*28c0*/  ISETP.NE.AND P5, PT, R11, RZ, PT ;  /* 0x000000ff0b00720c */ /* 0x000fe20003fa5270 */
[----:B------:R-:W-:Y:S01]  /*28d0*/  IMAD.U32 R11, RZ, RZ, UR6 ;  /* 0x00000006ff0b7e24 */ /* 0x000fe2000f8e00ff */
[----:B------:R-:W-:-:S02]  /*28e0*/  LEA.HI.X R3, R4, R252, R3, 0x6, P0 ;  /* 0x000000fc04037211 */ /* 0x000fc400000f3403 */
[----:B------:R-:W-:Y:S02]  /*28f0*/  LEA.HI R5, R8, R10, RZ, 0x2 ;  /* 0x0000000a08057211 */ /* 0x000fe400078f10ff */
[C---:B------:R-:W-:Y:S01]  /*2900*/  ISETP.GE.AND P0, PT, R22.reuse, c[0x0][0x16c], PT ;  /* 0x00005b0016007a0c */ /* 0x040fe20003f06270 */
[----:B------:R1:W-:Y:S01]  /*2910*/  LDGSTS.E.BYPASS.LTC128B.128 [R240+0x15080], [R6.64+0x100], !P2 ;  /* 0x1508010006f07fae */ /* 0x0003e2000d101d56 */
[C---:B------:R-:W-:Y:S02]  /*2920*/  ISETP.GE.AND P3, PT, R22.reuse, c[0x0][0x1fc], PT ;  /* 0x00007f0016007a0c */ /* 0x040fe40003f66270 */
[----:B------:R-:W-:Y:S01]  /*2930*/  ISETP.GE.AND P4, PT, R22, c[0x0][0x1fc], PT ;  /* 0x00007f0016007a0c */ /* 0x000fe20003f86270 */
[----:B------:R1:W-:Y:S01]  /*2940*/  LDGSTS.E.BYPASS.LTC128B.128 [R240+0x17080], [R6.64+0x180], !P1 ;  /* 0x1708018006f07fae */ /* 0x0003e2000c901d56 */
[----:B------:R-:W-:Y:S02]  /*2950*/  LEA.HI R8, R9, R19, RZ, 0x3 ;  /* 0x0000001309087211 */ /* 0x000fe400078f18ff */
[----:B------:R-:W-:-:S02]  /*2960*/  SEL R22, RZ, 0x1, P5 ;  /* 0x00000001ff167807 */ /* 0x000fc40002800000 */
[----:B------:R-:W-:Y:S02]  /*2970*/  ISETP.GT.AND P5, PT, R101, 0xf, PT ;  /* 0x0000000f6500780c */ /* 0x000fe40003fa4270 */
[----:B------:R-:W-:Y:S02]  /*2980*/  SEL R32, RZ, 0xffffffff, P0 ;  /* 0xffffffffff207807 */ /* 0x000fe40000000000 */
[----:B------:R-:W-:Y:S02]  /*2990*/  LOP3.LUT R8, R8, 0xfffffff8, RZ, 0xc0, !PT ;  /* 0xfffffff808087812 */ /* 0x000fe400078ec0ff */
[----:B------:R-:W-:Y:S02]  /*29a0*/  ISETP.GE.AND P0, PT, R25, c[0x0][0x16c], PT ;  /* 0x00005b0019007a0c */ /* 0x000fe40003f06270 */
[----:B------:R-:W-:Y:S01]  /*29b0*/  LOP3.LUT R9, R5, 0xfffffffc, RZ, 0xc0, !PT ;  /* 0xfffffffc05097812 */ /* 0x000fe200078ec0ff */
[----:B------:R-:W-:Y:S01]  /*29c0*/  IMAD.IADD R24, R19, 0x1, -R8 ;  /* 0x0000000113187824 */ /* 0x000fe200078e0a08 */
[----:B------:R-:W-:-:S02]  /*29d0*/  LOP3.LUT R5, R16, 0xfffffffe, RZ, 0xc0, !PT ;  /* 0xfffffffe10057812 */ /* 0x000fc400078ec0ff */
[----:B------:R-:W-:Y:S01]  /*29e0*/  ISETP.GE.AND P1, PT, R23, c[0x0][0x16c], PT ;  /* 0x00005b0017007a0c */ /* 0x000fe20003f26270 */
[C---:B------:R-:W-:Y:S01]  /*29f0*/  IMAD.IADD R18, R10.reuse, 0x1, -R9 ;  /* 0x000000010a127824 */ /* 0x040fe200078e0a09 */
[----:B------:R-:W-:Y:S01]  /*2a00*/  SEL R243, RZ, 0x8, P0 ;  /* 0x00000008fff37807 */ /* 0x000fe20000000000 */
[----:B------:R-:W-:Y:S01]  /*2a10*/  IMAD.IADD R236, R10, 0x1, -R5 ;  /* 0x000000010aec7824 */ /* 0x000fe200078e0a05 */
[----:B------:R-:W-:Y:S01]  /*2a20*/  ISETP.NE.AND P6, PT, R14, RZ, PT ;  /* 0x000000ff0e00720c */ /* 0x000fe20003fc5270 */
[----:B------:R-:W-:Y:S01]  /*2a30*/  IMAD.U32 R14, RZ, RZ, UR7 ;  /* 0x00000007ff0e7e24 */ /* 0x000fe2000f8e00ff */
[----:B------:R-:W-:Y:S01]  /*2a40*/  LEA R4, P0, R2, c[0x0][0x1f0], 0x1 ;  /* 0x00007c0002047a11 */ /* 0x000fe200078008ff */
[----:B------:R-:W-:Y:S01]  /*2a50*/  USHF.L.U64.HI UR7, UR6, 0x5, UR7 ;  /* 0x0000000506077899 */ /* 0x000fe20008010207 */
[----:B------:R-:W-:Y:S01]  /*2a60*/  LOP3.LUT R8, R21, 0xfffffff0, RZ, 0xc0, !PT ;  /* 0xfffffff015087812 */ /* 0x000fe200078ec0ff */
[----:B------:R-:W-:Y:S01]  /*2a70*/  USHF.L.U32 UR6, UR6, 0x5, URZ ;  /* 0x0000000506067899 */ /* 0x000fe2000800063f */
[----:B------:R-:W-:Y:S01]  /*2a80*/  LOP3.LUT R9, R15, 0xffffffe0, RZ, 0xc0, !PT ;  /* 0xffffffe00f097812 */ /* 0x000fe200078ec0ff */
[----:B-1----:R-:W-:Y:S01]  /*2a90*/  IMAD.MOV.U32 R6, RZ, RZ, R28 ;  /* 0x000000ffff067224 */ /* 0x002fe200078e001c */
[----:B------:R-:W-:Y:S01]  /*2aa0*/  SEL R34, RZ, 0x4, P1 ;  /* 0x00000004ff227807 */ /* 0x000fe20000800000 */
[C---:B------:R-:W-:Y:S01]  /*2ab0*/  IMAD.IADD R8, R101.reuse, 0x1, -R8 ;  /* 0x0000000165087824 */ /* 0x040fe200078e0a08 */
[----:B------:R-:W-:Y:S01]  /*2ac0*/  SEL R15, RZ, 0xffffffff, P3 ;  /* 0xffffffffff0f7807 */ /* 0x000fe20001800000 */
[----:B------:R-:W-:Y:S01]  /*2ad0*/  IMAD.IADD R9, R101, 0x1, -R9 ;  /* 0x0000000165097824 */ /* 0x000fe200078e0a09 */
[----:B------:R-:W-:-:S02]  /*2ae0*/  ISETP.GE.AND P1, PT, R23, c[0x0][0x1fc], PT ;  /* 0x00007f0017007a0c */ /* 0x000fc40003f26270 */
[----:B------:R-:W-:Y:S01]  /*2af0*/  LEA.HI.X R5, R2, c[0x0][0x1f4], R3, 0x1, P0 ;  /* 0x00007d0002057a11 */ /* 0x000fe200000f0c03 */
[----:B------:R-:W-:Y:S01]  /*2b00*/  @!P5 IMAD.SHL.U32 R2, R101, 0x10, RZ ;  /* 0x000000106502d824 */ /* 0x000fe200078e00ff */
[C---:B------:R-:W-:Y:S02]  /*2b10*/  ISETP.LT.OR P3, PT, R0.reuse, 0x1, P6 ;  /* 0x000000010000780c */ /* 0x040fe40003761670 */
[----:B------:R-:W-:Y:S02]  /*2b20*/  ISETP.GE.AND P2, PT, R23, c[0x0][0x1fc], PT ;  /* 0x00007f0017007a0c */ /* 0x000fe40003f46270 */
[C---:B------:R-:W-:Y:S01]  /*2b30*/  ISETP.LT.OR P0, PT, R0.reuse, 0x1, P4 ;  /* 0x000000010000780c */ /* 0x040fe20002701670 */
[----:B------:R1:W-:Y:S01]  /*2b40*/  @!P5 LDGSTS.E.BYPASS.LTC128B.128 [R2+0x20080], [R12.64] ;  /* 0x200800000c02dfae */ /* 0x0003e2000b901d56 */
[----:B------:R-:W-:Y:S02]  /*2b50*/  SEL R242, RZ, 0x4, P1 ;  /* 0x00000004fff27807 */ /* 0x000fe40000800000 */
[----:B------:R-:W-:Y:S01]  /*2b60*/  ISETP.LT.OR P1, PT, R0, 0x1, P2 ;  /* 0x000000010000780c */ /* 0x000fe20001721670 */
[----:B------:R-:W0:Y:S01]  /*2b70*/  LDGDEPBAR ;  /* 0x00000000000079af */ /* 0x000e220000000000 */
[----:B------:R-:W-:-:S02]  /*2b80*/  SHF.R.S32.HI R10, RZ, 0x1f, R9 ;  /* 0x0000001fff0a7819 */ /* 0x000fc40000011409 */
[----:B------:R-:W-:Y:S01]  /*2b90*/  IADD3 R3, R27, UR4, RZ ;  /* 0x000000041b037c10 */ /* 0x000fe2000fffe0ff */
[----:B------:R2:W-:Y:S01]  /*2ba0*/  LDGSTS.E.BYPASS.LTC128B.128 [R240+0x18080], [R4.64], !P3 ;  /* 0x1808000004f07fae */ /* 0x0005e2000d901d56 */
[C---:B------:R-:W-:Y:S01]  /*2bb0*/  ISETP.LT.OR P3, PT, R0.reuse, 0x21, P6 ;  /* 0x000000210000780c */ /* 0x040fe20003761670 */
[----:B------:R-:W-:Y:S01]  /*2bc0*/  ULDC.64 UR4, c[0x0][0x290] ;  /* 0x0000a40000047ab9 */ /* 0x000fe20000000a00 */
[C---:B------:R-:W-:Y:S01]  /*2bd0*/  ISETP.LT.OR P6, PT, R0.reuse, 0x21, P4 ;  /* 0x000000210000780c */ /* 0x040fe200027c1670 */
[----:B------:R2:W-:Y:S01]  /*2be0*/  LDGSTS.E.BYPASS.LTC128B.128 [R240+0x1a080], [R4.64+0x80], !P0 ;  /* 0x1a08008004f07fae */ /* 0x0005e2000c101d56 */
[----:B------:R-:W-:Y:S01]  /*2bf0*/  ISETP.GE.AND P0, PT, R25, c[0x0][0x1fc], PT ;  /* 0x00007f0019007a0c */ /* 0x000fe20003f06270 */
[----:B------:R-:W-:Y:S01]  /*2c00*/  UIMAD UR4, UR11, UR4, URZ ;  /* 0x000000040b0472a4 */ /* 0x000fe2000f8e023f */
[----:B------:R-:W-:Y:S01]  /*2c10*/  P2R R21, PR, RZ, 0x8 ;  /* 0x00000008ff157803 */ /* 0x000fe20000000000 */
[----:B------:R2:W-:Y:S01]  /*2c20*/  LDGSTS.E.BYPASS.LTC128B.128 [R240+0x1c080], [R4.64+0x100], !P1 ;  /* 0x1c08010004f07fae */ /* 0x0005e2000c901d56 */
[C---:B------:R-:W-:Y:S01]  /*2c30*/  ISETP.LT.OR P4, PT, R0.reuse, 0x21, P2 ;  /* 0x000000210000780c */ /* 0x040fe20001781670 */
[----:B------:R-:W-:Y:S01]  /*2c40*/  UIMAD UR4, UR12, UR5, UR4 ;  /* 0x000000050c0472a4 */ /* 0x000fe2000f8e0204 */
[----:B------:R-:W-:-:S02]  /*2c50*/  ISETP.LT.OR P1, PT, R0, 0x1, P0 ;  /* 0x000000010000780c */ /* 0x000fc40000721670 */
[----:B------:R-:W-:Y:S02]  /*2c60*/  ISETP.LT.OR P3, PT, R0, 0x21, P0 ;  /* 0x000000210000780c */ /* 0x000fe40000761670 */
[----:B------:R-:W-:Y:S02]  /*2c70*/  IADD3 R7, R29, UR8, RZ ;  /* 0x000000081d077c10 */ /* 0x000fe4000fffe0ff */
[----:B------:R-:W-:Y:S02]  /*2c80*/  ISETP.GE.AND P5, PT, R25, c[0x0][0x1fc], PT ;  /* 0x00007f0019007a0c */ /* 0x000fe40003fa6270 */
[----:B-1----:R-:W-:Y:S01]  /*2c90*/  SHF.R.S32.HI R2, RZ, 0x1f, R8 ;  /* 0x0000001fff027819 */ /* 0x002fe20000011408 */
[----:B------:R-:W-:Y:S01]  /*2ca0*/  IMAD.WIDE.U32 R38, R20, c[0x0][0x290], R6 ;  /* 0x0000a40014267a25 */ /* 0x000fe200078e0006 */
[----:B------:R-:W-:Y:S02]  /*2cb0*/  LEA.HI R13, R10, R9, RZ, 0x2 ;  /* 0x000000090a0d7211 */ /* 0x000fe400078f10ff */
[----:B------:R-:W-:Y:S01]  /*2cc0*/  LEA.HI R230, R2, R8, RZ, 0x3 ;  /* 0x0000000802e67211 */ /* 0x000fe200078f18ff */
[----:B------:R-:W-:Y:S01]  /*2cd0*/  IMAD.MOV.U32 R2, RZ, RZ, R26 ;  /* 0x000000ffff027224 */ /* 0x000fe200078e001a */
[----:B------:R-:W-:Y:S01]  /*2ce0*/  LOP3.LUT R0, R13, 0x7ffffffc, RZ, 0xc0, !PT ;  /* 0x7ffffffc0d007812 */ /* 0x000fe200078ec0ff */
[----:B------:R-:W-:Y:S01]  /*2cf0*/  IMAD.SHL.U32 R6, R236, 0x10, RZ ;  /* 0x00000010ec067824 */ /* 0x000fe200078e00ff */
[----:B------:R-:W-:Y:S01]  /*2d00*/  LOP3.LUT R10, R230, 0xfffffff8, RZ, 0xc0, !PT ;  /* 0xfffffff8e60a7812 */ /* 0x000fe200078ec0ff */
[----:B------:R-:W-:Y:S01]  /*2d10*/  IMAD.WIDE.U32 R164, R20, c[0x0][0x240], R2 ;  /* 0x0000900014a47a25 */ /* 0x000fe200078e0002 */
[----:B------:R-:W-:Y:S01]  /*2d20*/  LEA.HI R7, R36, R101, RZ, 0x7 ;  /* 0x0000006524077211 */ /* 0x000fe200078f38ff */
[----:B------:R2:W-:Y:S01]  /*2d30*/  LDGSTS.E.BYPASS.LTC128B.128 [R240+0x1e080], [R4.64+0x180], !P1 ;  /* 0x1e08018004f07fae */ /* 0x0005e2000c901d56 */
[----:B------:R-:W-:Y:S01]  /*2d40*/  IADD3 R37, R39, UR4, RZ ;  /* 0x0000000427257c10 */ /* 0x000fe2000fffe0ff */
[----:B------:R-:W-:Y:S01]  /*2d50*/  IMAD.IADD R16, R8, 0x1, -R10 ;  /* 0x0000000108107824 */ /* 0x000fe200078e0a0a */
[----:B------:R-:W-:Y:S01]  /*2d60*/  LEA R10, P0, R11, R4, 0x6 ;  /* 0x000000040b0a7211 */ /* 0x000fe200078030ff */
[----:B------:R-:W-:Y:S01]  /*2d70*/  IMAD.SHL.U32 R8, R31, 0x40, RZ ;  /* 0x000000401f087824 */ /* 0x000fe200078e00ff */
[----:B------:R-:W-:Y:S01]  /*2d80*/  ULDC.64 UR4, c[0x0][0x240] ;  /* 0x0000900000047ab9 */ /* 0x000fe20000000a00 */
[----:B------:R-:W-:Y:S01]  /*2d90*/  IMAD.IADD R12, R9, 0x1, -R0 ;  /* 0x00000001090c7824 */ /* 0x000fe200078e0a00 */
[----:B------:R-:W-:Y:S01]  /*2da0*/  LEA.HI.X R11, R11, R5, R14, 0x6, P0 ;  /* 0x000000050b0b7211 */ /* 0x000fe200000f340e */
[----:B------:R-:W-:Y:S01]  /*2db0*/  IMAD.SHL.U32 R2, R248, 0x8, RZ ;  /* 0x00000008f8027824 */ /* 0x000fe200078e00ff */
[----:B------:R-:W-:Y:S01]  /*2dc0*/  LOP3.LUT R0, R8, 0x1c0, RZ, 0xc0, !PT ;  /* 0x000001c008007812 */ /* 0x000fe200078ec0ff */
[----:B------:R-:W-:Y:S01]  /*2dd0*/  IMAD.SHL.U32 R230, R230, 0x40, RZ ;  /* 0x00000040e6e67824 */ /* 0x000fe200078e00ff */
[----:B------:R-:W-:Y:S01]  /*2de0*/  UIMAD UR4, UR11, UR4, URZ ;  /* 0x000000040b0472a4 */ /* 0x000fe2000f8e023f */
[----:B------:R1:W-:Y:S01]  /*2df0*/  STL.64 [R1+0x10], R38 ;  /* 0x0000102601007387 */ /* 0x0003e20000100a00 */
[----:B------:R-:W-:-:S02]  /*2e00*/  LOP3.LUT R2, R2, 0x8, RZ, 0xc0, !PT ;  /* 0x0000000802027812 */ /* 0x000fc400078ec0ff */
[----:B------:R-:W-:Y:S01]  /*2e10*/  SHF.R.U32.HI R3, RZ, 0x3, R0 ;  /* 0x00000003ff037819 */ /* 0x000fe20000011600 */
[----:B------:R-:W-:Y:S01]  /*2e20*/  UIMAD UR4, UR12, UR5, UR4 ;  /* 0x000000050c0472a4 */ /* 0x000fe2000f8e0204 */
[----:B------:R-:W-:Y:S01]  /*2e30*/  LOP3.LUT R6, R0, 0x10, R6, 0xf8, !PT ;  /* 0x0000001000067812 */ /* 0x000fe200078ef806 */
[----:B------:R-:W-:Y:S01]  /*2e40*/  STL.64 [R1+0x28], R164 ;  /* 0x000028a401007387 */ /* 0x000fe20000100a00 */
[C---:B------:R-:W-:Y:S02]  /*2e50*/  LOP3.LUT R8, R3.reuse, R2, R0, 0x1e, !PT ;  /* 0x0000000203087212 */ /* 0x040fe400078e1e00 */
[----:B------:R-:W-:Y:S01]  /*2e60*/  SHF.R.S32.HI R0, RZ, 0x7, R7 ;  /* 0x00000007ff007819 */ /* 0x000fe20000011407 */
[----:B------:R-:W-:Y:S01]  /*2e70*/  IMAD.SHL.U32 R7, R30, 0x8, RZ ;  /* 0x000000081e077824 */ /* 0x000fe200078e00ff */
[----:B------:R-:W-:Y:S01]  /*2e80*/  LOP3.LUT R20, R3, R6, R2, 0x1e, !PT ;  /* 0x0000000603147212 */ /* 0x000fe200078e1e02 */
[C---:B------:R-:W-:Y:S01]  /*2e90*/  IMAD.SHL.U32 R3, R17.reuse, 0x20, RZ ;  /* 0x0000002011037824 */ /* 0x040fe200078e00ff */
[----:B------:R-:W-:Y:S01]  /*2ea0*/  LEA.HI R9, R0, R0, RZ, 0x1 ;  /* 0x0000000000097211 */ /* 0x000fe200078f08ff */
[----:B------:R-:W-:Y:S01]  /*2eb0*/  IMAD R2, R17, 0x2, R0 ;  /* 0x0000000211027824 */ /* 0x000fe200078e0200 */
[----:B------:R-:W-:Y:S01]  /*2ec0*/  LOP3.LUT R230, R230, 0xfffffe00, RZ, 0xc0, !PT ;  /* 0xfffffe00e6e67812 */ /* 0x000fe200078ec0ff */
[----:B--2---:R-:W-:Y:S01]  /*2ed0*/  IMAD.SHL.U32 R5, R15, 0x2, RZ ;  /* 0x000000020f057824 */ /* 0x004fe200078e00ff */
[----:B------:R-:W-:Y:S01]  /*2ee0*/  LOP3.LUT R6, R3, 0x20, RZ, 0xc0, !PT ;  /* 0x0000002003067812 */ /* 0x000fe200078ec0ff */
[----:B------:R-:W-:Y:S01]  /*2ef0*/  IMAD.U32 R2, R2, 0x200, R8 ;  /* 0x0000020002027824 */ /* 0x000fe200078e0008 */
[----:B------:R-:W-:Y:S01]  /*2f00*/  LOP3.LUT R3, R9, 0x1ffffffe, RZ, 0xc0, !PT ;  /* 0x1ffffffe09037812 */ /* 0x000fe200078ec0ff */
[----:B------:R-:W-:Y:S01]  /*2f10*/  IMAD R236, R236, 0x400, R230 ;  /* 0x00000400ecec7824 */ /* 0x000fe200078e02e6 */
[----:B------:R-:W-:Y:S01]  /*2f20*/  LOP3.LUT R19, R6, 0x18, R7, 0xf8, !PT ;  /* 0x0000001806137812 */ /* 0x000fe200078ef807 */
[----:B------:R-:W-:Y:S01]  /*2f30*/  IMAD.SHL.U32 R6, R32, 0x2, RZ ;  /* 0x0000000220067824 */ /* 0x000fe200078e00ff */
[----:B------:R-:W-:Y:S01]  /*2f40*/  LOP3.LUT R7, R5, 0x2, R22, 0xe2, !PT ;  /* 0x0000000205077812 */ /* 0x000fe200078ee216 */
[----:B------:R-:W-:Y:S01]  /*2f50*/  IMAD.IADD R4, R0, 0x1, -R3 ;  /* 0x0000000100047824 */ /* 0x000fe200078e0a03 */
[----:B------:R-:W-:Y:S01]  /*2f60*/  IADD3 R3, P0, R38, UR21, RZ ;  /* 0x0000001526037c10 */ /* 0x000fe2000ff1e0ff */
[----:B------:R2:W-:Y:S01]  /*2f70*/  STL [R1+0x20], R37 ;  /* 0x0000202501007387 */ /* 0x0005e20000100800 */
[----:B------:R-:W-:Y:S01]  /*2f80*/  LOP3.LUT R8, R6, 0x2, R35, 0xe2, !PT ;  /* 0x0000000206087812 */ /* 0x000fe200078ee223 */
[----:B------:R-:W-:Y:S01]  /*2f90*/  IMAD R23, R4, 0x4, R12 ;  /* 0x0000000404177824 */ /* 0x000fe200078e020c */
[----:B------:R-:W-:Y:S01]  /*2fa0*/  IADD3.X R4, R37, UR25, RZ, P0, !PT ;  /* 0x0000001925047c10 */ /* 0x000fe200087fe4ff */
[----:B------:R-:W-:Y:S01]  /*2fb0*/  IMAD.SHL.U32 R12, R18, 0x400, RZ ;  /* 0x00000400120c7824 */ /* 0x000fe200078e00ff */
[----:B------:R-:W-:Y:S01]  /*2fc0*/  LEA R14, P0, R3, c[0x0][0x280], 0x2 ;  /* 0x0000a000030e7a11 */ /* 0x000fe200078010ff */
[----:B------:R-:W-:Y:S01]  /*2fd0*/  IMAD.SHL.U32 R2, R2, 0x2, RZ ;  /* 0x0000000202027824 */ /* 0x000fe200078e00ff */
[----:B------:R-:W-:Y:S01]  /*2fe0*/  LOP3.LUT R5, R33, 0x3ffffffc, RZ, 0xc0, !PT ;  /* 0x3ffffffc21057812 */ /* 0x000fe200078ec0ff */
[----:B-1----:R-:W-:Y:S01]  /*2ff0*/  CS2R R38, SRZ ;  /* 0x0000000000267805 */ /* 0x002fe2000001ff00 */
[----:B------:R-:W-:Y:S01]  /*3000*/  LEA.HI.X R15, R3, c[0x0][0x284], R4, 0x2, P0 ;  /* 0x0000a100030f7a11 */ /* 0x000fe200000f1404 */
[----:B------:R-:W-:Y:S01]  /*3010*/  IMAD.SHL.U32 R4, R24, 0x40, RZ ;  /* 0x0000004018047824 */ /* 0x000fe200078e00ff */
[----:B------:R-:W-:Y:S01]  /*3020*/  SHF.R.S32.HI R6, RZ, 0x2, R13 ;  /* 0x00000002ff067819 */ /* 0x000fe2000001140d */
[----:B------:R-:W-:Y:S01]  /*3030*/  IMAD.SHL.U32 R3, R0, 0x8, RZ ;  /* 0x0000000800037824 */ /* 0x000fe200078e00ff */
[----:B------:R-:W-:Y:S01]  /*3040*/  ISETP.NE.AND P0, PT, R21, RZ, PT ;  /* 0x000000ff1500720c */ /* 0x000fe20003f05270 */
[----:B------:R-:W-:Y:S01]  /*3050*/  IMAD.IADD R5, R101, 0x1, -R5 ;  /* 0x0000000165057824 */ /* 0x000fe200078e0a05 */
[----:B------:R-:W-:Y:S01]  /*3060*/  LOP3.LUT R0, R4, 0x1c0, RZ, 0xc0, !PT ;  /* 0x000001c004007812 */ /* 0x000fe200078ec0ff */
[----:B------:R-:W-:Y:S01]  /*3070*/  IMAD R241, R18, 0x10, R6 ;  /* 0x0000001012f17824 */ /* 0x000fe200078e0206 */
[----:B------:R-:W-:Y:S01]  /*3080*/  R2P PR, R16, 0x6 ;  /* 0x0000000610007804 */ /* 0x000fe20000000000 */
[----:B------:R-:W-:Y:S01]  /*3090*/  IMAD.MOV.U32 R13, RZ, RZ, 0x10 ;  /* 0x00000010ff0d7424 */ /* 0x000fe200078e00ff */
[----:B------:R-:W-:-:S02]  /*30a0*/  LOP3.LUT R3, R0, 0x8, R3, 0xf8, !PT ;  /* 0x0000000800037812 */ /* 0x000fc400078ef803 */
[----:B------:R-:W-:Y:S02]  /*30b0*/  SHF.R.U32.HI R0, RZ, 0x3, R0 ;  /* 0x00000003ff007819 */ /* 0x000fe40000011600 */
[----:B------:R-:W-:Y:S02]  /*30c0*/  SEL R6, RZ, 0x8, P5 ;  /* 0x00000008ff067807 */ /* 0x000fe40002800000 */
[----:B------:R-:W-:Y:S01]  /*30d0*/  LOP3.LUT R3, R3, R0, RZ, 0x3c, !PT ;  /* 0x0000000003037212 */ /* 0x000fe200078e3cff */
[----:B------:R-:W-:Y:S01]  /*30e0*/  IMAD R0, R5, 0x2, R12 ;  /* 0x0000000205007824 */ /* 0x000fe200078e020c */
[----:B------:R-:W-:Y:S01]  /*30f0*/  SEL R5, R13, 0xfffffff0, !P1 ;  /* 0xfffffff00d057807 */ /* 0x000fe20004800000 */
[----:B------:R1:W-:Y:S01]  /*3100*/  LDGSTS.E.BYPASS.LTC128B.128 [R240+0x19080], [R10.64], !P0 ;  /* 0x190800000af07fae */ /* 0x0003e2000c101d56 */
[----:B------:R-:W-:Y:S01]  /*3110*/  SEL R4, R246, 0xffffffe0, !P2 ;  /* 0xffffffe0f6047807 */ /* 0x000fe20005000000 */
[----:B------:R-:W-:Y:S01]  /*3120*/  IMAD.IADD R9, R3, 0x1, R0 ;  /* 0x0000000103097824 */ /* 0x000fe200078e0200 */
[----:B------:R-:W-:Y:S01]  /*3130*/  LOP3.LUT R242, R6, R7, R242, 0xfe, !PT ;  /* 0x0000000706f27212 */ /* 0x000fe200078efef2 */
[----:B------:R-:W-:Y:S01]  /*3140*/  IMAD.SHL.U32 R6, R16, 0x40, RZ ;  /* 0x0000004010067824 */ /* 0x000fe200078e00ff */
[----:B------:R-:W-:Y:S01]  /*3150*/  R2P PR, R31, 0x6 ;  /* 0x000000061f007804 */ /* 0x000fe20000000000 */
[----:B------:R-:W-:Y:S01]  /*3160*/  IMAD.SHL.U32 R244, R9, 0x2, RZ ;  /* 0x0000000209f47824 */ /* 0x000fe200078e00ff */
[----:B------:R-:W-:Y:S01]  /*3170*/  LOP3.LUT R243, R243, R8, R34, 0xfe, !PT ;  /* 0x00000008f3f37212 */ /* 0x000fe200078efe22 */
[----:B------:R-:W-:Y:S01]  /*3180*/  IMAD.SHL.U32 R8, R17, 0x8, RZ ;  /* 0x0000000811087824 */ /* 0x000fe200078e00ff */
[----:B------:R-:W-:Y:S01]  /*3190*/  LOP3.LUT R6, R6, 0x1c0, RZ, 0xc0, !PT ;  /* 0x000001c006067812 */ /* 0x000fe200078ec0ff */
[----:B------:R1:W-:Y:S01]  /*31a0*/  LDGSTS.E.BYPASS.LTC128B.128 [R240+0x1b080], [R10.64+0x80], !P6 ;  /* 0x1b0800800af07fae */ /* 0x0003e2000f101d56 */
[----:B------:R-:W-:Y:S01]  /*31b0*/  SEL R3, R13, 0xfffffff0, !P1 ;  /* 0xfffffff00d037807 */ /* 0x000fe20004800000 */
[----:B------:R-:W-:Y:S01]  /*31c0*/  IMAD R0, R17, 0x200, R20 ;  /* 0x0000020011007824 */ /* 0x000fe200078e0214 */
[----:B------:R-:W-:Y:S01]  /*31d0*/  SEL R228, R246, 0xffffffe0, !P2 ;  /* 0xffffffe0f6e47807 */ /* 0x000fe20005000000 */
[----:B------:R1:W-:Y:S01]  /*31e0*/  LDGSTS.E.BYPASS.LTC128B.128 [R240+0x1d080], [R10.64+0x100], !P4 ;  /* 0x1d0801000af07fae */ /* 0x0003e2000e101d56 */
[----:B------:R-:W-:Y:S01]  /*31f0*/  R2P PR, R24, 0x6 ;  /* 0x0000000618007804 */ /* 0x000fe20000000000 */
[----:B------:R-:W-:Y:S01]  /*3200*/  IMAD R3, R3, 0x2, R2 ;  /* 0x0000000203037824 */ /* 0x000fe200078e0202 */
[----:B------:R-:W-:Y:S01]  /*3210*/  ISETP.GE.AND P0, PT, R101, 0x10, PT ;  /* 0x000000106500780c */ /* 0x000fe20003f06270 */
[----:B------:R1:W-:Y:S01]  /*3220*/  LDGSTS.E.BYPASS.LTC128B.128 [R240+0x1f080], [R10.64+0x180], !P3 ;  /* 0x1f0801800af07fae */ /* 0x0003e2000d901d56 */
[----:B------:R-:W-:Y:S01]  /*3230*/  SHF.R.U32.HI R7, RZ, 0x3, R6 ;  /* 0x00000003ff077819 */ /* 0x000fe20000011606 */
[----:B------:R-:W-:Y:S01]  /*3240*/  IMAD.IADD R232, R0, 0x1, R228 ;  /* 0x0000000100e87824 */ /* 0x000fe200078e02e4 */
[----:B------:R-:W-:Y:S01]  /*3250*/  LOP3.LUT R8, R6, 0x8, R8, 0xf8, !PT ;  /* 0x0000000806087812 */ /* 0x000fe200078ef808 */
[----:B------:R-:W-:Y:S01]  /*3260*/  IMAD.SHL.U32 R235, R0, 0x2, RZ ;  /* 0x0000000200eb7824 */ /* 0x000fe200078e00ff */
[----:B------:R-:W-:Y:S01]  /*3270*/  LOP3.LUT R6, R7, R19, R6, 0x1e, !PT ;  /* 0x0000001307067212 */ /* 0x000fe200078e1e06 */
[----:B------:R-:W-:Y:S01]  /*3280*/  IMAD R229, R228, 0x2, R2 ;  /* 0x00000002e4e57824 */ /* 0x000fe200078e0202 */
[----:B------:R-:W-:Y:S01]  /*3290*/  LOP3.LUT R7, R8, R7, RZ, 0x3c, !PT ;  /* 0x0000000708077212 */ /* 0x000fe200078e3cff */
[----:B--2---:R-:W-:Y:S01]  /*32a0*/  CS2R R36, SRZ ;  /* 0x0000000000247805 */ /* 0x004fe2000001ff00 */
[-C--:B------:R-:W-:Y:S01]  /*32b0*/  LOP3.LUT R6, R6, R230.reuse, RZ, 0xfc, !PT ;  /* 0x000000e606067212 */ /* 0x080fe200078efcff */
[----:B------:R-:W-:Y:S01]  /*32c0*/  IMAD R228, R228, 0x2, R3 ;  /* 0x00000002e4e47824 */ /* 0x000fe200078e0203 */
[C---:B------:R-:W-:Y:S01]  /*32d0*/  IADD3 R230, R7.reuse, R230, R12 ;  /* 0x000000e607e67210 */ /* 0x040fe20007ffe00c */
[----:B------:R-:W-:Y:S01]  /*32e0*/  IMAD.IADD R236, R7, 0x1, R236 ;  /* 0x0000000107ec7824 */ /* 0x000fe200078e02ec */
[C---:B------:R-:W-:Y:S01]  /*32f0*/  IADD3 R8, R244.reuse, 0x20280, RZ ;  /* 0x00020280f4087810 */ /* 0x040fe20007ffe0ff */
[----:B------:R-:W-:Y:S01]  /*3300*/  @!P0 IMAD.SHL.U32 R7, R101, 0x10, RZ ;  /* 0x0000001065078824 */ /* 0x000fe200078e00ff */
[----:B------:R-:W-:Y:S01]  /*3310*/  IADD3 R245, R244, 0x202c0, RZ ;  /* 0x000202c0f4f57810 */ /* 0x000fe20007ffe0ff */
[----:B------:R-:W-:Y:S01]  /*3320*/  IMAD.SHL.U32 R230, R230, 0x2, RZ ;  /* 0x00000002e6e67824 */ /* 0x000fe200078e00ff */
[----:B------:R-:W-:Y:S01]  /*3330*/  @P2 IADD3 R245, R8, -0x40, RZ ;  /* 0xffffffc008f52810 */ /* 0x000fe20007ffe0ff */
[----:B------:R-:W-:Y:S01]  /*3340*/  IMAD.SHL.U32 R8, R23, 0x2, RZ ;  /* 0x0000000217087824 */ /* 0x000fe200078e00ff */
[----:B------:R2:W-:Y:S01]  /*3350*/  @!P0 LDGSTS.E.BYPASS.LTC128B.128 [R7+0x20180], [R14.64] ;  /* 0x201800000e078fae */ /* 0x0005e2000b901d56 */
[----:B------:R-:W-:Y:S01]  /*3360*/  LEA R236, R236, 0x22280, 0x1 ;  /* 0x00022280ecec7811 */ /* 0x000fe200078e08ff */
[C---:B------:R-:W-:Y:S01]  /*3370*/  IMAD R231, R5.reuse, 0x2, R230 ;  /* 0x0000000205e77824 */ /* 0x040fe200078e02e6 */
[----:B------:R-:W-:Y:S01]  /*3380*/  SEL R246, R246, 0xffffffe0, !P1 ;  /* 0xffffffe0f6f67807 */ /* 0x000fe20004800000 */
[----:B------:R1:W-:Y:S01]  /*3390*/  STL [R1+0xc], R8 ;  /* 0x00000c0801007387 */ /* 0x0003e20000100800 */
[----:B------:R-:W-:Y:S01]  /*33a0*/  CS2R R100, SRZ ;  /* 0x0000000000647805 */ /* 0x000fe2000001ff00 */
[----:B------:R-:W-:Y:S01]  /*33b0*/  IMAD R237, R5, 0x2, R236 ;  /* 0x0000000205ed7824 */ /* 0x000fe200078e02ec */
[----:B------:R-:W-:Y:S01]  /*33c0*/  IADD3 R249, -R8, UR10, RZ ;  /* 0x0000000a08f97c10 */ /* 0x000fe2000fffe1ff */
[----:B------:R-:W0:Y:S01]  /*33d0*/  LDGDEPBAR ;  /* 0x00000000000079af */ /* 0x000e220000000000 */
[----:B------:R-:W-:-:S02]  /*33e0*/  IMAD.IADD R247, R244, 0x1, R246 ;  /* 0x00000001f4f77824 */ /* 0x000fc400078e02f6 */
[----:B------:R-:W-:Y:S02]  /*33f0*/  IMAD.SHL.U32 R0, R6, 0x2, RZ ;  /* 0x0000000206007824 */ /* 0x000fe400078e00ff */
[----:B------:R-:W-:Y:S02]  /*3400*/  IMAD.SHL.U32 R232, R232, 0x2, RZ ;  /* 0x00000002e8e87824 */ /* 0x000fe400078e00ff */
[----:B------:R-:W-:Y:S02]  /*3410*/  IMAD.IADD R246, R246, 0x1, R245 ;  /* 0x00000001f6f67824 */ /* 0x000fe400078e02f5 */
[C---:B------:R-:W-:Y:S02]  /*3420*/  IMAD R234, R4.reuse, 0x2, R230 ;  /* 0x0000000204ea7824 */ /* 0x040fe400078e02e6 */
[C---:B------:R-:W-:Y:S02]  /*3430*/  IMAD R239, R4.reuse, 0x2, R236 ;  /* 0x0000000204ef7824 */ /* 0x040fe400078e02ec */
[----:B------:R-:W-:-:S02]  /*3440*/  IMAD R233, R4, 0x2, R231 ;  /* 0x0000000204e97824 */ /* 0x000fc400078e02e7 */
[----:B------:R-:W-:Y:S01]  /*3450*/  IMAD R238, R4, 0x2, R237 ;  /* 0x0000000204ee7824 */ /* 0x000fe200078e02ed */
[----:B--2---:R-:W-:-:S05]  /*3460*/  IADD3 R7, R165, UR4, RZ ;  /* 0x00000004a5077c10 */ /* 0x004fca000fffe0ff */
[----:B------:R1:W-:Y:S02]  /*3470*/  STL [R1+0x24], R7 ;  /* 0x0000240701007387 */ /* 0x0003e40000100800 */
.L_x_1019:
[----:B------:R-:W-:Y:S04]  /*3480*/  DEPBAR.LE SB0, 0x0 ;  /* 0x000080000000791a */ /* 0x000fe80000000000 */
[----:B------:R-:W-:Y:S01]  /*3490*/  BAR.SYNC.DEFER_BLOCKING 0x0 ;  /* 0x0000000000007b1d */ /* 0x000fe20000010000 */
[----:B------:R-:W-:Y:S02]  /*34a0*/  ULEA UR4, UR15, 0x1, 0x6 ;  /* 0x000000010f047891 */ /* 0x000fe4000f8e303f */
[----:B------:R-:W-:Y:S02]  /*34b0*/  UIADD3 UR8, UR15, 0x1, URZ ;  /* 0x000000010f087890 */ /* 0x000fe4000fffe03f */
[----:B------:R-:W-:Y:S02]  /*34c0*/  UIADD3 UR4, UR16, UR4, -UR13 ;  /* 0x0000000410047290 */ /* 0x000fe4000fffe80d */
[----:B------:R-:W-:Y:S01]  /*34d0*/  UISETP.GE.AND UP0, UPT, UR8, UR14, UPT ;  /* 0x0000000e0800728c */ /* 0x000fe2000bf06270 */
[----:B-1----:R-:W-:Y:S05]  /*34e0*/  LDSM.16.M88.4 R16, [R230+0x10080] ;  /* 0x01008000e610783b */ /* 0x002fea0000000200 */
[----:B-1----:R-:W1:Y:S05]  /*34f0*/  LDSM.16.M88.4 R8, [R2+0x80] ;  /* 0x000080000208783b */ /* 0x002e6a0000000200 */
        /* <DEDUP_REMOVED lines=204> */
[----:B------:R-:W-:Y:S04]  /*41c0*/  IADD3 R164, R241, -UR17, R164 ;  /* 0x80000011f1a47c10 */ /* 0x000fe8000fffe0a4 */
[C---:B--2---:R-:W-:Y:S05]  /*41d0*/  HMMA.16816.F32.BF16 R20, R168.reuse, R184, R20 ;  /* 0x000000b8a814723c */ /* 0x044fea0000041814 */
[----:B-----5:R-:W-:Y:S02]  /*41e0*/  IMAD.IADD R180, R164, 0x1, -R198 ;  /* 0x00000001a4b47824 */ /* 0x020fe400078e0ac6 */
[----:B------:R-:W1:Y:S01]  /*41f0*/  LDSM.16.M88.4 R164, [R231+0x1e080] ;  /* 0x01e08000e7a4783b */ /* 0x000e620000000200 */
[C---:B------:R-:W-:Y:S04]  /*4200*/  HMMA.16816.F32.BF16 R24, R168.reuse, R186, R24 ;  /* 0x000000baa818723c */ /* 0x040fe80000041818 */
[C---:B------:R-:W-:Y:S02]  /*4210*/  IMNMX R188, R249.reuse, R180, PT ;  /* 0x000000b4f9bc7217 */ /* 0x040fe40003800200 */
        /* <DEDUP_REMOVED lines=258> */
[----:B------:R-:W2:Y:S01]  /*5240*/  LDL.64 R202, [R1+0x10] ;  /* 0x0000100001ca7983 */ /* 0x000ea20000100a00 */
[----:B------:R-:W-:Y:S01]  /*5250*/  LOP3.LUT P3, RZ, R242, 0x2, RZ, 0xc0, !PT ;  /* 0x00000002f2ff7812 */ /* 0x000fe2000786c0ff */
[----:B------:R-:W-:Y:S01]  /*5260*/  USHF.R.S32.HI UR9, URZ, 0x1f, UR8 ;  /* 0x0000001f3f097899 */ /* 0x000fe20008011408 */
[----:B------:R-:W-:Y:S01]  /*5270*/  IMAD.U32 R16, RZ, RZ, UR7 ;  /* 0x00000007ff107e24 */ /* 0x000fe2000f8e00ff */
[----:B------:R-:W3:Y:S01]  /*5280*/  LDL R200, [R1+0x20] ;  /* 0x0000200001c87983 */ /* 0x000ee20000100800 */
[----:B------:R-:W-:Y:S02]  /*5290*/  ULDC.64 UR4, c[0x0][0x208] ;  /* 0x0000820000047ab9 */ /* 0x000fe40000000a00 */
[----:B------:R-:W-:Y:S02]  /*52a0*/  UIMAD UR9, UR9, UR4, URZ ;  /* 0x00000004090972a4 */ /* 0x000fe4000f8e023f */
[----:B------:R-:W-:Y:S02]  /*52b0*/  UIMAD.WIDE.U32 UR10, UR8, UR4, URZ ;  /* 0x00000004080a72a5 */ /* 0x000fe4000f8e003f */
[----:B------:R-:W-:Y:S02]  /*52c0*/  UIMAD UR9, UR8, UR5, UR9 ;  /* 0x00000005080972a4 */ /* 0x000fe4000f8e0209 */
[----:B------:R-:W-:Y:S02]  /*52d0*/  USHF.L.U32 UR4, UR10, 0x6, URZ ;  /* 0x000000060a047899 */ /* 0x000fe4000800063f */
[----:B------:R-:W-:Y:S02]  /*52e0*/  UIADD3 UR9, UR11, UR9, URZ ;  /* 0x000000090b097290 */ /* 0x000fe4000fffe03f */
[----:B------:R-:W-:Y:S02]  /*52f0*/  USHF.L.U32 UR5, UR8, 0x6, URZ ;  /* 0x0000000608057899 */ /* 0x000fe4000800063f */
[----:B------:R-:W-:Y:S01]  /*5300*/  IADD3 R8, P1, R250, UR4, RZ ;  /* 0x00000004fa087c10 */ /* 0x000fe2000ff3e0ff */
[----:B------:R-:W-:Y:S03]  /*5310*/  USHF.L.U64.HI UR9, UR10, 0x6, UR9 ;  /* 0x000000060a097899 */ /* 0x000fe60008010209 */
[----:B------:R-:W-:Y:S01]  /*5320*/  LEA R12, P0, R8, c[0x0][0x1f0], 0x1 ;  /* 0x00007c00080c7a11 */ /* 0x000fe200078008ff */
[----:B------:R-:W-:Y:S02]  /*5330*/  IMAD.U32 R10, RZ, RZ, UR5 ;  /* 0x00000005ff0a7e24 */ /* 0x000fe4000f8e00ff */
[----:B------:R-:W-:Y:S01]  /*5340*/  IADD3.X R9, R252, UR9, RZ, P1, !PT ;  /* 0x00000009fc097c10 */ /* 0x000fe20008ffe4ff */
[----:B------:R-:W-:Y:S03]  /*5350*/  IMAD.U32 R15, RZ, RZ, UR5 ;  /* 0x00000005ff0f7e24 */ /* 0x000fe6000f8e00ff */
[----:B------:R-:W-:Y:S01]  /*5360*/  LEA.HI.X R13, R8, c[0x0][0x1f4], R9, 0x1, P0 ;  /* 0x00007d00080d7a11 */ /* 0x000fe200000f0c09 */
[----:B------:R-:W-:Y:S01]  /*5370*/  IMAD.U32 R9, RZ, RZ, UR6 ;  /* 0x00000006ff097e24 */ /* 0x000fe2000f8e00ff */
[----:B------:R-:W-:Y:S04]  /*5380*/  IADD3 R8, -R248, UR17, -R10 ;  /* 0x00000011f8087c10 */ /* 0x000fe8000fffe90a */
[C---:B------:R-:W-:Y:S02]  /*5390*/  ISETP.LT.OR P6, PT, R8.reuse, 0x1, !P4 ;  /* 0x000000010800780c */ /* 0x040fe400067c1670 */
[----:B------:R-:W-:Y:S02]  /*53a0*/  ISETP.LT.OR P5, PT, R8, 0x1, !P3 ;  /* 0x000000010800780c */ /* 0x000fe40005fa1670 */
[----:B------:R-:W-:Y:S02]  /*53b0*/  IADD3 R9, P2, P1, R250, UR4, R9 ;  /* 0x00000004fa097c10 */ /* 0x000fe4000f95e009 */
[----:B------:R-:W-:Y:S02]  /*53c0*/  ISETP.LT.OR P4, PT, R8, 0x21, !P4 ;  /* 0x000000210800780c */ /* 0x000fe40006781670 */
[----:B------:R-:W-:Y:S02]  /*53d0*/  IADD3.X R16, R252, UR9, R16, P2, P1 ;  /* 0x00000009fc107c10 */ /* 0x000fe400097e2410 */
[----:B------:R-:W-:Y:S02]  /*53e0*/  LEA R10, P1, R9, c[0x0][0x1f0], 0x1 ;  /* 0x00007c00090a7a11 */ /* 0x000fe400078208ff */
[----:B------:R-:W-:Y:S01]  /*53f0*/  ISETP.LT.OR P3, PT, R8, 0x21, !P3 ;  /* 0x000000210800780c */ /* 0x000fe20005f61670 */
[----:B------:R-:W-:Y:S01]  /*5400*/  @!PT LDS RZ, [RZ] ;  /* 0x00000000fffff984 */ /* 0x000fe20000000800 */
[----:B------:R-:W-:Y:S01]  /*5410*/  @!PT LDS RZ, [RZ] ;  /* 0x00000000fffff984 */ /* 0x000fe20000000800 */
[----:B------:R-:W-:Y:S01]  /*5420*/  @!PT LDS RZ, [RZ] ;  /* 0x00000000fffff984 */ /* 0x000fe20000000800 */
[----:B------:R1:W-:Y:S04]  /*5430*/  LDGSTS.E.BYPASS.LTC128B.128 [R240+0x18080], [R12.64], !P6 ;  /* 0x180800000cf07fae */ /* 0x0003e8000f101d56 */
[----:B------:R1:W-:Y:S01]  /*5440*/  LDGSTS.E.BYPASS.LTC128B.128 [R240+0x1a080], [R12.64+0x80], !P5 ;  /* 0x1a0800800cf07fae */ /* 0x0003e2000e901d56 */
[----:B--2---:R-:W-:Y:S04]  /*5450*/  IADD3 R11, P0, R202, UR5, RZ ;  /* 0x00000005ca0b7c10 */ /* 0x004fe8000ff1e0ff */
[----:B---3--:R-:W-:Y:S02]  /*5460*/  LEA.HI.X.SX32 R15, R15, R200, 0x1, P0 ;  /* 0x000000c80f0f7211 */ /* 0x008fe400000f0eff */
[----:B------:R-:W2:Y:S01]  /*5470*/  S2R R200, SR_TID.X ;  /* 0x0000000000c87919 */ /* 0x000ea20000002100 */
[C---:B------:R-:W-:Y:S04]  /*5480*/  LEA R14, P0, R11.reuse, c[0x0][0x280], 0x2 ;  /* 0x0000a0000b0e7a11 */ /* 0x040fe800078010ff */
[----:B------:R-:W-:Y:S02]  /*5490*/  LEA.HI.X R15, R11, c[0x0][0x284], R15, 0x2, P0 ;  /* 0x0000a1000b0f7a11 */ /* 0x000fe400000f140f */
[----:B------:R-:W-:Y:S02]  /*54a0*/  LOP3.LUT P0, RZ, R242, 0x4, RZ, 0xc0, !PT ;  /* 0x00000004f2ff7812 */ /* 0x000fe4000780c0ff */
[----:B------:R-:W-:Y:S02]  /*54b0*/  LEA.HI.X R11, R9, c[0x0][0x1f4], R16, 0x1, P1 ;  /* 0x00007d00090b7a11 */ /* 0x000fe400008f0c10 */
[----:B------:R-:W-:Y:S02]  /*54c0*/  ISETP.LT.OR P6, PT, R8, 0x1, !P0 ;  /* 0x000000010800780c */ /* 0x000fe400047c1670 */
[----:B------:R-:W-:Y:S02]  /*54d0*/  LOP3.LUT P1, RZ, R242, 0x8, RZ, 0xc0, !PT ;  /* 0x00000008f2ff7812 */ /* 0x000fe4000782c0ff */
[C---:B------:R-:W-:Y:S02]  /*54e0*/  ISETP.LT.OR P2, PT, R8.reuse, 0x21, !P0 ;  /* 0x000000210800780c */ /* 0x040fe40004741670 */
[C---:B------:R-:W-:Y:S02]  /*54f0*/  ISETP.LT.OR P5, PT, R8.reuse, 0x1, !P1 ;  /* 0x000000010800780c */ /* 0x040fe40004fa1670 */
[----:B------:R-:W-:Y:S05]  /*5500*/  ISETP.LT.OR P0, PT, R8, 0x21, !P1 ;  /* 0x000000210800780c */ /* 0x000fea0004f01670 */
[----:B------:R1:W-:Y:S01]  /*5510*/  LDGSTS.E.BYPASS.LTC128B.128 [R240+0x1c080], [R12.64+0x100], !P6 ;  /* 0x1c0801000cf07fae */ /* 0x0003e2000f101d56 */
[C---:B--2---:R-:W-:Y:S05]  /*5520*/  ISETP.GT.AND P1, PT, R200.reuse, 0xf, PT ;  /* 0x0000000fc800780c */ /* 0x044fea0003f24270 */
[----:B------:R1:W-:Y:S04]  /*5530*/  LDGSTS.E.BYPASS.LTC128B.128 [R240+0x1e080], [R12.64+0x180], !P5 ;  /* 0x1e0801800cf07fae */ /* 0x0003e8000e901d56 */
[----:B------:R1:W-:Y:S04]  /*5540*/  LDGSTS.E.BYPASS.LTC128B.128 [R240+0x19080], [R10.64], !P4 ;  /* 0x190800000af07fae */ /* 0x0003e8000e101d56 */
[----:B------:R1:W-:Y:S01]  /*5550*/  LDGSTS.E.BYPASS.LTC128B.128 [R240+0x1b080], [R10.64+0x80], !P3 ;  /* 0x1b0800800af07fae */ /* 0x0003e2000d901d56 */
[----:B------:R-:W-:Y:S03]  /*5560*/  @!P1 IMAD.SHL.U32 R8, R200, 0x10, RZ ;  /* 0x00000010c8089824 */ /* 0x000fe600078e00ff */
[----:B------:R1:W-:Y:S04]  /*5570*/  LDGSTS.E.BYPASS.LTC128B.128 [R240+0x1d080], [R10.64+0x100], !P2 ;  /* 0x1d0801000af07fae */ /* 0x0003e8000d101d56 */
[----:B------:R1:W-:Y:S04]  /*5580*/  LDGSTS.E.BYPASS.LTC128B.128 [R240+0x1f080], [R10.64+0x180], !P0 ;  /* 0x1f0801800af07fae */ /* 0x0003e8000c101d56 */
[----:B------:R1:W-:Y:S02]  /*5590*/  @!P1 LDGSTS.E.BYPASS.LTC128B.128 [R8+0x20180], [R14.64] ;  /* 0x201800000e089fae */ /* 0x0003e4000b901d56 */
.L_x_1017:
        /* <DEDUP_REMOVED lines=92> */
[----:B--2---:R-:W2:Y:S01]  /*5b60*/  LDL.64 R226, [R1] ;  /* 0x0000000001e27983 */ /* 0x004ea20000100a00 */
        /* <DEDUP_REMOVED lines=24> */
[----:B------:R-:W-:Y:S02]  /*5cf0*/  IADD3 R5, P1, R226, UR10, RZ ;  /* 0x0000000ae2057c10 */ /* 0x000fe4000ff3e0ff */
[----:B------:R-:W-:Y:S02]  /*5d00*/  ISETP.LT.OR P5, PT, R4, 0x1, !P3 ;  /* 0x000000010400780c */ /* 0x000fe40005fa1670 */
[----:B---3--:R-:W-:Y:S02]  /*5d10*/  LEA.HI.X.SX32 R11, R11, R225, 0x1, P0 ;  /* 0x000000e10b0b7211 */ /* 0x008fe400000f0eff */
[----:B------:R-:W-:Y:S02]  /*5d20*/  LEA R10, P0, R7, c[0x0][0x258], 0x2 ;  /* 0x00009600070a7a11 */ /* 0x000fe400078010ff */
[----:B------:R-:W-:Y:S02]  /*5d30*/  IADD3.X R12, R224, UR4, RZ, P1, !PT ;  /* 0x00000004e00c7c10 */ /* 0x000fe40008ffe4ff */
[----:B------:R-:W2:Y:S01]  /*5d40*/  S2R R224, SR_TID.X ;  /* 0x0000000000e07919 */ /* 0x000ea20000002100 */
[C---:B------:R-:W-:Y:S02]  /*5d50*/  ISETP.LT.OR P4, PT, R4.reuse, 0x1, !P2 ;  /* 0x000000010400780c */ /* 0x040fe40005781670 */
[----:B------:R-:W-:Y:S02]  /*5d60*/  LEA R6, P1, R5, c[0x0][0x160], 0x1 ;  /* 0x0000580005067a11 */ /* 0x000fe400078208ff */
[----:B------:R-:W-:Y:S01]  /*5d70*/  @!PT LDS RZ, [RZ] ;  /* 0x00000000fffff984 */ /* 0x000fe20000000800 */
[----:B------:R-:W-:Y:S01]  /*5d80*/  @!PT LDS RZ, [RZ] ;  /* 0x00000000fffff984 */ /* 0x000fe20000000800 */
[----:B------:R-:W-:Y:S01]  /*5d90*/  @!PT LDS RZ, [RZ] ;  /* 0x00000000fffff984 */ /* 0x000fe20000000800 */
[----:B------:R3:W-:Y:S01]  /*5da0*/  LDGSTS.E.BYPASS.LTC128B.128 [R240+0x10080], [R8.64], !P5 ;  /* 0x1008000008f07fae */ /* 0x0007e2000e901d56 */
[----:B------:R-:W-:Y:S02]  /*5db0*/  LEA.HI.X R11, R7, c[0x0][0x25c], R11, 0x2, P0 ;  /* 0x00009700070b7a11 */ /* 0x000fe400000f140b */
[----:B------:R-:W-:Y:S02]  /*5dc0*/  LOP3.LUT P0, RZ, R243, 0x4, RZ, 0xc0, !PT ;  /* 0x00000004f3ff7812 */ /* 0x000fe4000780c0ff */
[----:B------:R-:W-:Y:S02]  /*5dd0*/  LEA.HI.X R7, R5, c[0x0][0x164], R12, 0x1, P1 ;  /* 0x0000590005077a11 */ /* 0x000fe400008f0c0c */
[C---:B------:R-:W-:Y:S02]  /*5de0*/  ISETP.LT.OR P6, PT, R4.reuse, 0x1, !P0 ;  /* 0x000000010400780c */ /* 0x040fe400047c1670 */
[----:B------:R3:W-:Y:S01]  /*5df0*/  LDGSTS.E.BYPASS.LTC128B.128 [R240+0x12080], [R8.64+0x80], !P4 ;  /* 0x1208008008f07fae */ /* 0x0007e2000e101d56 */
[----:B------:R-:W-:Y:S02]  /*5e00*/  LOP3.LUT P1, RZ, R243, 0x8, RZ, 0xc0, !PT ;  /* 0x00000008f3ff7812 */ /* 0x000fe4000782c0ff */
[C---:B------:R-:W-:Y:S02]  /*5e10*/  ISETP.LT.OR P4, PT, R4.reuse, 0x21, !P3 ;  /* 0x000000210400780c */ /* 0x040fe40005f81670 */
[C---:B------:R-:W-:Y:S02]  /*5e20*/  ISETP.LT.OR P5, PT, R4.reuse, 0x1, !P1 ;  /* 0x000000010400780c */ /* 0x040fe40004fa1670 */
[C---:B------:R-:W-:Y:S02]  /*5e30*/  ISETP.LT.OR P3, PT, R4.reuse, 0x21, !P2 ;  /* 0x000000210400780c */ /* 0x040fe40005761670 */
[C---:B------:R-:W-:Y:S02]  /*5e40*/  ISETP.LT.OR P2, PT, R4.reuse, 0x21, !P0 ;  /* 0x000000210400780c */ /* 0x040fe40004741670 */
[----:B------:R3:W-:Y:S01]  /*5e50*/  LDGSTS.E.BYPASS.LTC128B.128 [R240+0x14080], [R8.64+0x100], !P6 ;  /* 0x1408010008f07fae */ /* 0x0007e2000f101d56 */
[----:B------:R-:W-:Y:S02]  /*5e60*/  ISETP.LT.OR P0, PT, R4, 0x21, !P1 ;  /* 0x000000210400780c */ /* 0x000fe40004f01670 */
[C---:B--2---:R-:W-:Y:S04]  /*5e70*/  ISETP.GT.AND P1, PT, R224.reuse, 0xf, PT ;  /* 0x0000000fe000780c */ /* 0x044fe80003f24270 */
[----:B------:R3:W-:Y:S04]  /*5e80*/  LDGSTS.E.BYPASS.LTC128B.128 [R240+0x16080], [R8.64+0x180], !P5 ;  /* 0x1608018008f07fae */ /* 0x0007e8000e901d56 */
[----:B------:R3:W-:Y:S04]  /*5e90*/  LDGSTS.E.BYPASS.LTC128B.128 [R240+0x11080], [R6.64], !P4 ;  /* 0x1108000006f07fae */ /* 0x0007e8000e101d56 */
[----:B------:R3:W-:Y:S01]  /*5ea0*/  LDGSTS.E.BYPASS.LTC128B.128 [R240+0x13080], [R6.64+0x80], !P3 ;  /* 0x1308008006f07fae */ /* 0x0007e2000d901d56 */
[----:B------:R-:W-:Y:S03]  /*5eb0*/  @!P1 IMAD.SHL.U32 R4, R224, 0x10, RZ ;  /* 0x00000010e0049824 */ /* 0x000fe600078e00ff */
[----:B------:R3:W-:Y:S04]  /*5ec0*/  LDGSTS.E.BYPASS.LTC128B.128 [R240+0x15080], [R6.64+0x100], !P2 ;  /* 0x1508010006f07fae */ /* 0x0007e8000d101d56 */
[----:B------:R3:W-:Y:S04]  /*5ed0*/  LDGSTS.E.BYPASS.LTC128B.128 [R240+0x17080], [R6.64+0x180], !P0 ;  /* 0x1708018006f07fae */ /* 0x0007e8000c101d56 */
[----:B------:R3:W-:Y:S02]  /*5ee0*/  @!P1 LDGSTS.E.BYPASS.LTC128B.128 [R4+0x20080], [R10.64] ;  /* 0x200800000a049fae */ /* 0x0007e4000b901d56 */
.L_x_1018:
        /* <DEDUP_REMOVED lines=218> */
.L_x_1016:
        /* <DEDUP_REMOVED lines=30> */
[----:B------:R-:W-:-:S02]  /*6e70*/  LEA.HI R5, R5, R101, RZ, 0x6 ;  /* 0x0000006505057211 */ /* 0x000fc400078f30ff */
        /* <DEDUP_REMOVED lines=66> */
[----:B-----5:R-:W-:-:S02]  /*72a0*/  F2FP.BF16.PACK_AB R14, R145, R144 ;  /* 0x00000090910e723e */ /* 0x020fc400000010ff */
        /* <DEDUP_REMOVED lines=92> */
.L_x_1021:
        /* <DEDUP_REMOVED lines=65> */
.L_x_1023:
[----:B--234-:R-:W-:Y:S05]  /*7c80*/  BSYNC B0 ;  /* 0x0000000000007941 */ /* 0x01cfea0003800000 */
.L_x_1022:
        /* <DEDUP_REMOVED lines=17> */
.L_x_1025:
[----:B------:R-:W-:Y:S05]  /*7da0*/  BSYNC B0 ;  /* 0x0000000000007941 */ /* 0x000fea0003800000 */
.L_x_1024:
        /* <DEDUP_REMOVED lines=16> */
.L_x_1027:
[----:B------:R-:W-:Y:S05]  /*7eb0*/  BSYNC B0 ;  /* 0x0000000000007941 */ /* 0x000fea0003800000 */
.L_x_1026:
        /* <DEDUP_REMOVED lines=16> */
.L_x_1029:
[----:B------:R-:W-:Y:S05]  /*7fc0*/  BSYNC B0 ;  /* 0x0000000000007941 */ /* 0x000fea0003800000 */
.L_x_1028:
        /* <DEDUP_REMOVED lines=16> */
.L_x_1031:
[----:B------:R-:W-:Y:S05]  /*80d0*/  BSYNC B0 ;  /* 0x0000000000007941 */ /* 0x000fea0003800000 */
.L_x_1030:
        /* <DEDUP_REMOVED lines=16> */
.L_x_1033:
[----:B------:R-:W-:Y:S05]  /*81e0*/  BSYNC B0 ;  /* 0x0000000000007941 */ /* 0x000fea0003800000 */
.L_x_1032:
        /* <DEDUP_REMOVED lines=16> */
.L_x_1035:
[----:B------:R-:W-:Y:S05]  /*82f0*/  BSYNC B0 ;  /* 0x0000000000007941 */ /* 0x000fea0003800000 */
.L_x_1034:
        /* <DEDUP_REMOVED lines=16> */
.L_x_1037:
[----:B------:R-:W-:Y:S05]  /*8400*/  BSYNC B0 ;  /* 0x0000000000007941 */ /* 0x000fea0003800000 */
.L_x_1036:
        /* <DEDUP_REMOVED lines=23> */
.L_x_1039:
[----:B------:R-:W-:Y:S05]  /*8580*/  BSYNC B0 ;  /* 0x0000000000007941 */ /* 0x000fea0003800000 */
.L_x_1038:
        /* <DEDUP_REMOVED lines=15> */
.L_x_1041:
[----:B------:R-:W-:Y:S05]  /*8680*/  BSYNC B0 ;  /* 0x0000000000007941 */ /* 0x000fea0003800000 */
.L_x_1040:
        /* <DEDUP_REMOVED lines=14> */
.L_x_1043:
[----:B------:R-:W-:Y:S05]  /*8770*/  BSYNC B0 ;  /* 0x0000000000007941 */ /* 0x000fea0003800000 */
.L_x_1042:
        /* <DEDUP_REMOVED lines=14> */
.L_x_1045:
[----:B------:R-:W-:Y:S05]  /*8860*/  BSYNC B0 ;  /* 0x0000000000007941 */ /* 0x000fea0003800000 */
.L_x_1044:
        /* <DEDUP_REMOVED lines=14> */
.L_x_1047:
[----:B------:R-:W-:Y:S05]  /*8950*/  BSYNC B0 ;  /* 0x0000000000007941 */ /* 0x000fea0003800000 */
.L_x_1046:
        /* <DEDUP_REMOVED lines=14> */
.L_x_1049:
[----:B------:R-:W-:Y:S05]  /*8a40*/  BSYNC B0 ;  /* 0x0000000000007941 */ /* 0x000fea0003800000 */
.L_x_1048:
        /* <DEDUP_REMOVED lines=14> */
.L_x_1051:
[----:B------:R-:W-:Y:S05]  /*8b30*/  BSYNC B0 ;  /* 0x0000000000007941 */ /* 0x000fea0003800000 */
.L_x_1050:
        /* <DEDUP_REMOVED lines=14> */
.L_x_1020:
        /* <DEDUP_REMOVED lines=31> */
.L_x_1052:
        /* <DEDUP_REMOVED lines=42> */
.L_x_1054:
[----:B------:R-:W-:Y:S05]  /*90b0*/  BSYNC B0 ;  /* 0x0000000000007941 */ /* 0x000fea0003800000 */
.L_x_1053:
        /* <DEDUP_REMOVED lines=17> */
.L_x_1056:
[----:B------:R-:W-:Y:S05]  /*91d0*/  BSYNC B0 ;  /* 0x0000000000007941 */ /* 0x000fea0003800000 */
.L_x_1055:
        /* <DEDUP_REMOVED lines=16> */
.L_x_1058:
[----:B------:R-:W-:Y:S05]  /*92e0*/  BSYNC B0 ;  /* 0x0000000000007941 */ /* 0x000fea0003800000 */
.L_x_1057:
        /* <DEDUP_REMOVED lines=16> */
.L_x_1060:
[----:B------:R-:W-:Y:S05]  /*93f0*/  BSYNC B0 ;  /* 0x0000000000007941 */ /* 0x000fea0003800000 */
.L_x_1059:
        /* <DEDUP_REMOVED lines=16> */
.L_x_1062:
[----:B------:R-:W-:Y:S05]  /*9500*/  BSYNC B0 ;  /* 0x0000000000007941 */ /* 0x000fea0003800000 */
.L_x_1061:
        /* <DEDUP_REMOVED lines=16> */
.L_x_1064:
[----:B------:R-:W-:Y:S05]  /*9610*/  BSYNC B0 ;  /* 0x0000000000007941 */ /* 0x000fea0003800000 */
.L_x_1063:
        /* <DEDUP_REMOVED lines=16> */
.L_x_1066:
[----:B------:R-:W-:Y:S05]  /*9720*/  BSYNC B0 ;  /* 0x0000000000007941 */ /* 0x000fea0003800000 */
.L_x_1065:
        /* <DEDUP_REMOVED lines=16> */
.L_x_1068:
[----:B------:R-:W-:Y:S05]  /*9830*/  BSYNC B0 ;  /* 0x0000000000007941 */ /* 0x000fea0003800000 */
.L_x_1067:
        /* <DEDUP_REMOVED lines=23> */
.L_x_1070:
[----:B------:R-:W-:Y:S05]  /*99b0*/  BSYNC B0 ;  /* 0x0000000000007941 */ /* 0x000fea0003800000 */
.L_x_1069:
        /* <DEDUP_REMOVED lines=15> */
.L_x_1072:
[----:B------:R-:W-:Y:S05]  /*9ab0*/  BSYNC B0 ;  /* 0x0000000000007941 */ /* 0x000fea0003800000 */
.L_x_1071:
        /* <DEDUP_REMOVED lines=14> */
.L_x_1074:
[----:B------:R-:W-:Y:S05]  /*9ba0*/  BSYNC B0 ;  /* 0x0000000000007941 */ /* 0x000fea0003800000 */
.L_x_1073:
        /* <DEDUP_REMOVED lines=14> */
.L_x_1076:
[----:B------:R-:W-:Y:S05]  /*9c90*/  BSYNC B0 ;  /* 0x0000000000007941 */ /* 0x000fea0003800000 */
.L_x_1075:
        /* <DEDUP_REMOVED lines=14> */
.L_x_1078:
[----:B------:R-:W-:Y:S05]  /*9d80*/  BSYNC B0 ;  /* 0x0000000000007941 */ /* 0x000fea0003800000 */
.L_x_1077:
        /* <DEDUP_REMOVED lines=14> */
.L_x_1080:
[----:B------:R-:W-:Y:S05]  /*9e70*/  BSYNC B0 ;  /* 0x0000000000007941 */ /* 0x000fea0003800000 */
.L_x_1079:
        /* <DEDUP_REMOVED lines=14> */
.L_x_1082:
[----:B------:R-:W-:Y:S05]  /*9f60*/  BSYNC B0 ;  /* 0x0000000000007941 */ /* 0x000fea0003800000 */
.L_x_1081:
        /* <DEDUP_REMOVED lines=14> */
.L_x_1083:
        /* <DEDUP_REMOVED lines=11> */
.L_x_1172:


//--------------------- .text._ZN7cutlass13device_kernelIN5flash32FlashAttnBwdPostprocessConvertdQIN4cute5tupleIJNS3_1CILi64EEENS5_ILi256EEEEEENS_10bfloat16_tEfNS_4arch4Sm80ELi256ENS3_8TiledMMAINS3_8MMA_AtomIJNS3_30SM80_16x8x16_F32BF16BF16F32_TNEEEENS3_6LayoutINS4_IJNS5_ILi2EEENS5_ILi4EEENS5_ILi1EEEEEENS4_IJSJ_SH_NS5_ILi0EEEEEEEENS4_IJNS5_ILi32EEES6_NS5_ILi16EEEEEEEELb0EEEEEvNT_6ParamsE --------------------------
	.section	.text._ZN7cutlass13device_kernelIN5flash32FlashAttnBwdPostprocessConvertdQIN4cute5tupleIJNS3_1CILi64EEENS5_ILi256EEEEEENS_10bfloat16_tEfNS_4arch4Sm80ELi256ENS3_8TiledMMAINS3_8MMA_AtomIJNS3_30SM80_16x8x16_F32BF16BF16F32_TNEEEENS3_6LayoutINS4_IJNS5_ILi2EEENS5_ILi4EEENS5_ILi1EEEEEENS4_IJSJ_SH_NS5_ILi0EEEEEEEENS4_IJNS5_ILi32EEES6_NS5_ILi16EEEEEEEELb0EEEEEvNT_6ParamsE,"ax",@progbits
	.sectioninfo	@"SHI_REGISTERS=86"
	.align	128
.text._ZN7cutlass13device_kernelIN5flash32FlashAttnBwdPostprocessConvertdQIN4cute5tupleIJNS3_1CILi64EEENS5_ILi256EEEEEENS_10bfloat16_tEfNS_4arch4Sm80ELi256ENS3_8TiledMMAINS3_8MMA_AtomIJNS3_30SM80_16x8x16_F32BF16BF16F32_TNEEEENS3_6LayoutINS4_IJNS5_ILi2EEENS5_ILi4EEENS5_ILi1EEEEEENS4_IJSJ_SH_NS5_ILi0EEEEEEEENS4_IJNS5_ILi32EEES6_NS5_ILi16EEEEEEEELb0EEEEEvNT_6ParamsE:
        .type           _ZN7cutlass13device_kernelIN5flash32FlashAttnBwdPostprocessConvertdQIN4cute5tupleIJNS3_1CILi64EEENS5_ILi256EEEEEENS_10bfloat16_tEfNS_4arch4Sm80ELi256ENS3_8TiledMMAINS3_8MMA_AtomIJNS3_30SM80_16x8x16_F32BF16BF16F32_TNEEEENS3_6LayoutINS4_IJNS5_ILi2EEENS5_ILi4EEENS5_ILi1EEEEEENS4_IJSJ_SH_NS5_ILi0EEEEEEEENS4_IJNS5_ILi32EEES6_NS5_ILi16EEEEEEEELb0EEEEEvNT_6ParamsE,@function
        .size           _ZN7cutlass13device_kernelIN5flash32FlashAttnBwdPostprocessConvertdQIN4cute5tupleIJNS3_1CILi64EEENS5_ILi256EEEEEENS_10bfloat16_tEfNS_4arch4Sm80ELi256ENS3_8TiledMMAINS3_8MMA_AtomIJNS3_30SM80_16x8x16_F32BF16BF16F32_TNEEEENS3_6LayoutINS4_IJNS5_ILi2EEENS5_ILi4EEENS5_ILi1EEEEEENS4_IJSJ_SH_NS5_ILi0EEEEEEEENS4_IJNS5_ILi32EEES6_NS5_ILi16EEEEEEEELb0EEEEEvNT_6ParamsE,(.L_x_1173 - _ZN7cutlass13device_kernelIN5flash32FlashAttnBwdPostprocessConvertdQIN4cute5tupleIJNS3_1CILi64EEENS5_ILi256EEEEEENS_10bfloat16_tEfNS_4arch4Sm80ELi256ENS3_8TiledMMAINS3_8MMA_AtomIJNS3_30SM80_16x8x16_F32BF16BF16F32_TNEEEENS3_6LayoutINS4_IJNS5_ILi2EEENS5_ILi4EEENS5_ILi1EEEEEENS4_IJSJ_SH_NS5_ILi0EEEEEEEENS4_IJNS5_ILi32EEES6_NS5_ILi16EEEEEEEELb0EEEEEvNT_6ParamsE)
        .other          _ZN7cutlass13device_kernelIN5flash32FlashAttnBwdPostprocessConvertdQIN4cute5tupleIJNS3_1CILi64EEENS5_ILi256EEEEEENS_10bfloat16_tEfNS_4arch4Sm80ELi256ENS3_8TiledMMAINS3_8MMA_AtomIJNS3_30SM80_16x8x16_F32BF16BF16F32_TNEEEENS3_6LayoutINS4_IJNS5_ILi2EEENS5_ILi4EEENS5_ILi1EEEEEENS4_IJSJ_SH_NS5_ILi0EEEEEEEENS4_IJNS5_ILi32EEES6_NS5_ILi16EEEEEEEELb0EEEEEvNT_6ParamsE,@"STO_CUDA_ENTRY STV_DEFAULT"
_ZN7cutlass13device_kernelIN5flash32FlashAttnBwdPostprocessConvertdQIN4cute5tupleIJNS3_1CILi64EEENS5_ILi256EEEEEENS_10bfloat16_tEfNS_4arch4Sm80ELi256ENS3_8TiledMMAINS3_8MMA_AtomIJNS3_30SM80_16x8x16_F32BF16BF16F32_TNEEEENS3_6LayoutINS4_IJNS5_ILi2EEENS5_ILi4EEENS5_ILi1EEEEEENS4_IJSJ_SH_NS5_ILi0EEEEEEEENS4_IJNS5_ILi32EEES6_NS5_ILi16EEEEEEEELb0EEEEEvNT_6ParamsE:
        /* <DEDUP_REMOVED lines=20> */
[----:B--2---:R-:W-:-:S03]  /*0140*/  IMAD.IADD R75, R75, 0x1, -R4 ;  /* 0x000000014b4b7824 */ /* 0x004fc600078e0a04 */
.L_x_1084:
[----:B0-----:R-:W-:Y:S01]  /*0150*/  ISETP.NE.AND.EX P0, PT, RZ, c[0x0][0x1c4], PT, P2 ;  /* 0x00007100ff007a0c */ /* 0x001fe20003f05320 */
[----:B-----5:R-:W-:Y:S01]  /*0160*/  @P1 IMAD R2, R71, 0x40, R0 ;  /* 0x0000004047021824 */ /* 0x020fe200078e0200 */
[----:B------:R-:W-:-:S13]  /*0170*/  ISETP.LE.AND P2, PT, R75, R72, PT ;  /* 0x000000484b00720c */ /* 0x000fda0003f43270 */
[----:B------:R-:W-:Y:S05]  /*0180*/  @P0 EXIT P2 ;  /* 0x000000000000094d */ /* 0x000fea0001000000 */
[----:B------:R-:W0:Y:S01]  /*0190*/  S2R R73, SR_TID.X ;  /* 0x0000000000497919 */ /* 0x000e220000002100 */
[----:B------:R-:W-:Y:S01]  /*01a0*/  @P1 SHF.R.S32.HI R3, RZ, 0x1f, R2 ;  /* 0x0000001fff031819 */ /* 0x000fe20000011402 */
[----:B------:R-:W-:Y:S01]  /*01b0*/  CS2R R4, SRZ ;  /* 0x0000000000047805 */ /* 0x000fe2000001ff00 */
[----:B------:R-:W-:Y:S01]  /*01c0*/  SHF.L.U32 R7, R70, 0xe, RZ ;  /* 0x0000000e46077819 */ /* 0x000fe200000006ff */
[----:B------:R-:W1:Y:S01]  /*01d0*/  S2R R68, SR_CTAID.Y ;  /* 0x0000000000447919 */ /* 0x000e620000002600 */
[----:B------:R-:W-:Y:S02]  /*01e0*/  @P1 LEA.HI R3, R3, R2, RZ, 0x6 ;  /* 0x0000000203031211 */ /* 0x000fe400078f30ff */
[----:B------:R-:W-:-:S03]  /*01f0*/  SHF.R.S32.HI R9, RZ, 0x1f, R7 ;  /* 0x0000001fff097819 */ /* 0x000fc60000011407 */
[----:B------:R-:W-:-:S05]  /*0200*/  @P1 IMAD.SHL.U32 R3, R3, 0x100, RZ ;  /* 0x0000010003031824 */ /* 0x000fca00078e00ff */
[----:B------:R-:W-:-:S04]  /*0210*/  @P1 LOP3.LUT R3, R3, 0xffffc000, RZ, 0xc0, !PT ;  /* 0xffffc00003031812 */ /* 0x000fc800078ec0ff */
[--C-:B------:R-:W-:Y:S01]  /*0220*/  @P1 SHF.R.S32.HI R5, RZ, 0x1f, R3.reuse ;  /* 0x0000001fff051819 */ /* 0x100fe20000011403 */
[----:B------:R-:W-:Y:S02]  /*0230*/  @P1 IMAD.MOV.U32 R4, RZ, RZ, R3 ;  /* 0x000000ffff041224 */ /* 0x000fe400078e0003 */
        /* <DEDUP_REMOVED lines=8> */
[----:B------:R-:W-:Y:S02]  /*02c0*/  SEL R2, R2, RZ, !P0 ;  /* 0x000000ff02027207 */ /* 0x000fe40004000000 */
[----:B------:R-:W-:Y:S01]  /*02d0*/  SEL R71, R71, RZ, !P0 ;  /* 0x000000ff47477207 */ /* 0x000fe20004000000 */
        /* <DEDUP_REMOVED lines=29> */
[----:B------:R-:W-:Y:S02]  /*04b0*/  IMNMX R72, R72, 0x40, PT ;  /* 0x0000004048487817 */ /* 0x000fe40003800200 */
[--C-:B------:R-:W-:Y:S02]  /*04c0*/  SHF.R.S32.HI R77, RZ, 0x2, R74.reuse ;  /* 0x00000002ff4d7819 */ /* 0x100fe4000001144a */
[----:B------:R-:W-:Y:S02]  /*04d0*/  SHF.R.S32.HI R76, RZ, 0x1f, R74 ;  /* 0x0000001fff4c7819 */ /* 0x000fe4000001144a */
[----:B0-----:R-:W-:Y:S02]  /*04e0*/  LOP3.LUT R80, R74, 0x7ffffffc, RZ, 0xc0, !PT ;  /* 0x7ffffffc4a507812 */ /* 0x001fe400078ec0ff */
[----:B------:R-:W-:Y:S02]  /*04f0*/  LEA.HI R69, R76, R77, RZ, 0x3 ;  /* 0x0000004d4c457211 */ /* 0x000fe400078f18ff */
[----:B------:R-:W-:Y:S01]  /*0500*/  LEA.HI R76, R78, R73, RZ, 0x5 ;  /* 0x000000494e4c7211 */ /* 0x000fe200078f28ff */
[----:B------:R-:W-:Y:S01]  /*0510*/  IMAD.IADD R80, R73, 0x1, -R80 ;  /* 0x0000000149507824 */ /* 0x000fe200078e0a50 */
[----:B------:R-:W-:-:S02]  /*0520*/  LOP3.LUT R82, R69, 0xfffffff8, RZ, 0xc0, !PT ;  /* 0xfffffff845527812 */ /* 0x000fc400078ec0ff */
[----:B------:R-:W-:-:S03]  /*0530*/  SHF.R.S32.HI R69, RZ, 0x5, R76 ;  /* 0x00000005ff457819 */ /* 0x000fc6000001144c */
[----:B------:R-:W-:Y:S01]  /*0540*/  IMAD.IADD R77, R77, 0x1, -R82 ;  /* 0x000000014d4d7824 */ /* 0x000fe200078e0a52 */
[----:B------:R-:W-:Y:S02]  /*0550*/  LEA.HI R82, R78, R73, RZ, 0x7 ;  /* 0x000000494e527211 */ /* 0x000fe400078f38ff */
[----:B------:R-:W-:Y:S02]  /*0560*/  LEA.HI R79, R76, R69, RZ, 0x1 ;  /* 0x000000454c4f7211 */ /* 0x000fe400078f08ff */
[----:B------:R-:W-:Y:S02]  /*0570*/  SHF.R.S32.HI R81, RZ, 0x7, R82 ;  /* 0x00000007ff517819 */ /* 0x000fe40000011452 */
[----:B------:R-:W-:Y:S02]  /*0580*/  SHF.R.S32.HI R74, RZ, 0x1f, R77 ;  /* 0x0000001fff4a7819 */ /* 0x000fe4000001144d */
[----:B------:R-:W-:Y:S01]  /*0590*/  LOP3.LUT R82, R79, 0xfffffe, RZ, 0xc0, !PT ;  /* 0x00fffffe4f527812 */ /* 0x000fe200078ec0ff */
[C---:B------:R-:W-:Y:S01]  /*05a0*/  IMAD R83, R81.reuse, 0x200, R80 ;  /* 0x0000020051537824 */ /* 0x040fe200078e0250 */
[----:B------:R-:W-:Y:S01]  /*05b0*/  LEA.HI R79, R74, R77, RZ, 0x2 ;  /* 0x0000004d4a4f7211 */ /* 0x000fe200078f10ff */
[----:B------:R-:W-:Y:S01]  /*05c0*/  IMAD.SHL.U32 R81, R81, 0x40, RZ ;  /* 0x0000004051517824 */ /* 0x000fe200078e00ff */
[----:B------:R-:W-:-:S02]  /*05d0*/  LEA.HI R78, R78, R73, RZ, 0x6 ;  /* 0x000000494e4e7211 */ /* 0x000fc400078f30ff */
[C---:B------:R-:W-:Y:S01]  /*05e0*/  LOP3.LUT R80, R79.reuse, 0x7fffffc, RZ, 0xc0, !PT ;  /* 0x07fffffc4f507812 */ /* 0x040fe200078ec0ff */
[----:B------:R-:W-:Y:S01]  /*05f0*/  IMAD.SHL.U32 R79, R79, 0x10, RZ ;  /* 0x000000104f4f7824 */ /* 0x000fe200078e00ff */
[----:B------:R-:W-:Y:S02]  /*0600*/  LOP3.LUT R81, R81, 0x40, RZ, 0xc0, !PT ;  /* 0x0000004051517812 */ /* 0x000fe400078ec0ff */
[----:B------:R-:W-:Y:S01]  /*0610*/  IADD3 R74, R69, -R82, RZ ;  /* 0x80000052454a7210 */ /* 0x000fe20007ffe0ff */
[----:B------:R-:W-:Y:S01]  /*0620*/  IMAD.IADD R77, R77, 0x1, -R80 ;  /* 0x000000014d4d7824 */ /* 0x000fe200078e0a50 */
[----:B------:R-:W-:Y:S02]  /*0630*/  SHF.R.U32.HI R78, RZ, 0x3, R78 ;  /* 0x00000003ff4e7819 */ /* 0x000fe4000001164e */
[----:B------:R-:W-:Y:S01]  /*0640*/  LOP3.LUT R79, R79, 0x40, RZ, 0xc0, !PT ;  /* 0x000000404f4f7812 */ /* 0x000fe200078ec0ff */
[----:B------:R-:W-:-:S03]  /*0650*/  IMAD R74, R74, 0x80, R83 ;  /* 0x000000804a4a7824 */ /* 0x000fc600078e0253 */
[----:B------:R-:W-:Y:S02]  /*0660*/  LOP3.LUT R78, R79, 0x8, R78, 0xf8, !PT ;  /* 0x000000084f4e7812 */ /* 0x000fe400078ef84e */
[----:B------:R-:W-:Y:S02]  /*0670*/  SHF.R.U32.HI R79, RZ, 0x3, R79 ;  /* 0x00000003ff4f7819 */ /* 0x000fe4000001164f */
[----:B------:R-:W-:Y:S02]  /*0680*/  LEA R77, R77, R74, 0x3 ;  /* 0x0000004a4d4d7211 */ /* 0x000fe400078e18ff */
[----:B------:R-:W-:Y:S01]  /*0690*/  LOP3.LUT R78, R78, R79, RZ, 0x3c, !PT ;  /* 0x0000004f4e4e7212 */ /* 0x000fe200078e3cff */
[----:B--2---:R0:W-:Y:S04]  /*06a0*/  STS.128 [R73.X16], R4 ;  /* 0x0000000449007388 */ /* 0x0041e8000000cc00 */
[----:B---3--:R1:W-:Y:S04]  /*06b0*/  STS.128 [R73.X16+0x1000], R8 ;  /* 0x0010000849007388 */ /* 0x0083e8000000cc00 */
[----:B----4-:R2:W-:Y:S04]  /*06c0*/  STS.128 [R73.X16+0x2000], R12 ;  /* 0x0020000c49007388 */ /* 0x0105e8000000cc00 */
[----:B-----5:R-:W-:Y:S04]  /*06d0*/  STS.128 [R73.X16+0x3000], R16 ;  /* 0x0030001049007388 */ /* 0x020fe8000000cc00 */
[----:B------:R3:W-:Y:S01]  /*06e0*/  STS.128 [R73.X16+0x4000], R20 ;  /* 0x0040001449007388 */ /* 0x0007e2000000cc00 */
[----:B0-----:R-:W-:-:S02]  /*06f0*/  LOP3.LUT R4, R76, 0xffffffe0, RZ, 0xc0, !PT ;  /* 0xffffffe04c047812 */ /* 0x001fc400078ec0ff */
[----:B------:R-:W-:Y:S01]  /*0700*/  SHF.R.S32.HI R76, RZ, 0x1f, R76 ;  /* 0x0000001fff4c7819 */ /* 0x000fe2000001144c */
[----:B------:R-:W-:Y:S01]  /*0710*/  STS.128 [R73.X16+0x5000], R24 ;  /* 0x0050001849007388 */ /* 0x000fe2000000cc00 */
[----:B-1----:R-:W-:Y:S02]  /*0720*/  IADD3 R8, -R4, R73, RZ ;  /* 0x0000004904087210 */ /* 0x002fe40007ffe1ff */
[----:B------:R-:W-:Y:S01]  /*0730*/  LEA.HI R76, R76, R69, RZ, 0x2 ;  /* 0x000000454c4c7211 */ /* 0x000fe200078f10ff */
[----:B------:R-:W-:Y:S01]  /*0740*/  STS.128 [R73.X16+0x6000], R28 ;  /* 0x0060001c49007388 */ /* 0x000fe2000000cc00 */
[C---:B------:R-:W-:Y:S01]  /*0750*/  LEA.HI R5, R8.reuse, R8, RZ, 0x1 ;  /* 0x0000000808057211 */ /* 0x040fe200078f08ff */
[----:B------:R-:W-:Y:S01]  /*0760*/  IMAD.SHL.U32 R8, R8, 0x8, RZ ;  /* 0x0000000808087824 */ /* 0x000fe200078e00ff */
[----:B--2---:R-:W-:Y:S01]  /*0770*/  SHF.R.U32.HI R12, RZ, 0x3, R81 ;  /* 0x00000003ff0c7819 */ /* 0x004fe20000011651 */
[----:B------:R0:W-:Y:S01]  /*0780*/  STS.128 [R73.X16+0x7000], R32 ;  /* 0x0070002049007388 */ /* 0x0001e2000000cc00 */
[----:B------:R-:W-:Y:S01]  /*0790*/  LOP3.LUT R76, R76, 0x7fffffc, RZ, 0xc0, !PT ;  /* 0x07fffffc4c4c7812 */ /* 0x000fe200078ec0ff */
[----:B------:R-:W-:Y:S01]  /*07a0*/  IMAD.SHL.U32 R10, R5, 0x200, RZ ;  /* 0x00000200050a7824 */ /* 0x000fe200078e00ff */
[----:B------:R-:W-:Y:S01]  /*07b0*/  LOP3.LUT R5, R81, 0x8, R8, 0xf8, !PT ;  /* 0x0000000851057812 */ /* 0x000fe200078ef808 */
[----:B------:R-:W-:Y:S01]  /*07c0*/  STS.128 [R73.X16+0x8000], R36 ;  /* 0x0080002449007388 */ /* 0x000fe2000000cc00 */
[----:B---3--:R-:W-:-:S02]  /*07d0*/  IADD3 R23, R69, -R76, RZ ;  /* 0x8000004c45177210 */ /* 0x008fc40007ffe0ff */
[----:B------:R-:W-:Y:S01]  /*07e0*/  LOP3.LUT R10, R10, 0x7ffffc00, RZ, 0xc0, !PT ;  /* 0x7ffffc000a0a7812 */ /* 0x000fe200078ec0ff */
[----:B------:R-:W-:Y:S01]  /*07f0*/  STS.128 [R73.X16+0x9000], R40 ;  /* 0x0090002849007388 */ /* 0x000fe2000000cc00 */
[----:B------:R-:W-:-:S03]  /*0800*/  ISETP.GE.AND P0, PT, R8, c[0x0][0x194], PT ;  /* 0x0000650008007a0c */ /* 0x000fc60003f06270 */
[----:B------:R-:W-:Y:S01]  /*0810*/  STS.128 [R73.X16+0xa000], R44 ;  /* 0x00a0002c49007388 */ /* 0x000fe2000000cc00 */
[----:B------:R-:W-:-:S03]  /*0820*/  IMAD R10, R23, 0x10, R10 ;  /* 0x00000010170a7824 */ /* 0x000fc600078e020a */
[----:B------:R-:W-:Y:S01]  /*0830*/  STS.128 [R73.X16+0xb000], R48 ;  /* 0x00b0003049007388 */ /* 0x000fe2000000cc00 */
[----:B0-----:R-:W-:-:S03]  /*0840*/  LOP3.LUT R33, R5, R12, RZ, 0x3c, !PT ;  /* 0x0000000c05217212 */ /* 0x001fc600078e3cff */
[----:B------:R-:W-:Y:S02]  /*0850*/  STS.128 [R73.X16+0xc000], R52 ;  /* 0x00c0003449007388 */ /* 0x000fe4000000cc00 */
[----:B------:R-:W-:Y:S02]  /*0860*/  IMAD.IADD R10, R10, 0x1, R33 ;  /* 0x000000010a0a7824 */ /* 0x000fe400078e0221 */
[----:B------:R-:W-:Y:S04]  /*0870*/  STS.128 [R73.X16+0xd000], R56 ;  /* 0x00d0003849007388 */ /* 0x000fe8000000cc00 */
[----:B------:R-:W-:Y:S04]  /*0880*/  STS.128 [R73.X16+0xe000], R60 ;  /* 0x00e0003c49007388 */ /* 0x000fe8000000cc00 */
[----:B------:R-:W-:Y:S04]  /*0890*/  STS.128 [R73.X16+0xf000], R64 ;  /* 0x00f0004049007388 */ /* 0x000fe8000000cc00 */
[----:B------:R-:W-:Y:S06]  /*08a0*/  BAR.SYNC.DEFER_BLOCKING 0x0 ;  /* 0x0000000000007b1d */ /* 0x000fec0000010000 */
[----:B------:R-:W0:Y:S04]  /*08b0*/  LDS R4, [R73.X4] ;  /* 0x0000000049047984 */ /* 0x000e280000004800 */
[----:B------:R-:W1:Y:S04]  /*08c0*/  LDS R6, [R73.X4+0x400] ;  /* 0x0004000049067984 */ /* 0x000e680000004800 */
[----:B------:R-:W2:Y:S04]  /*08d0*/  LDS R7, [R73.X4+0x800] ;  /* 0x0008000049077984 */ /* 0x000ea80000004800 */
[----:B------:R-:W3:Y:S04]  /*08e0*/  LDS R9, [R73.X4+0xc00] ;  /* 0x000c000049097984 */ /* 0x000ee80000004800 */
[----:B------:R-:W4:Y:S04]  /*08f0*/  LDS R11, [R73.X4+0x1000] ;  /* 0x00100000490b7984 */ /* 0x000f280000004800 */
[----:B------:R-:W5:Y:S04]  /*0900*/  LDS R16, [R73.X4+0x2000] ;  /* 0x0020000049107984 */ /* 0x000f680000004800 */
[----:B------:R-:W5:Y:S04]  /*0910*/  LDS R17, [R73.X4+0x2400] ;  /* 0x0024000049117984 */ /* 0x000f680000004800 */
[----:B------:R-:W5:Y:S04]  /*0920*/  LDS R14, [R73.X4+0x1800] ;  /* 0x00180000490e7984 */ /* 0x000f680000004800 */
[----:B------:R-:W5:Y:S04]  /*0930*/  LDS R13, [R73.X4+0x1400] ;  /* 0x00140000490d7984 */ /* 0x000f680000004800 */
[----:B------:R-:W5:Y:S04]  /*0940*/  LDS R15, [R73.X4+0x1c00] ;  /* 0x001c0000490f7984 */ /* 0x000f680000004800 */
[----:B------:R-:W5:Y:S01]  /*0950*/  LDS R18, [R73.X4+0x2800] ;  /* 0x0028000049127984 */ /* 0x000f620000004800 */
[----:B0-----:R-:W-:Y:S01]  /*0960*/  FMUL.FTZ R5, R4, c[0x0][0x1b8] ;  /* 0x00006e0004057a20 */ /* 0x001fe20000410000 */
[----:B------:R-:W-:-:S02]  /*0970*/  LEA R4, R77, R78, 0x1 ;  /* 0x0000004e4d047211 */ /* 0x000fc400078e08ff */
[----:B------:R-:W0:Y:S01]  /*0980*/  LDS R19, [R73.X4+0x2c00] ;  /* 0x002c000049137984 */ /* 0x000e220000004800 */
[----:B-1----:R-:W-:-:S03]  /*0990*/  FMUL.FTZ R6, R6, c[0x0][0x1b8] ;  /* 0x00006e0006067a20 */ /* 0x002fc60000410000 */
[----:B------:R-:W1:Y:S01]  /*09a0*/  LDS R24, [R73.X4+0x4000] ;  /* 0x0040000049187984 */ /* 0x000e620000004800 */
[----:B--2---:R-:W-:Y:S01]  /*09b0*/  FMUL.FTZ R7, R7, c[0x0][0x1b8] ;  /* 0x00006e0007077a20 */ /* 0x004fe20000410000 */
[----:B------:R-:W-:Y:S02]  /*09c0*/  F2FP.BF16.PACK_AB R5, R6, R5 ;  /* 0x000000050605723e */ /* 0x000fe400000010ff */
[----:B------:R-:W2:Y:S01]  /*09d0*/  LDS R25, [R73.X4+0x4400] ;  /* 0x0044000049197984 */ /* 0x000ea20000004800 */
[----:B---3--:R-:W-:-:S03]  /*09e0*/  FMUL.FTZ R12, R9, c[0x0][0x1b8] ;  /* 0x00006e00090c7a20 */ /* 0x008fc60000410000 */
[----:B------:R-:W3:Y:S02]  /*09f0*/  LDS R26, [R73.X4+0x4800] ;  /* 0x00480000491a7984 */ /* 0x000ee40000004800 */
[----:B------:R-:W-:Y:S01]  /*0a00*/  F2FP.BF16.PACK_AB R6, R12, R7 ;  /* 0x000000070c06723e */ /* 0x000fe200000010ff */
[----:B----4-:R-:W-:Y:S01]  /*0a10*/  FMUL.FTZ R7, R11, c[0x0][0x1b8] ;  /* 0x00006e000b077a20 */ /* 0x010fe20000410000 */
[----:B------:R-:W4:Y:S01]  /*0a20*/  LDS R27, [R73.X4+0x4c00] ;  /* 0x004c0000491b7984 */ /* 0x000f220000004800 */
[----:B-----5:R-:W-:-:S03]  /*0a30*/  FMUL.FTZ R11, R16, c[0x0][0x1b8] ;  /* 0x00006e00100b7a20 */ /* 0x020fc60000410000 */
        /* <DEDUP_REMOVED lines=11> */
[----:B------:R-:W-:Y:S01]  /*0af0*/  FMUL.FTZ R18, R18, c[0x0][0x1b8] ;  /* 0x00006e0012127a20 */ /* 0x000fe20000410000 */
[----:B------:R-:W-:Y:S02]  /*0b00*/  F2FP.BF16.PACK_AB R9, R14, R9 ;  /* 0x000000090e09723e */ /* 0x000fe400000010ff */
[----:B------:R-:W5:Y:S01]  /*0b10*/  LDS R34, [R73.X4+0x6800] ;  /* 0x0068000049227984 */ /* 0x000f620000004800 */
[----:B0-----:R-:W-:-:S03]  /*0b20*/  FMUL.FTZ R19, R19, c[0x0][0x1b8] ;  /* 0x00006e0013137a20 */ /* 0x001fc60000410000 */
[----:B------:R-:W0:Y:S01]  /*0b30*/  LDS R35, [R73.X4+0x6c00] ;  /* 0x006c000049237984 */ /* 0x000e220000004800 */
[----:B-1----:R-:W-:Y:S01]  /*0b40*/  FMUL.FTZ R15, R24, c[0x0][0x1b8] ;  /* 0x00006e00180f7a20 */ /* 0x002fe20000410000 */
[----:B------:R-:W-:Y:S02]  /*0b50*/  F2FP.BF16.PACK_AB R12, R19, R18 ;  /* 0x00000012130c723e */ /* 0x000fe400000010ff */
[----:B------:R-:W1:Y:S01]  /*0b60*/  LDS R22, [R73.X4+0x3800] ;  /* 0x0038000049167984 */ /* 0x000e620000004800 */
[----:B--2---:R-:W-:-:S03]  /*0b70*/  FMUL.FTZ R16, R25, c[0x0][0x1b8] ;  /* 0x00006e0019107a20 */ /* 0x004fc60000410000 */
[----:B------:R-:W2:Y:S01]  /*0b80*/  LDS R36, [R73.X4+0x7000] ;  /* 0x0070000049247984 */ /* 0x000ea20000004800 */
[----:B---3--:R-:W-:Y:S01]  /*0b90*/  FMUL.FTZ R26, R26, c[0x0][0x1b8] ;  /* 0x00006e001a1a7a20 */ /* 0x008fe20000410000 */
[----:B------:R-:W-:Y:S02]  /*0ba0*/  F2FP.BF16.PACK_AB R15, R16, R15 ;  /* 0x0000000f100f723e */ /* 0x000fe400000010ff */
[----:B------:R-:W3:Y:S01]  /*0bb0*/  LDS R37, [R73.X4+0x7400] ;  /* 0x0074000049257984 */ /* 0x000ee20000004800 */
[----:B----4-:R-:W-:-:S03]  /*0bc0*/  FMUL.FTZ R27, R27, c[0x0][0x1b8] ;  /* 0x00006e001b1b7a20 */ /* 0x010fc60000410000 */
        /* <DEDUP_REMOVED lines=16> */
[----:B0-----:R-:W-:-:S03]  /*0cd0*/  FMUL.FTZ R35, R35, c[0x0][0x1b8] ;  /* 0x00006e0023237a20 */ /* 0x001fc60000410000 */
[----:B------:R-:W0:Y:S01]  /*0ce0*/  LDS R29, [R73.X4+0x8800] ;  /* 0x00880000491d7984 */ /* 0x000e220000004800 */
[----:B-1----:R-:W-:Y:S01]  /*0cf0*/  FMUL.FTZ R14, R22, c[0x0][0x1b8] ;  /* 0x00006e00160e7a20 */ /* 0x002fe20000410000 */
[----:B------:R-:W-:Y:S01]  /*0d00*/  F2FP.BF16.PACK_AB R20, R35, R34 ;  /* 0x000000222314723e */ /* 0x000fe200000010ff */
[----:B--2---:R-:W-:Y:S01]  /*0d10*/  FMUL.FTZ R21, R36, c[0x0][0x1b8] ;  /* 0x00006e0024157a20 */ /* 0x004fe20000410000 */
[----:B------:R-:W1:Y:S01]  /*0d20*/  LDS R34, [R73.X4+0xb800] ;  /* 0x00b8000049227984 */ /* 0x000e620000004800 */
[----:B---3--:R-:W-:-:S03]  /*0d30*/  FMUL.FTZ R22, R37, c[0x0][0x1b8] ;  /* 0x00006e0025167a20 */ /* 0x008fc60000410000 */
[----:B------:R-:W2:Y:S01]  /*0d40*/  LDS R49, [R73.X4+0xbc00] ;  /* 0x00bc000049317984 */ /* 0x000ea20000004800 */
[----:B----4-:R-:W-:Y:S01]  /*0d50*/  FMUL.FTZ R17, R28, c[0x0][0x1b8] ;  /* 0x00006e001c117a20 */ /* 0x010fe20000410000 */
[----:B------:R-:W-:Y:S02]  /*0d60*/  F2FP.BF16.PACK_AB R21, R22, R21 ;  /* 0x000000151615723e */ /* 0x000fe400000010ff */
[----:B------:R-:W3:Y:S01]  /*0d70*/  LDS R54, [R73.X4+0xd400] ;  /* 0x00d4000049367984 */ /* 0x000ee20000004800 */
[----:B-----5:R-:W-:Y:S01]  /*0d80*/  FMUL.FTZ R23, R23, c[0x0][0x1b8] ;  /* 0x00006e0017177a20 */ /* 0x020fe20000410000 */
[----:B------:R-:W-:Y:S02]  /*0d90*/  F2FP.BF16.PACK_AB R17, R18, R17 ;  /* 0x000000111211723e */ /* 0x000fe400000010ff */
[----:B------:R-:W4:Y:S01]  /*0da0*/  LDS R39, [R73.X4+0x7c00] ;  /* 0x007c000049277984 */ /* 0x000f220000004800 */
[----:B------:R-:W-:Y:S01]  /*0db0*/  FMUL.FTZ R30, R30, c[0x0][0x1b8] ;  /* 0x00006e001e1e7a20 */ /* 0x000fe20000410000 */
[----:B------:R-:W-:-:S02]  /*0dc0*/  F2FP.BF16.PACK_AB R14, R23, R14 ;  /* 0x0000000e170e723e */ /* 0x000fc400000010ff */
        /* <DEDUP_REMOVED lines=8> */
[----:B------:R-:W-:-:S03]  /*0e50*/  FMUL.FTZ R33, R27, c[0x0][0x1b8] ;  /* 0x00006e001b217a20 */ /* 0x000fc60000410000 */
[----:B------:R-:W5:Y:S01]  /*0e60*/  LDS R43, [R73.X4+0x9800] ;  /* 0x00980000492b7984 */ /* 0x000f620000004800 */
[----:B0-----:R-:W-:Y:S01]  /*0e70*/  FMUL.FTZ R32, R29, c[0x0][0x1b8] ;  /* 0x00006e001d207a20 */ /* 0x001fe20000410000 */
[----:B------:R-:W-:Y:S02]  /*0e80*/  F2FP.BF16.PACK_AB R28, R33, R28 ;  /* 0x0000001c211c723e */ /* 0x000fe400000010ff */
[----:B------:R-:W0:Y:S01]  /*0e90*/  LDS R44, [R73.X4+0x9c00] ;  /* 0x009c0000492c7984 */ /* 0x000e220000004800 */
[----:B-1----:R-:W-:-:S03]  /*0ea0*/  FMUL.FTZ R34, R34, c[0x0][0x1b8] ;  /* 0x00006e0022227a20 */ /* 0x002fc60000410000 */
[----:B------:R-:W1:Y:S01]  /*0eb0*/  LDS R45, [R73.X4+0xa000] ;  /* 0x00a00000492d7984 */ /* 0x000e620000004800 */
[----:B--2---:R-:W-:-:S03]  /*0ec0*/  FMUL.FTZ R49, R49, c[0x0][0x1b8] ;  /* 0x00006e0031317a20 */ /* 0x004fc60000410000 */
[----:B------:R-:W2:Y:S04]  /*0ed0*/  LDS R46, [R73.X4+0xa400] ;  /* 0x00a40000492e7984 */ /* 0x000ea80000004800 */
        /* <DEDUP_REMOVED lines=16> */
[----:B------:R-:W-:Y:S01]  /*0fe0*/  IMAD.SHL.U32 R38, R4, 0x2, RZ ;  /* 0x0000000204267824 */ /* 0x000fe200078e00ff */
        /* <DEDUP_REMOVED lines=11> */
[----:B------:R-:W-:Y:S01]  /*10a0*/  FMUL.FTZ R47, R47, c[0x0][0x1b8] ;  /* 0x00006e002f2f7a20 */ /* 0x000fe20000410000 */
        /* <DEDUP_REMOVED lines=17> */
[----:B------:R-:W-:Y:S02]  /*11c0*/  FMUL.FTZ R53, R53, c[0x0][0x1b8] ;  /* 0x00006e0035357a20 */ /* 0x000fe40000410000 */
[----:B0-----:R-:W-:Y:S01]  /*11d0*/  FMUL.FTZ R55, R55, c[0x0][0x1b8] ;  /* 0x00006e0037377a20 */ /* 0x001fe20000410000 */
[----:B------:R-:W-:Y:S02]  /*11e0*/  STS [R38+0x10000], R5 ;  /* 0x0100000526007388 */ /* 0x000fe40000000800 */
[----:B------:R-:W-:Y:S01]  /*11f0*/  F2FP.BF16.PACK_AB R52, R53, R52 ;  /* 0x000000343534723e */ /* 0x000fe200000010ff */
[----:B-1----:R-:W-:Y:S01]  /*1200*/  FMUL.FTZ R56, R56, c[0x0][0x1b8] ;  /* 0x00006e0038387a20 */ /* 0x002fe20000410000 */
[----:B------:R-:W-:Y:S01]  /*1210*/  STS [R38+0x10100], R6 ;  /* 0x0101000626007388 */ /* 0x000fe20000000800 */
[----:B--2---:R-:W-:-:S03]  /*1220*/  FMUL.FTZ R31, R31, c[0x0][0x1b8] ;  /* 0x00006e001f1f7a20 */ /* 0x004fc60000410000 */
[----:B------:R-:W-:Y:S01]  /*1230*/  F2FP.BF16.PACK_AB R55, R56, R55 ;  /* 0x000000373837723e */ /* 0x000fe200000010ff */
[----:B------:R0:W-:Y:S01]  /*1240*/  STS [R38+0x11000], R11 ;  /* 0x0110000b26007388 */ /* 0x0001e20000000800 */
[----:B------:R-:W-:-:S03]  /*1250*/  FMUL.FTZ R30, R30, c[0x0][0x1b8] ;  /* 0x00006e001e1e7a20 */ /* 0x000fc60000410000 */
[----:B------:R1:W-:Y:S01]  /*1260*/  STS [R38+0x11100], R12 ;  /* 0x0111000c26007388 */ /* 0x0003e20000000800 */
[----:B---3--:R-:W-:Y:S01]  /*1270*/  FMUL.FTZ R25, R25, c[0x0][0x1b8] ;  /* 0x00006e0019197a20 */ /* 0x008fe20000410000 */
[----:B------:R-:W-:Y:S02]  /*1280*/  F2FP.BF16.PACK_AB R30, R30, R31 ;  /* 0x0000001f1e1e723e */ /* 0x000fe400000010ff */
[----:B------:R-:W-:Y:S01]  /*1290*/  STS [R38+0x10400], R7 ;  /* 0x0104000726007388 */ /* 0x000fe20000000800 */
[----:B----4-:R-:W-:-:S03]  /*12a0*/  FMUL.FTZ R24, R24, c[0x0][0x1b8] ;  /* 0x00006e0018187a20 */ /* 0x010fc60000410000 */
[----:B------:R2:W-:Y:S01]  /*12b0*/  STS [R38+0x10500], R9 ;  /* 0x0105000926007388 */ /* 0x0005e20000000800 */
[----:B0-----:R-:W-:Y:S01]  /*12c0*/  IMAD.SHL.U32 R11, R10, 0x2, RZ ;  /* 0x000000020a0b7824 */ /* 0x001fe200078e00ff */
[----:B-1----:R-:W-:Y:S01]  /*12d0*/  IADD3 R12, R69, 0x10, RZ ;  /* 0x00000010450c7810 */ /* 0x002fe20007ffe0ff */
[----:B-----5:R-:W-:Y:S01]  /*12e0*/  FMUL.FTZ R23, R23, c[0x0][0x1b8] ;  /* 0x00006e0017177a20 */ /* 0x020fe20000410000 */
[----:B------:R-:W-:Y:S01]  /*12f0*/  F2FP.BF16.PACK_AB R24, R24, R25 ;  /* 0x000000191818723e */ /* 0x000fe200000010ff */
[----:B------:R0:W-:Y:S01]  /*1300*/  STS [R38+0x11400], R13 ;  /* 0x0114000d26007388 */ /* 0x0001e20000000800 */
[----:B------:R-:W-:Y:S01]  /*1310*/  FMUL.FTZ R34, R29, c[0x0][0x1b8] ;  /* 0x00006e001d227a20 */ /* 0x000fe20000410000 */
[----:B------:R-:W-:Y:S02]  /*1320*/  ISETP.GE.OR P3, PT, R12, R72, P0 ;  /* 0x000000480c00720c */ /* 0x000fe40000766670 */
[----:B------:R-:W-:Y:S01]  /*1330*/  STS [R38+0x11500], R14 ;  /* 0x0115000e26007388 */ /* 0x000fe20000000800 */
[----:B------:R-:W-:Y:S01]  /*1340*/  FMUL.FTZ R26, R26, c[0x0][0x1b8] ;  /* 0x00006e001a1a7a20 */ /* 0x000fe20000410000 */
[----:B------:R-:W-:-:S02]  /*1350*/  F2FP.BF16.PACK_AB R23, R34, R23 ;  /* 0x000000172217723e */ /* 0x000fc400000010ff */
[----:B------:R1:W-:Y:S01]  /*1360*/  STS [R38+0x12000], R15 ;  /* 0x0120000f26007388 */ /* 0x0003e20000000800 */
[----:B------:R-:W-:Y:S01]  /*1370*/  FMUL.FTZ R27, R27, c[0x0][0x1b8] ;  /* 0x00006e001b1b7a20 */ /* 0x000fe20000410000 */
[----:B--2---:R-:W-:Y:S01]  /*1380*/  IADD3 R9, R69, 0x8, RZ ;  /* 0x0000000845097810 */ /* 0x004fe20007ffe0ff */
[----:B0-----:R-:W-:Y:S01]  /*1390*/  CS2R R12, SRZ ;  /* 0x00000000000c7805 */ /* 0x001fe2000001ff00 */
[----:B------:R-:W-:Y:S01]  /*13a0*/  STS [R38+0x12100], R16 ;  /* 0x0121001026007388 */ /* 0x000fe20000000800 */
[----:B------:R-:W-:Y:S02]  /*13b0*/  @P1 MOV R12, R0 ;  /* 0x00000000000c1202 */ /* 0x000fe40000000f00 */
[----:B------:R-:W-:Y:S01]  /*13c0*/  F2FP.BF16.PACK_AB R26, R27, R26 ;  /* 0x0000001a1b1a723e */ /* 0x000fe200000010ff */
[----:B------:R-:W-:Y:S01]  /*13d0*/  STS [R38+0x13000], R19 ;  /* 0x0130001326007388 */ /* 0x000fe20000000800 */
[----:B------:R-:W-:Y:S01]  /*13e0*/  ISETP.GE.OR P4, PT, R9, R72, P0 ;  /* 0x000000480900720c */ /* 0x000fe20000786670 */
[----:B-1----:R-:W-:Y:S01]  /*13f0*/  IMAD R15, R3, c[0x0][0x1a8], RZ ;  /* 0x00006a00030f7a24 */ /* 0x002fe200078e02ff */
[----:B------:R-:W-:Y:S01]  /*1400*/  SHF.R.S32.HI R9, RZ, 0x1f, R8 ;  /* 0x0000001fff097819 */ /* 0x000fe20000011408 */
[----:B------:R-:W-:Y:S01]  /*1410*/  STS [R38+0x13100], R20 ;  /* 0x0131001426007388 */ /* 0x000fe20000000800 */
[----:B------:R-:W-:-:S02]  /*1420*/  @P1 SHF.R.S32.HI R13, RZ, 0x1f, R0 ;  /* 0x0000001fff0d1819 */ /* 0x000fc40000011400 */
[C---:B------:R-:W-:Y:S01]  /*1430*/  IADD3 R3, R69.reuse, 0x18, RZ ;  /* 0x0000001845037810 */ /* 0x040fe20007ffe0ff */
[----:B------:R0:W-:Y:S01]  /*1440*/  STS [R38+0x12400], R17 ;  /* 0x0124001126007388 */ /* 0x0001e20000000800 */
[----:B------:R-:W-:Y:S02]  /*1450*/  IADD3 R0, R69, 0x20, RZ ;  /* 0x0000002045007810 */ /* 0x000fe40007ffe0ff */
[-C--:B------:R-:W-:Y:S01]  /*1460*/  ISETP.GE.OR P2, PT, R3, R72.reuse, P0 ;  /* 0x000000480300720c */ /* 0x080fe20000746670 */
[----:B------:R1:W-:Y:S01]  /*1470*/  STS [R38+0x12500], R18 ;  /* 0x0125001226007388 */ /* 0x0003e20000000800 */
[----:B------:R-:W-:Y:S02]  /*1480*/  IADD3 R3, R69, 0x28, RZ ;  /* 0x0000002845037810 */ /* 0x000fe40007ffe0ff */
[-C--:B------:R-:W-:Y:S01]  /*1490*/  ISETP.GE.OR P6, PT, R0, R72.reuse, P0 ;  /* 0x000000480000720c */ /* 0x080fe200007c6670 */
[----:B------:R1:W-:Y:S01]  /*14a0*/  STS [R38+0x13400], R21 ;  /* 0x0134001526007388 */ /* 0x0003e20000000800 */
[----:B------:R-:W-:Y:S01]  /*14b0*/  ISETP.GE.OR P5, PT, R3, R72, P0 ;  /* 0x000000480300720c */ /* 0x000fe200007a6670 */
[C---:B0-----:R-:W-:Y:S01]  /*14c0*/  IMAD R17, R68.reuse, c[0x0][0x1ac], R15 ;  /* 0x00006b0044117a24 */ /* 0x041fe200078e020f */
[C---:B------:R-:W-:Y:S01]  /*14d0*/  IADD3 R0, R69.reuse, 0x30, RZ ;  /* 0x0000003045007810 */ /* 0x040fe20007ffe0ff */
[----:B------:R1:W-:Y:S01]  /*14e0*/  STS [R38+0x13500], R22 ;  /* 0x0135001626007388 */ /* 0x0003e20000000800 */
[----:B------:R-:W-:Y:S01]  /*14f0*/  IMAD.WIDE.U32 R14, R68, c[0x0][0x1a8], R8 ;  /* 0x00006a00440e7a25 */ /* 0x000fe200078e0008 */
[----:B------:R-:W-:-:S02]  /*1500*/  IADD3 R8, P1, R69, R12, RZ ;  /* 0x0000000c45087210 */ /* 0x000fc40007f3e0ff */
[----:B------:R1:W-:Y:S01]  /*1510*/  STS [R38+0x14000], R28 ;  /* 0x0140001c26007388 */ /* 0x0003e20000000800 */
[----:B------:R-:W-:Y:S01]  /*1520*/  IMAD.IADD R15, R15, 0x1, R17 ;  /* 0x000000010f0f7824 */ /* 0x000fe200078e0211 */
[----:B------:R-:W-:Y:S01]  /*1530*/  LEA.HI.X.SX32 R9, R69, R13, 0x1, P1 ;  /* 0x0000000d45097211 */ /* 0x000fe200008f0eff */
[----:B------:R-:W-:Y:S01]  /*1540*/  IMAD R13, R71, c[0x0][0x1b4], R2 ;  /* 0x00006d00470d7a24 */ /* 0x000fe200078e0202 */
[----:B------:R1:W-:Y:S01]  /*1550*/  STS [R38+0x14100], R32 ;  /* 0x0141002026007388 */ /* 0x0003e20000000800 */
[----:B------:R-:W-:Y:S01]  /*1560*/  ISETP.GE.OR P1, PT, R69, R72, P0 ;  /* 0x000000484500720c */ /* 0x000fe20000726670 */
[----:B------:R-:W-:Y:S01]  /*1570*/  IMAD.WIDE.U32 R2, R71, c[0x0][0x1b0], R14 ;  /* 0x00006c0047027a25 */ /* 0x000fe200078e000e */
[----:B------:R-:W-:Y:S01]  /*1580*/  IADD3 R69, R69, 0x38, RZ ;  /* 0x0000003845457810 */ /* 0x000fe20007ffe0ff */
[----:B------:R1:W-:Y:S01]  /*1590*/  STS [R38+0x15000], R45 ;  /* 0x0150002d26007388 */ /* 0x0003e20000000800 */
[----:B------:R-:W-:Y:S01]  /*15a0*/  LEA R12, R10, 0x10000, 0x1 ;  /* 0x000100000a0c7811 */ /* 0x000fe200078e08ff */
[----:B------:R-:W-:-:S02]  /*15b0*/  IMAD.WIDE R70, R70, 0x40, R8 ;  /* 0x0000004046467825 */ /* 0x000fc400078e0208 */
[----:B------:R1:W-:Y:S02]  /*15c0*/  STS [R38+0x15100], R47 ;  /* 0x0151002f26007388 */ /* 0x0003e40000000800 */
[----:B------:R-:W-:Y:S02]  /*15d0*/  IMAD.IADD R9, R3, 0x1, R13 ;  /* 0x0000000103097824 */ /* 0x000fe400078e020d */
[----:B------:R1:W-:Y:S04]  /*15e0*/  STS [R38+0x14400], R41 ;  /* 0x0144002926007388 */ /* 0x0003e80000000800 */
        /* <DEDUP_REMOVED lines=11> */
[----:B------:R-:W-:Y:S06]  /*16a0*/  BAR.SYNC.DEFER_BLOCKING 0x0 ;  /* 0x0000000000007b1d */ /* 0x000fec0000010000 */
[----:B------:R1:W0:Y:S01]  /*16b0*/  LDS.128 R4, [R11+0x10700] ;  /* 0x010700000b047984 */ /* 0x0002220000000c00 */
[----:B------:R-:W-:Y:S05]  /*16c0*/  @P1 BRA `(.L_x_1086) ;  /* 0x0000009000001947 */ /* 0x000fea0003800000 */
[----:B------:R-:W2:Y:S01]  /*16d0*/  LDS.128 R12, [R12] ;  /* 0x000000000c0c7984 */ /* 0x000ea20000000c00 */
[----:B------:R-:W-:Y:S01]  /*16e0*/  MOV R8, R2 ;  /* 0x0000000200087202 */ /* 0x000fe20000000f00 */
[----:B------:R-:W-:-:S04]  /*16f0*/  IMAD R19, R71, c[0x0][0x1a0], RZ ;  /* 0x0000680047137a24 */ /* 0x000fc800078e02ff */
[----:B------:R-:W-:-:S04]  /*1700*/  IMAD.WIDE.U32 R16, R70, c[0x0][0x1a0], R8 ;  /* 0x0000680046107a25 */ /* 0x000fc800078e0008 */
[----:B------:R-:W-:Y:S01]  /*1710*/  IMAD R19, R70, c[0x0][0x1a4], R19 ;  /* 0x0000690046137a24 */ /* 0x000fe200078e0213 */
[----:B-1----:R-:W-:-:S03]  /*1720*/  LEA R18, P1, R16, c[0x0][0x188], 0x1 ;  /* 0x0000620010127a11 */ /* 0x002fc600078208ff */
[----:B------:R-:W-:-:S05]  /*1730*/  IMAD.IADD R17, R17, 0x1, R19 ;  /* 0x0000000111117824 */ /* 0x000fca00078e0213 */
[----:B------:R-:W-:-:S05]  /*1740*/  LEA.HI.X R19, R16, c[0x0][0x18c], R17, 0x1, P1 ;  /* 0x0000630010137a11 */ /* 0x000fca00008f0c11 */
[----:B--2---:R1:W-:Y:S02]  /*1750*/  STG.E.128 [R18.64], R12 ;  /* 0x0000000c12007986 */ /* 0x0043e4000c101d04 */
.L_x_1086:
[----:B------:R-:W-:Y:S05]  /*1760*/  BSYNC B0 ;  /* 0x0000000000007941 */ /* 0x000fea0003800000 */
.L_x_1085:
[----:B-1----:R1:W2:Y:S01]  /*1770*/  LDS.128 R12, [R11+0x10100] ;  /* 0x010100000b0c7984 */ /* 0x0022a20000000c00 */
[----:B------:R-:W-:Y:S01]  /*1780*/  BSSY B0, `(.L_x_1087) ;  /* 0x000000f000007945 */ /* 0x000fe20003800000 */
[-C--:B------:R-:W-:Y:S02]  /*1790*/  ISETP.GE.OR P1, PT, R0, R72.reuse, P0 ;  /* 0x000000480000720c */ /* 0x080fe40000726670 */
[----:B------:R-:W-:Y:S01]  /*17a0*/  ISETP.GE.OR P0, PT, R69, R72, P0 ;  /* 0x000000484500720c */ /* 0x000fe20000706670 */
[----:B------:R-:W-:Y:S07]  /*17b0*/  @P4 BRA `(.L_x_1088) ;  /* 0x000000b000004947 */ /* 0x000fee0003800000 */
[----:B------:R-:W-:Y:S01]  /*17c0*/  IADD3 R19, P4, R70, 0x8, RZ ;  /* 0x0000000846137810 */ /* 0x000fe20007f9e0ff */
[----:B------:R-:W-:Y:S01]  /*17d0*/  IMAD.MOV.U32 R17, RZ, RZ, R9 ;  /* 0x000000ffff117224 */ /* 0x000fe200078e0009 */
[----:B------:R-:W-:-:S03]  /*17e0*/  MOV R16, R2 ;  /* 0x0000000200107202 */ /* 0x000fc60000000f00 */
[----:B------:R-:W-:Y:S02]  /*17f0*/  IMAD.X R0, RZ, RZ, R71, P4 ;  /* 0x000000ffff007224 */ /* 0x000fe400020e0647 */
[----:B------:R-:W-:-:S04]  /*1800*/  IMAD.WIDE.U32 R16, R19, c[0x0][0x1a0], R16 ;  /* 0x0000680013107a25 */ /* 0x000fc800078e0010 */
[----:B------:R-:W-:Y:S01]  /*1810*/  IMAD R0, R0, c[0x0][0x1a0], RZ ;  /* 0x0000680000007a24 */ /* 0x000fe200078e02ff */
[----:B------:R-:W-:-:S03]  /*1820*/  LEA R18, P4, R16, c[0x0][0x188], 0x1 ;  /* 0x0000620010127a11 */ /* 0x000fc600078808ff */
[----:B------:R-:W-:-:S04]  /*1830*/  IMAD R19, R19, c[0x0][0x1a4], R0 ;  /* 0x0000690013137a24 */ /* 0x000fc800078e0200 */
[----:B------:R-:W-:-:S05]  /*1840*/  IMAD.IADD R17, R17, 0x1, R19 ;  /* 0x0000000111117824 */ /* 0x000fca00078e0213 */
[----:B------:R-:W-:-:S05]  /*1850*/  LEA.HI.X R19, R16, c[0x0][0x18c], R17, 0x1, P4 ;  /* 0x0000630010137a11 */ /* 0x000fca00020f0c11 */
[----:B--2---:R2:W-:Y:S02]  /*1860*/  STG.E.128 [R18.64], R12 ;  /* 0x0000000c12007986 */ /* 0x0045e4000c101d04 */
.L_x_1088:
[----:B------:R-:W-:Y:S05]  /*1870*/  BSYNC B0 ;  /* 0x0000000000007941 */ /* 0x000fea0003800000 */
.L_x_1087:
[----:B--2---:R2:W3:Y:S01]  /*1880*/  LDS.128 R12, [R11+0x10200] ;  /* 0x010200000b0c7984 */ /* 0x0044e20000000c00 */
[----:B------:R-:W-:Y:S01]  /*1890*/  BSSY B0, `(.L_x_1089) ;  /* 0x000000d000007945 */ /* 0x000fe20003800000 */
[----:B------:R-:W-:Y:S05]  /*18a0*/  @P3 BRA `(.L_x_1090) ;  /* 0x000000b000003947 */ /* 0x000fea0003800000 */
[----:B------:R-:W-:Y:S01]  /*18b0*/  IADD3 R19, P3, R70, 0x10, RZ ;  /* 0x0000001046137810 */ /* 0x000fe20007f7e0ff */
[----:B------:R-:W-:Y:S02]  /*18c0*/  IMAD.MOV.U32 R16, RZ, RZ, R2 ;  /* 0x000000ffff107224 */ /* 0x000fe400078e0002 */
[----:B------:R-:W-:Y:S01]  /*18d0*/  IMAD.MOV.U32 R17, RZ, RZ, R9 ;  /* 0x000000ffff117224 */ /* 0x000fe200078e0009 */
[----:B------:R-:W-:-:S03]  /*18e0*/  IADD3.X R0, RZ, R71, RZ, P3, !PT ;  /* 0x00000047ff007210 */ /* 0x000fc60001ffe4ff */
[----:B------:R-:W-:-:S04]  /*18f0*/  IMAD.WIDE.U32 R16, R19, c[0x0][0x1a0], R16 ;  /* 0x0000680013107a25 */ /* 0x000fc800078e0010 */
[----:B------:R-:W-:Y:S01]  /*1900*/  IMAD R0, R0, c[0x0][0x1a0], RZ ;  /* 0x0000680000007a24 */ /* 0x000fe200078e02ff */
[----:B------:R-:W-:-:S03]  /*1910*/  LEA R18, P3, R16, c[0x0][0x188], 0x1 ;  /* 0x0000620010127a11 */ /* 0x000fc600078608ff */
[----:B------:R-:W-:-:S05]  /*1920*/  IMAD R19, R19, c[0x0][0x1a4], R0 ;  /* 0x0000690013137a24 */ /* 0x000fca00078e0200 */
[----:B------:R-:W-:-:S04]  /*1930*/  IADD3 R17, R17, R19, RZ ;  /* 0x0000001311117210 */ /* 0x000fc80007ffe0ff */
[----:B------:R-:W-:-:S05]  /*1940*/  LEA.HI.X R19, R16, c[0x0][0x18c], R17, 0x1, P3 ;  /* 0x0000630010137a11 */ /* 0x000fca00018f0c11 */
[----:B---3--:R3:W-:Y:S02]  /*1950*/  STG.E.128 [R18.64], R12 ;  /* 0x0000000c12007986 */ /* 0x0087e4000c101d04 */
.L_x_1090:
[----:B------:R-:W-:Y:S05]  /*1960*/  BSYNC B0 ;  /* 0x0000000000007941 */ /* 0x000fea0003800000 */
.L_x_1089:
[----:B---3--:R3:W4:Y:S01]  /*1970*/  LDS.128 R12, [R11+0x10300] ;  /* 0x010300000b0c7984 */ /* 0x0087220000000c00 */
[----:B------:R-:W-:Y:S01]  /*1980*/  BSSY B0, `(.L_x_1091) ;  /* 0x000000d000007945 */ /* 0x000fe20003800000 */
[----:B------:R-:W-:Y:S05]  /*1990*/  @P2 BRA `(.L_x_1092) ;  /* 0x000000b000002947 */ /* 0x000fea0003800000 */
        /* <DEDUP_REMOVED lines=11> */
.L_x_1092:
[----:B------:R-:W-:Y:S05]  /*1a50*/  BSYNC B0 ;  /* 0x0000000000007941 */ /* 0x000fea0003800000 */
.L_x_1091:
[----:B----4-:R4:W1:Y:S01]  /*1a60*/  LDS.128 R12, [R11+0x10400] ;  /* 0x010400000b0c7984 */ /* 0x0108620000000c00 */
        /* <DEDUP_REMOVED lines=12> */
[----:B-1----:R1:W-:Y:S02]  /*1b30*/  STG.E.128 [R18.64], R12 ;  /* 0x0000000c12007986 */ /* 0x0023e4000c101d04 */
.L_x_1094:
[----:B------:R-:W-:Y:S05]  /*1b40*/  BSYNC B0 ;  /* 0x0000000000007941 */ /* 0x000fea0003800000 */
.L_x_1093:
[----:B-1----:R1:W2:Y:S01]  /*1b50*/  LDS.128 R12, [R11+0x10500] ;  /* 0x010500000b0c7984 */ /* 0x0022a20000000c00 */
        /* <DEDUP_REMOVED lines=12> */
[----:B--2---:R2:W-:Y:S02]  /*1c20*/  STG.E.128 [R18.64], R12 ;  /* 0x0000000c12007986 */ /* 0x0045e4000c101d04 */
.L_x_1096:
[----:B------:R-:W-:Y:S05]  /*1c30*/  BSYNC B0 ;  /* 0x0000000000007941 */ /* 0x000fea0003800000 */
.L_x_1095:
[----:B--2---:R2:W1:Y:S01]  /*1c40*/  LDS.128 R12, [R11+0x10600] ;  /* 0x010600000b0c7984 */ /* 0x0044620000000c00 */
[----:B------:R-:W-:Y:S01]  /*1c50*/  BSSY B0, `(.L_x_1097) ;  /* 0x000000d000007945 */ /* 0x000fe20003800000 */
[----:B------:R-:W-:Y:S05]  /*1c60*/  @P1 BRA `(.L_x_1098) ;  /* 0x000000b000001947 */ /* 0x000fea0003800000 */
[----:B------:R-:W-:Y:S01]  /*1c70*/  IADD3 R17, P1, R70, 0x30, RZ ;  /* 0x0000003046117810 */ /* 0x000fe20007f3e0ff */
[----:B------:R-:W-:Y:S01]  /*1c80*/  IMAD.MOV.U32 R10, RZ, RZ, R2 ;  /* 0x000000ffff0a7224 */ /* 0x000fe200078e0002 */
[----:B-1234-:R-:W-:-:S03]  /*1c90*/  MOV R11, R9 ;  /* 0x00000009000b7202 */ /* 0x01efc60000000f00 */
[----:B------:R-:W-:Y:S02]  /*1ca0*/  IMAD.X R0, RZ, RZ, R71, P1 ;  /* 0x000000ffff007224 */ /* 0x000fe400008e0647 */
[----:B------:R-:W-:-:S04]  /*1cb0*/  IMAD.WIDE.U32 R10, R17, c[0x0][0x1a0], R10 ;  /* 0x00006800110a7a25 */ /* 0x000fc800078e000a */
[----:B------:R-:W-:Y:S01]  /*1cc0*/  IMAD R0, R0, c[0x0][0x1a0], RZ ;  /* 0x0000680000007a24 */ /* 0x000fe200078e02ff */
[----:B------:R-:W-:-:S03]  /*1cd0*/  LEA R16, P1, R10, c[0x0][0x188], 0x1 ;  /* 0x000062000a107a11 */ /* 0x000fc600078208ff */
[----:B------:R-:W-:-:S04]  /*1ce0*/  IMAD R17, R17, c[0x0][0x1a4], R0 ;  /* 0x0000690011117a24 */ /* 0x000fc800078e0200 */
[----:B------:R-:W-:-:S05]  /*1cf0*/  IMAD.IADD R11, R11, 0x1, R17 ;  /* 0x000000010b0b7824 */ /* 0x000fca00078e0211 */
[----:B------:R-:W-:-:S05]  /*1d00*/  LEA.HI.X R17, R10, c[0x0][0x18c], R11, 0x1, P1 ;  /* 0x000063000a117a11 */ /* 0x000fca00008f0c0b */
[----:B------:R1:W-:Y:S02]  /*1d10*/  STG.E.128 [R16.64], R12 ;  /* 0x0000000c10007986 */ /* 0x0003e4000c101d04 */
.L_x_1098:
[----:B------:R-:W-:Y:S05]  /*1d20*/  BSYNC B0 ;  /* 0x0000000000007941 */ /* 0x000fea0003800000 */
.L_x_1097:
[----:B------:R-:W-:Y:S05]  /*1d30*/  @P0 EXIT ;  /* 0x000000000000094d */ /* 0x000fea0003800000 */
[----:B-1234-:R-:W-:Y:S02]  /*1d40*/  IADD3 R11, P0, R70, 0x38, RZ ;  /* 0x00000038460b7810 */ /* 0x01efe40007f1e0ff */
        /* <DEDUP_REMOVED lines=8> */
[----:B0-----:R-:W-:Y:S01]  /*1dd0*/  STG.E.128 [R8.64], R4 ;  /* 0x0000000408007986 */ /* 0x001fe2000c101d04 */
[----:B------:R-:W-:Y:S05]  /*1de0*/  EXIT ;  /* 0x000000000000794d */ /* 0x000fea0003800000 */
.L_x_1099:
        /* <DEDUP_REMOVED lines=9> */
.L_x_1173:


//--------------------- .text._ZN7cutlass13device_kernelIN5flash19enable_sm80_to_sm89INS1_16FlashAttnBwdSm80INS1_25CollectiveMainloopBwdSm80ILi1ELi1EN4cute5tupleIJNS5_1CILi64EEES8_NS7_ILi256EEEEEENS_10bfloat16_tEfNS_4arch4Sm80ELb1ELb0ELb0ELb1ELb0ELb0ELb0ELb0ELi2ELi4ELi2ELi2ELb0EEENS1_24CollectiveEpilogueBwdGQAISA_fSD_Li256ELb1ELb0EEENS1_25SingleTileBwdLPTSchedulerILb1ELi64ELb0EEEEEEEEEvNT_6ParamsE --------------------------
	.section	.text._ZN7cutlass13device_kernelIN5flash19enable_sm80_to_sm89INS1_16FlashAttnBwdSm80INS1_25CollectiveMainloopBwdSm80ILi1ELi1EN4cute5tupleIJNS5_1CILi64EEES8_NS7_ILi256EEEEEENS_10bfloat16_tEfNS_4arch4Sm80ELb1ELb0ELb0ELb1ELb0ELb0ELb0ELb0ELi2ELi4ELi2ELi2ELb0EEENS1_24CollectiveEpilogueBwdGQAISA_fSD_Li256ELb1ELb0EEENS1_25SingleTileBwdLPTSchedulerILb1ELi64ELb0EEEEEEEEEvNT_6ParamsE,"ax",@progbits
	.sectioninfo	@"SHI_REGISTERS=255"
	.align	128
.text._ZN7cutlass13device_kernelIN5flash19enable_sm80_to_sm89INS1_16FlashAttnBwdSm80INS1_25CollectiveMainloopBwdSm80ILi1ELi1EN4cute5tupleIJNS5_1CILi64EEES8_NS7_ILi256EEEEEENS_10bfloat16_tEfNS_4arch4Sm80ELb1ELb0ELb0ELb1ELb0ELb0ELb0ELb0ELi2ELi4ELi2ELi2ELb0EEENS1_24CollectiveEpilogueBwdGQAISA_fSD_Li256ELb1ELb0EEENS1_25SingleTileBwdLPTSchedulerILb1ELi64ELb0EEEEEEEEEvNT_6ParamsE:
        .type           _ZN7cutlass13device_kernelIN5flash19enable_sm80_to_sm89INS1_16FlashAttnBwdSm80INS1_25CollectiveMainloopBwdSm80ILi1ELi1EN4cute5tupleIJNS5_1CILi64EEES8_NS7_ILi256EEEEEENS_10bfloat16_tEfNS_4arch4Sm80ELb1ELb0ELb0ELb1ELb0ELb0ELb0ELb0ELi2ELi4ELi2ELi2ELb0EEENS1_24CollectiveEpilogueBwdGQAISA_fSD_Li256ELb1ELb0EEENS1_25SingleTileBwdLPTSchedulerILb1ELi64ELb0EEEEEEEEEvNT_6ParamsE,@function
        .size           _ZN7cutlass13device_kernelIN5flash19enable_sm80_to_sm89INS1_16FlashAttnBwdSm80INS1_25CollectiveMainloopBwdSm80ILi1ELi1EN4cute5tupleIJNS5_1CILi64EEES8_NS7_ILi256EEEEEENS_10bfloat16_tEfNS_4arch4Sm80ELb1ELb0ELb0ELb1ELb0ELb0ELb0ELb0ELi2ELi4ELi2ELi2ELb0EEENS1_24CollectiveEpilogueBwdGQAISA_fSD_Li256ELb1ELb0EEENS1_25SingleTileBwdLPTSchedulerILb1ELi64ELb0EEEEEEEEEvNT_6ParamsE,(.L_x_1174 - _ZN7cutlass13device_kernelIN5flash19enable_sm80_to_sm89INS1_16FlashAttnBwdSm80INS1_25CollectiveMainloopBwdSm80ILi1ELi1EN4cute5tupleIJNS5_1CILi64EEES8_NS7_ILi256EEEEEENS_10bfloat16_tEfNS_4arch4Sm80ELb1ELb0ELb0ELb1ELb0ELb0ELb0ELb0ELi2ELi4ELi2ELi2ELb0EEENS1_24CollectiveEpilogueBwdGQAISA_fSD_Li256ELb1ELb0EEENS1_25SingleTileBwdLPTSchedulerILb1ELi64ELb0EEEEEEEEEvNT_6ParamsE)
        .other          _ZN7cutlass13device_kernelIN5flash19enable_sm80_to_sm89INS1_16FlashAttnBwdSm80INS1_25CollectiveMainloopBwdSm80ILi1ELi1EN4cute5tupleIJNS5_1CILi64EEES8_NS7_ILi256EEEEEENS_10bfloat16_tEfNS_4arch4Sm80ELb1ELb0ELb0ELb1ELb0ELb0ELb0ELb0ELi2ELi4ELi2ELi2ELb0EEENS1_24CollectiveEpilogueBwdGQAISA_fSD_Li256ELb1ELb0EEENS1_25SingleTileBwdLPTSchedulerILb1ELi64ELb0EEEEEEEEEvNT_6ParamsE,@"STO_CUDA_ENTRY STV_DEFAULT"
_ZN7cutlass13device_kernelIN5flash19enable_sm80_to_sm89INS1_16FlashAttnBwdSm80INS1_25CollectiveMainloopBwdSm80ILi1ELi1EN4cute5tupleIJNS5_1CILi64EEES8_NS7_ILi256EEEEEENS_10bfloat16_tEfNS_4arch4Sm80ELb1ELb0ELb0ELb1ELb0ELb0ELb0ELb0ELi2ELi4ELi2ELi2ELb0EEENS1_24CollectiveEpilogueBwdGQAISA_fSD_Li256ELb1ELb0EEENS1_25SingleTileBwdLPTSchedulerILb1ELi64ELb0EEEEEEEEEvNT_6ParamsE:
        /* <DEDUP_REMOVED lines=31> */
.L_x_1101:
        /* <DEDUP_REMOVED lines=8> */
.L_x_1102:
        /* <DEDUP_REMOVED lines=22> */
.L_x_1103:
        /* <DEDUP_REMOVED lines=14> */
.L_x_1105:
[----:B------:R-:W-:Y:S02]  /*04b0*/  ULDC UR5, c[0x0][0x3dc] ;  /* 0x0000f70000057ab9 */ /* 0x000fe40000000800 */
.L_x_1104:
[----:B------:R-:W-:-:S04]  /*04c0*/  UIADD3 UR5, UR5, 0x3f, URZ ;  /* 0x0000003f05057890 */ /* 0x000fc8000fffe03f */
[----:B------:R-:W-:-:S04]  /*04d0*/  USHF.R.S32.HI UR4, URZ, 0x1f, UR5 ;  /* 0x0000001f3f047899 */ /* 0x000fc80008011405 */
[----:B------:R-:W-:-:S04]  /*04e0*/  ULEA.HI UR4, UR4, UR5, URZ, 0x6 ;  /* 0x0000000504047291 */ /* 0x000fc8000f8f303f */
[----:B------:R-:W-:-:S04]  /*04f0*/  USHF.R.S32.HI UR4, URZ, 0x6, UR4 ;  /* 0x000000063f047899 */ /* 0x000fc80008011404 */
[----:B------:R-:W-:-:S04]  /*0500*/  UISETP.GE.AND UP0, UPT, UR18, UR4, UPT ;  /* 0x000000041200728c */ /* 0x000fc8000bf06270 */
[----:B------:R-:W-:Y:S01]  /*0510*/  USEL UR16, UR16, 0xffffffff, !UP0 ;  /* 0xffffffff10107887 */ /* 0x000fe2000c000000 */
[----:B------:R-:W-:Y:S05]  /*0520*/  BRA `(.L_x_1106) ;  /* 0x0000049000007947 */ /* 0x000fea0003800000 */
.L_x_1100:
        /* <DEDUP_REMOVED lines=22> */
.L_x_1107:
        /* <DEDUP_REMOVED lines=8> */
.L_x_1108:
        /* <DEDUP_REMOVED lines=22> */
.L_x_1109:
        /* <DEDUP_REMOVED lines=14> */
.L_x_1111:
[----:B------:R-:W-:Y:S02]  /*0950*/  ULDC UR5, c[0x0][0x3dc] ;  /* 0x0000f70000057ab9 */ /* 0x000fe40000000800 */
.L_x_1110:
[----:B------:R-:W-:-:S04]  /*0960*/  UIADD3 UR5, UR5, 0x3f, URZ ;  /* 0x0000003f05057890 */ /* 0x000fc8000fffe03f */
[----:B------:R-:W-:-:S04]  /*0970*/  USHF.R.S32.HI UR4, URZ, 0x1f, UR5 ;  /* 0x0000001f3f047899 */ /* 0x000fc80008011405 */
[----:B------:R-:W-:-:S04]  /*0980*/  ULEA.HI UR4, UR4, UR5, URZ, 0x6 ;  /* 0x0000000504047291 */ /* 0x000fc8000f8f303f */
[----:B------:R-:W-:-:S04]  /*0990*/  USHF.R.S32.HI UR4, URZ, 0x6, UR4 ;  /* 0x000000063f047899 */ /* 0x000fc80008011404 */
[----:B------:R-:W-:-:S04]  /*09a0*/  UISETP.GE.AND UP0, UPT, UR18, UR4, UPT ;  /* 0x000000041200728c */ /* 0x000fc8000bf06270 */
[----:B------:R-:W-:-:S06]  /*09b0*/  USEL UR16, UR16, 0xffffffff, !UP0 ;  /* 0xffffffff10107887 */ /* 0x000fcc000c000000 */
.L_x_1106:
[----:B------:R-:W-:-:S13]  /*09c0*/  ISETP.LE.AND P0, PT, RZ, UR16, PT ;  /* 0x00000010ff007c0c */ /* 0x000fda000bf03270 */
[----:B------:R-:W-:Y:S05]  /*09d0*/  @!P0 EXIT ;  /* 0x000000000000894d */ /* 0x000fea0003800000 */
[----:B------:R-:W-:Y:S02]  /*09e0*/  ULDC.64 UR4, c[0x0][0x2c8] ;  /* 0x0000b20000047ab9 */ /* 0x000fe40000000a00 */
[----:B------:R-:W-:Y:S02]  /*09f0*/  UISETP.NE.U32.AND UP2, UPT, URZ, UR4, UPT ;  /* 0x000000043f00728c */ /* 0x000fe4000bf45070 */
[----:B------:R-:W-:Y:S02]  /*0a00*/  ULDC.64 UR6, c[0x0][0x2d0] ;  /* 0x0000b40000067ab9 */ /* 0x000fe40000000a00 */
[----:B------:R-:W-:Y:S02]  /*0a10*/  UISETP.NE.AND.EX UP2, UPT, URZ, UR5, UPT, UP2 ;  /* 0x000000053f00728c */ /* 0x000fe4000bf45320 */
[----:B------:R-:W-:Y:S02]  /*0a20*/  UISETP.NE.U32.AND UP1, UPT, URZ, UR6, UPT ;  /* 0x000000063f00728c */ /* 0x000fe4000bf25070 */
[----:B------:R-:W-:-:S02]  /*0a30*/  UMOV UR4, 0x4 ;  /* 0x0000000400047882 */ /* 0x000fc40000000000 */
[----:B------:R-:W-:Y:S01]  /*0a40*/  ULDC.64 UR8, c[0x0][0x2c8] ;  /* 0x0000b20000087ab9 */ /* 0x000fe20000000a00 */
[----:B------:R-:W-:Y:S01]  /*0a50*/  PLOP3.LUT P2, PT, PT, PT, UP2, 0x80, 0x0 ;  /* 0x000000000000781c */ /* 0x000fe20003f4f028 */
[----:B------:R-:W-:Y:S02]  /*0a60*/  UIMAD.WIDE UR8, UR16, UR4, UR8 ;  /* 0x00000004100872a5 */ /* 0x000fe4000f8e0208 */
[----:B------:R-:W-:Y:S02]  /*0a70*/  UISETP.NE.AND.EX UP1, UPT, URZ, UR7, UPT, UP1 ;  /* 0x000000073f00728c */ /* 0x000fe4000bf25310 */
[----:B------:R-:W-:Y:S02]  /*0a80*/  ULDC.64 UR10, c[0x0][0x2d0] ;  /* 0x0000b400000a7ab9 */ /* 0x000fe40000000a00 */
[----:B------:R-:W-:Y:S01]  /*0a90*/  IMAD.U32 R8, RZ, RZ, UR8 ;  /* 0x00000008ff087e24 */ /* 0x000fe2000f8e00ff */
[----:B------:R-:W-:Y:S01]  /*0aa0*/  UIMAD.WIDE UR10, UR16, UR4, UR10 ;  /* 0x00000004100a72a5 */ /* 0x000fe2000f8e020a */
[----:B------:R-:W-:Y:S01]  /*0ab0*/  IMAD.U32 R9, RZ, RZ, UR9 ;  /* 0x00000009ff097e24 */ /* 0x000fe2000f8e00ff */
[----:B------:R-:W-:Y:S01]  /*0ac0*/  PLOP3.LUT P1, PT, PT, PT, UP1, 0x80, 0x0 ;  /* 0x000000000000781c */ /* 0x000fe20003f2f018 */
[----:B------:R-:W-:-:S02]  /*0ad0*/  ULDC.64 UR6, c[0x0][0x2d8] ;  /* 0x0000b60000067ab9 */ /* 0x000fc40000000a00 */
[----:B------:R-:W-:Y:S01]  /*0ae0*/  UISETP.NE.U32.AND UP0, UPT, URZ, UR6, UPT ;  /* 0x000000063f00728c */ /* 0x000fe2000bf05070 */
[----:B------:R-:W2:Y:S01]  /*0af0*/  @P2 LDG.E R0, [R8.64] ;  /* 0x0000001408002981 */ /* 0x000ea2000c1e1900 */
[----:B------:R-:W-:Y:S01]  /*0b00*/  MOV R2, UR10 ;  /* 0x0000000a00027c02 */ /* 0x000fe20008000f00 */
[----:B------:R-:W-:Y:S01]  /*0b10*/  IMAD.U32 R3, RZ, RZ, UR11 ;  /* 0x0000000bff037e24 */ /* 0x000fe2000f8e00ff */
[----:B------:R-:W-:Y:S01]  /*0b20*/  UISETP.NE.AND.EX UP0, UPT, URZ, UR7, UPT, UP0 ;  /* 0x000000073f00728c */ /* 0x000fe2000bf05300 */
[----:B------:R-:W3:Y:S02]  /*0b30*/  @P2 LDG.E R5, [R8.64] ;  /* 0x0000001408052981 */ /* 0x000ee4000c1e1900 */
[----:B------:R-:W-:-:S03]  /*0b40*/  ULDC.64 UR6, c[0x0][0x2d8] ;  /* 0x0000b60000067ab9 */ /* 0x000fc60000000a00 */
[----:B------:R-:W4:Y:S01]  /*0b50*/  @P1 LDG.E R4, [R2.64] ;  /* 0x0000001402041981 */ /* 0x000f22000c1e1900 */
[----:B------:R-:W-:-:S04]  /*0b60*/  PLOP3.LUT P0, PT, PT, PT, UP0, 0x80, 0x0 ;  /* 0x000000000000781c */ /* 0x000fc80003f0f008 */
[----:B------:R-:W-:-:S06]  /*0b70*/  @UP0 UIMAD.WIDE UR6, UR16, UR4, UR6 ;  /* 0x00000004100602a5 */ /* 0x000fcc000f8e0206 */
[----:B------:R-:W-:Y:S01]  /*0b80*/  MOV R6, UR6 ;  /* 0x0000000600067c02 */ /* 0x000fe20008000f00 */
[----:B------:R-:W-:-:S05]  /*0b90*/  IMAD.U32 R7, RZ, RZ, UR7 ;  /* 0x00000007ff077e24 */ /* 0x000fca000f8e00ff */
[----:B------:R-:W5:Y:S01]  /*0ba0*/  @P0 LDG.E R6, [R6.64] ;  /* 0x0000001406060981 */ /* 0x000f62000c1e1900 */
[----:B------:R-:W-:Y:S02]  /*0bb0*/  ULDC UR15, c[0x0][0x168] ;  /* 0x00005a00000f7ab9 */ /* 0x000fe40000000800 */
[----:B------:R-:W-:Y:S02]  /*0bc0*/  UMOV UR9, URZ ;  /* 0x0000003f00097c82 */ /* 0x000fe40008000000 */
[----:B------:R-:W-:Y:S02]  /*0bd0*/  UMOV UR26, URZ ;  /* 0x0000003f001a7c82 */ /* 0x000fe40008000000 */
[----:B------:R-:W-:Y:S02]  /*0be0*/  UMOV UR27, URZ ;  /* 0x0000003f001b7c82 */ /* 0x000fe40008000000 */
[----:B------:R-:W-:Y:S02]  /*0bf0*/  UMOV UR24, URZ ;  /* 0x0000003f00187c82 */ /* 0x000fe40008000000 */
[----:B------:R-:W-:-:S02]  /*0c00*/  UMOV UR25, URZ ;  /* 0x0000003f00197c82 */ /* 0x000fc40008000000 */
[----:B------:R-:W-:Y:S01]  /*0c10*/  ULDC UR14, c[0x0][0x198] ;  /* 0x00006600000e7ab9 */ /* 0x000fe20000000800 */
[----:B--2---:R-:W1:Y:S08]  /*0c20*/  @P2 R2UR UR5, R0 ;  /* 0x00000000000523c2 */ /* 0x004e7000000e0000 */
[----:B---3--:R-:W2:Y:S08]  /*0c30*/  @P2 R2UR UR8, R5 ;  /* 0x00000000050823c2 */ /* 0x008eb000000e0000 */
[----:B----4-:R-:W3:Y:S01]  /*0c40*/  @P1 R2UR UR7, R4 ;  /* 0x00000000040713c2 */ /* 0x010ee200000e0000 */
[----:B-1----:R-:W-:-:S04]  /*0c50*/  @UP2 ULEA UR5, UR16, UR5, 0x6 ;  /* 0x0000000510052291 */ /* 0x002fc8000f8e303f */
[----:B------:R-:W-:-:S04]  /*0c60*/  @UP2 USHF.R.S32.HI UR10, URZ, 0x1f, UR5 ;  /* 0x0000001f3f0a2899 */ /* 0x000fc80008011405 */
[----:B------:R-:W-:Y:S02]  /*0c70*/  @UP2 ULEA.HI UR10, UR10, UR5, URZ, 0x6 ;  /* 0x000000050a0a2291 */ /* 0x000fe4000f8f303f */
[----:B--2---:R-:W-:Y:S02]  /*0c80*/  @UP2 USHF.R.S32.HI UR6, URZ, 0x1f, UR8 ;  /* 0x0000001f3f062899 */ /* 0x004fe40008011408 */
[----:B---3--:R-:W-:Y:S01]  /*0c90*/  @UP1 USHF.R.S32.HI UR5, URZ, 0x1f, UR7 ;  /* 0x0000001f3f051899 */ /* 0x008fe20008011407 */
[----:B-----5:R1:W2:Y:S01]  /*0ca0*/  @P0 R2UR UR15, R6 ;  /* 0x00000000060f03c2 */ /* 0x0202a200000e0000 */
[----:B------:R-:W-:Y:S02]  /*0cb0*/  @UP2 ULOP3.LUT UR9, UR10, 0xffffffc0, URZ, 0xc0, !UPT ;  /* 0xffffffc00a092892 */ /* 0x000fe4000f8ec03f */
[----:B------:R-:W-:Y:S02]  /*0cc0*/  @UP2 UMOV UR24, UR8 ;  /* 0x0000000800182c82 */ /* 0x000fe40008000000 */
[----:B------:R-:W-:-:S02]  /*0cd0*/  @UP2 UMOV UR25, UR6 ;  /* 0x0000000600192c82 */ /* 0x000fc40008000000 */
[----:B------:R-:W-:Y:S02]  /*0ce0*/  @UP1 UMOV UR26, UR7 ;  /* 0x00000007001a1c82 */ /* 0x000fe40008000000 */
[----:B------:R-:W-:Y:S01]  /*0cf0*/  @UP1 UMOV UR27, UR5 ;  /* 0x00000005001b1c82 */ /* 0x000fe20008000000 */
[----:B-12---:R-:W-:Y:S05]  /*0d00*/  @P0 BRA `(.L_x_1112) ;  /* 0x0000006000000947 */ /* 0x006fea0003800000 */
[----:B------:R-:W-:Y:S05]  /*0d10*/  @!P2 BRA `(.L_x_1112) ;  /* 0x000000500000a947 */ /* 0x000fea0003800000 */
[----:B------:R-:W2:Y:S04]  /*0d20*/  LDG.E R4, [R8.64] ;  /* 0x0000001408047981 */ /* 0x000ea8000c1e1900 */
[----:B------:R-:W3:Y:S01]  /*0d30*/  LDG.E R0, [R8.64+0x4] ;  /* 0x0000041408007981 */ /* 0x000ee2000c1e1900 */
[----:B--2---:R-:W1:Y:S08]  /*0d40*/  R2UR UR15, R4 ;  /* 0x00000000040f73c2 */ /* 0x004e7000000e0000 */
[----:B---3--:R-:W1:Y:S02]  /*0d50*/  R2UR UR5, R0 ;  /* 0x00000000000573c2 */ /* 0x008e6400000e0000 */
[----:B-1----:R-:W-:-:S06]  /*0d60*/  UIADD3 UR15, -UR15, UR5, URZ ;  /* 0x000000050f0f7290 */ /* 0x002fcc000fffe13f */
.L_x_1112:
        /* <DEDUP_REMOVED lines=10> */
.L_x_1113:
[----:B------:R-:W-:Y:S05]  /*0e10*/  @!P1 BRA `(.L_x_1114) ;  /* 0x0000005000009947 */ /* 0x000fea0003800000 */
[----:B------:R1:W2:Y:S04]  /*0e20*/  LDG.E R0, [R2.64] ;  /* 0x0000001402007981 */ /* 0x0002a8000c1e1900 */
[----:B-1----:R-:W3:Y:S01]  /*0e30*/  LDG.E R2, [R2.64+0x4] ;  /* 0x0000041402027981 */ /* 0x002ee2000c1e1900 */
[----:B--2---:R-:W1:Y:S08]  /*0e40*/  R2UR UR14, R0 ;  /* 0x00000000000e73c2 */ /* 0x004e7000000e0000 */
[----:B---3--:R-:W1:Y:S02]  /*0e50*/  R2UR UR4, R2 ;  /* 0x00000000020473c2 */ /* 0x008e6400000e0000 */
[----:B-1----:R-:W-:-:S06]  /*0e60*/  UIADD3 UR14, -UR14, UR4, URZ ;  /* 0x000000040e0e7290 */ /* 0x002fcc000fffe13f */
.L_x_1114:
        /* <DEDUP_REMOVED lines=82> */
[----:B------:R-:W-:Y:S01]  /*1390*/  SHF.R.S32.HI R34, RZ, 0x1f, R166 ;  /* 0x0000001fff227819 */ /* 0x000fe200000114a6 */
[----:B------:R-:W-:Y:S01]  /*13a0*/  ULDC.64 UR4, c[0x0][0x270] ;  /* 0x00009c0000047ab9 */ /* 0x000fe20000000a00 */
[----:B------:R-:W-:Y:S01]  /*13b0*/  IMAD.SHL.U32 R0, R166, 0x4, RZ ;  /* 0x00000004a6007824 */ /* 0x000fe200078e00ff */
[----:B------:R-:W-:Y:S01]  /*13c0*/  UIMAD UR4, UR23, UR4, URZ ;  /* 0x00000004170472a4 */ /* 0x000fe2000f8e023f */
[-C--:B------:R-:W-:Y:S01]  /*13d0*/  LEA.HI R33, R34, R166.reuse, RZ, 0x4 ;  /* 0x000000a622217211 */ /* 0x080fe200078f20ff */
[----:B------:R-:W-:Y:S01]  /*13e0*/  ULDC.64 UR6, c[0x0][0x248] ;  /* 0x0000920000067ab9 */ /* 0x000fe20000000a00 */
[----:B------:R-:W-:Y:S01]  /*13f0*/  IMAD.U32 R7, RZ, RZ, UR17 ;  /* 0x00000011ff077e24 */ /* 0x000fe2000f8e00ff */
[----:B------:R-:W-:Y:S01]  /*1400*/  UIMAD UR8, UR17, UR5, UR4 ;  /* 0x00000005110872a4 */ /* 0x000fe2000f8e0204 */
[----:B------:R-:W-:Y:S01]  /*1410*/  IADD3 R2, P1, R0, UR9, RZ ;  /* 0x0000000900027c10 */ /* 0x000fe2000ff3e0ff */
[----:B------:R-:W-:Y:S01]  /*1420*/  USHF.R.S32.HI UR4, URZ, 0x1f, UR9 ;  /* 0x0000001f3f047899 */ /* 0x000fe20008011409 */
[----:B------:R-:W-:Y:S01]  /*1430*/  SHF.R.S32.HI R8, RZ, 0x4, R33 ;  /* 0x00000004ff087819 */ /* 0x000fe20000011421 */
[----:B------:R-:W-:Y:S01]  /*1440*/  USHF.L.U32 UR5, UR9, 0x8, URZ ;  /* 0x0000000809057899 */ /* 0x000fe2000800063f */
[----:B------:R-:W-:Y:S01]  /*1450*/  LEA.HI R32, R34, R166, RZ, 0x5 ;  /* 0x000000a622207211 */ /* 0x000fe200078f28ff */
[----:B------:R-:W-:Y:S01]  /*1460*/  UISETP.NE.AND UP0, UPT, UR6, 0x1, UPT ;  /* 0x000000010600788c */ /* 0x000fe2000bf05270 */
[----:B------:R-:W-:Y:S01]  /*1470*/  LEA.HI R9, R33, R8, RZ, 0x1 ;  /* 0x0000000821097211 */ /* 0x000fe200078f08ff */
[----:B------:R-:W-:Y:S01]  /*1480*/  USHF.R.S32.HI UR6, URZ, 0x1f, UR5 ;  /* 0x0000001f3f067899 */ /* 0x000fe20008011405 */
[----:B------:R-:W-:Y:S01]  /*1490*/  LEA.HI.X.SX32 R3, R0, UR4, 0x1, P1 ;  /* 0x0000000400037c11 */ /* 0x000fe200088f0eff */
[----:B------:R-:W-:Y:S01]  /*14a0*/  IMAD.U32 R0, RZ, RZ, UR17 ;  /* 0x00000011ff007e24 */ /* 0x000fe2000f8e00ff */
[----:B------:R-:W-:Y:S01]  /*14b0*/  IADD3 R4, P0, R166, UR5, RZ ;  /* 0x00000005a6047c10 */ /* 0x000fe2000ff1e0ff */
[----:B------:R-:W-:Y:S01]  /*14c0*/  IMAD.U32 R6, RZ, RZ, UR17 ;  /* 0x00000011ff067e24 */ /* 0x000fe2000f8e00ff */
[----:B------:R-:W-:Y:S01]  /*14d0*/  LEA.HI R35, R34, R166, RZ, 0x2 ;  /* 0x000000a622237211 */ /* 0x000fe200078f10ff */
[--C-:B------:R-:W-:Y:S01]  /*14e0*/  IMAD.WIDE.U32 R26, R0, c[0x0][0x288], R2.reuse ;  /* 0x0000a200001a7a25 */ /* 0x100fe200078e0002 */
[----:B------:R-:W-:Y:S01]  /*14f0*/  LEA.HI.X.SX32 R5, R166, UR6, 0x1, P0 ;  /* 0x00000006a6057c11 */ /* 0x000fe200080f0eff */
[----:B------:R-:W-:Y:S01]  /*1500*/  UIMAD.WIDE.U32 UR28, UR17, UR7, URZ ;  /* 0x00000007111c72a5 */ /* 0x000fe2000f8e003f */
[----:B------:R-:W-:Y:S01]  /*1510*/  LOP3.LUT R0, R9, 0xfffffffe, RZ, 0xc0, !PT ;  /* 0xfffffffe09007812 */ /* 0x000fe200078ec0ff */
[----:B------:R-:W-:Y:S01]  /*1520*/  IMAD.WIDE.U32 R12, R6, c[0x0][0x270], R2 ;  /* 0x00009c00060c7a25 */ /* 0x000fe200078e0002 */
[--C-:B------:R-:W-:Y:S01]  /*1530*/  SHF.R.S32.HI R6, RZ, 0x2, R35.reuse ;  /* 0x00000002ff067819 */ /* 0x100fe20000011423 */
[----:B------:R-:W-:Y:S01]  /*1540*/  ULDC UR9, c[0x0][0x250] ;  /* 0x0000940000097ab9 */ /* 0x000fe20000000800 */
[----:B------:R-:W-:Y:S01]  /*1550*/  SHF.R.S32.HI R2, RZ, 0x1f, R35 ;  /* 0x0000001fff027819 */ /* 0x000fe20000011423 */
[----:B------:R-:W-:Y:S01]  /*1560*/  IMAD.WIDE.U32 R24, R7, c[0x0][0x238], R4 ;  /* 0x00008e0007187a25 */ /* 0x000fe200078e0004 */
[----:B------:R-:W-:Y:S01]  /*1570*/  SHF.R.S32.HI R4, RZ, 0x5, R32 ;  /* 0x00000005ff047819 */ /* 0x000fe20000011420 */
[----:B------:R-:W-:Y:S01]  /*1580*/  @UP0 UMOV UR19, UR29 ;  /* 0x0000001d00130c82 */ /* 0x000fe20008000000 */
[----:B------:R-:W-:Y:S01]  /*1590*/  LEA.HI R2, R2, R6, RZ, 0x3 ;  /* 0x0000000602027211 */ /* 0x000fe200078f18ff */
[----:B------:R-:W-:Y:S01]  /*15a0*/  IMAD.IADD R28, R8, 0x1, -R0 ;  /* 0x00000001081c7824 */ /* 0x000fe200078e0a00 */
[----:B------:R-:W-:Y:S01]  /*15b0*/  SHF.R.S32.HI R0, RZ, 0x1f, R32 ;  /* 0x0000001fff007819 */ /* 0x000fe20000011420 */
[----:B------:R-:W-:Y:S01]  /*15c0*/  UMOV UR10, UR17 ;  /* 0x00000011000a7c82 */ /* 0x000fe20008000000 */
[-C--:B------:R-:W-:Y:S01]  /*15d0*/  LEA.HI R5, R4, R4.reuse, RZ, 0x1 ;  /* 0x0000000404057211 */ /* 0x080fe200078f08ff */
[----:B------:R-:W-:Y:S01]  /*15e0*/  @UP0 USHF.R.U32.HI UR10, URZ, UR9, UR19 ;  /* 0x000000093f0a0299 */ /* 0x000fe20008011613 */
[----:B------:R-:W-:Y:S01]  /*15f0*/  LEA.HI R0, R0, R4, RZ, 0x2 ;  /* 0x0000000400007211 */ /* 0x000fe200078f10ff */
[----:B------:R-:W-:Y:S01]  /*1600*/  IMAD.U32 R10, RZ, RZ, UR18 ;  /* 0x00000012ff0a7e24 */ /* 0x000fe2000f8e00ff */
[----:B------:R-:W-:Y:S01]  /*1610*/  LEA.HI R7, R34, R166, RZ, 0x3 ;  /* 0x000000a622077211 */ /* 0x000fe200078f18ff */
[----:B------:R-:W-:Y:S01]  /*1620*/  USHF.R.S32.HI UR9, URZ, 0x1f, UR10 ;  /* 0x0000001f3f097899 */ /* 0x000fe2000801140a */
[----:B------:R-:W-:Y:S01]  /*1630*/  LOP3.LUT R3, R0, 0xfffffffc, RZ, 0xc0, !PT ;  /* 0xfffffffc00037812 */ /* 0x000fe200078ec0ff */
[----:B------:R-:W-:Y:S01]  /*1640*/  ULDC.64 UR6, c[0x0][0x1e0] ;  /* 0x0000780000067ab9 */ /* 0x000fe20000000a00 */
[----:B------:R-:W-:Y:S01]  /*1650*/  LOP3.LUT R0, R5, 0xfffffffe, RZ, 0xc0, !PT ;  /* 0xfffffffe05007812 */ /* 0x000fe200078ec0ff */
[----:B------:R-:W-:Y:S01]  /*1660*/  ULDC.64 UR4, c[0x0][0x1b0] ;  /* 0x00006c0000047ab9 */ /* 0x000fe20000000a00 */
[----:B------:R-:W-:Y:S01]  /*1670*/  LOP3.LUT R2, R2, 0xfffffff8, RZ, 0xc0, !PT ;  /* 0xfffffff802027812 */ /* 0x000fe200078ec0ff */
[C---:B------:R-:W-:Y:S01]  /*1680*/  IMAD.IADD R30, R4.reuse, 0x1, -R3 ;  /* 0x00000001041e7824 */ /* 0x040fe200078e0a03 */
[----:B------:R-:W-:Y:S01]  /*1690*/  SHF.R.S32.HI R248, RZ, 0x3, R7 ;  /* 0x00000003fff87819 */ /* 0x000fe20000011407 */
[----:B------:R-:W-:Y:S01]  /*16a0*/  IMAD.IADD R236, R4, 0x1, -R0 ;  /* 0x0000000104ec7824 */ /* 0x000fe200078e0a00 */
[----:B------:R-:W-:Y:S01]  /*16b0*/  LOP3.LUT R0, R7, 0xfffffff8, RZ, 0xc0, !PT ;  /* 0xfffffff807007812 */ /* 0x000fe200078ec0ff */
[----:B------:R-:W-:Y:S01]  /*16c0*/  IMAD.IADD R31, R6, 0x1, -R2 ;  /* 0x00000001061f7824 */ /* 0x000fe200078e0a02 */
[----:B------:R-:W-:Y:S01]  /*16d0*/  SHF.R.S32.HI R20, RZ, 0x1f, R248 ;  /* 0x0000001fff147819 */ /* 0x000fe200000114f8 */
[----:B------:R-:W-:Y:S01]  /*16e0*/  UIMAD UR6, UR9, UR6, URZ ;  /* 0x00000006090672a4 */ /* 0x000fe2000f8e023f */
[----:B------:R-:W-:Y:S01]  /*16f0*/  IADD3 R2, P0, R248, UR26, RZ ;  /* 0x0000001af8027c10 */ /* 0x000fe2000ff1e0ff */
[----:B------:R-:W-:Y:S01]  /*1700*/  IMAD.IADD R29, R166, 0x1, -R0 ;  /* 0x00000001a61d7824 */ /* 0x000fe200078e0a00 */
[----:B------:R-:W-:Y:S01]  /*1710*/  UIMAD UR4, UR9, UR4, URZ ;  /* 0x00000004090472a4 */ /* 0x000fe2000f8e023f */
[----:B------:R-:W-:Y:S01]  /*1720*/  IMAD.SHL.U32 R0, R248, 0x40, RZ ;  /* 0x00000040f8007824 */ /* 0x000fe200078e00ff */
[----:B------:R-:W-:Y:S01]  /*1730*/  IADD3.X R3, R20, UR27, RZ, P0, !PT ;  /* 0x0000001b14037c10 */ /* 0x000fe200087fe4ff */
[----:B------:R-:W-:Y:S01]  /*1740*/  IMAD.SHL.U32 R4, R29, 0x8, RZ ;  /* 0x000000081d047824 */ /* 0x000fe200078e00ff */
[----:B------:R-:W-:Y:S01]  /*1750*/  USHF.R.S32.HI UR9, URZ, 0x1f, UR16 ;  /* 0x0000001f3f097899 */ /* 0x000fe20008011410 */
[----:B------:R-:W-:Y:S01]  /*1760*/  IMAD.U32 R6, RZ, RZ, UR10 ;  /* 0x0000000aff067e24 */ /* 0x000fe2000f8e00ff */
[----:B------:R-:W-:Y:S01]  /*1770*/  LOP3.LUT R0, R0, 0x1c0, RZ, 0xc0, !PT ;  /* 0x000001c000007812 */ /* 0x000fe200078ec0ff */
[----:B------:R-:W-:Y:S01]  /*1780*/  IMAD.WIDE R10, R10, 0x40, R2 ;  /* 0x000000400a0a7825 */ /* 0x000fe200078e0202 */
[--C-:B------:R-:W-:Y:S01]  /*1790*/  SHF.R.S32.HI R5, RZ, 0x1f, R4.reuse ;  /* 0x0000001fff057819 */ /* 0x100fe20000011404 */
[----:B------:R-:W-:Y:S01]  /*17a0*/  UIMAD UR7, UR10, UR7, UR6 ;  /* 0x000000070a0772a4 */ /* 0x000fe2000f8e0206 */
[----:B------:R-:W-:Y:S01]  /*17b0*/  LOP3.LUT R2, R0, 0x38, R4, 0xf8, !PT ;  /* 0x0000003800027812 */ /* 0x000fe200078ef804 */
[----:B------:R-:W-:Y:S01]  /*17c0*/  UIMAD UR6, UR10, UR5, UR4 ;  /* 0x000000050a0672a4 */ /* 0x000fe2000f8e0204 */
[----:B------:R-:W-:Y:S01]  /*17d0*/  SHF.R.U32.HI R0, RZ, 0x3, R0 ;  /* 0x00000003ff007819 */ /* 0x000fe20000011600 */
[----:B------:R-:W-:Y:S01]  /*17e0*/  USEL UR19, UR16, URZ, !UP1 ;  /* 0x0000003f10137287 */ /* 0x000fe2000c800000 */
[----:B------:R-:W-:Y:S01]  /*17f0*/  IADD3 R19, R13, UR8, RZ ;  /* 0x000000080d137c10 */ /* 0x000fe2000fffe0ff */
[----:B------:R-:W-:Y:S01]  /*1800*/  USEL UR8, UR9, URZ, !UP1 ;  /* 0x0000003f09087287 */ /* 0x000fe2000c800000 */
[----:B------:R-:W-:Y:S01]  /*1810*/  LOP3.LUT R240, R2, R0, RZ, 0x3c, !PT ;  /* 0x0000000002f07212 */ /* 0x000fe200078e3cff */
[----:B------:R-:W-:Y:S01]  /*1820*/  ULDC.64 UR4, c[0x0][0x1e8] ;  /* 0x00007a0000047ab9 */ /* 0x000fe20000000a00 */
[----:B------:R-:W-:Y:S01]  /*1830*/  IMAD.WIDE.U32 R2, R6, c[0x0][0x1e0], R4 ;  /* 0x0000780006027a25 */ /* 0x000fe200078e0004 */
[----:B------:R-:W-:Y:S01]  /*1840*/  UIMAD UR4, UR8, UR4, URZ ;  /* 0x00000004080472a4 */ /* 0x000fe2000f8e023f */
[----:B------:R-:W-:Y:S01]  /*1850*/  IADD3 R17, P0, R248, UR24, RZ ;  /* 0x00000018f8117c10 */ /* 0x000fe2000ff1e0ff */
[----:B------:R-:W-:Y:S01]  /*1860*/  USHF.R.S32.HI UR22, URZ, 0x1f, UR13 ;  /* 0x0000001f3f167899 */ /* 0x000fe2000801140d */
[----:B------:R-:W-:Y:S01]  /*1870*/  IMAD.MOV.U32 R18, RZ, RZ, R12 ;  /* 0x000000ffff127224 */ /* 0x000fe200078e000c */
[----:B------:R-:W-:Y:S01]  /*1880*/  IADD3 R3, R3, UR7, RZ ;  /* 0x0000000703037c10 */ /* 0x000fe2000fffe0ff */
[----:B------:R-:W-:Y:S01]  /*1890*/  IMAD.WIDE.U32 R6, R6, c[0x0][0x1b0], R4 ;  /* 0x00006c0006067a25 */ /* 0x000fe200078e0004 */
[----:B------:R-:W-:Y:S01]  /*18a0*/  IADD3.X R20, R20, UR25, RZ, P0, !PT ;  /* 0x0000001914147c10 */ /* 0x000fe200087fe4ff */
[----:B------:R-:W-:Y:S01]  /*18b0*/  UIMAD UR7, UR19, UR5, UR4 ;  /* 0x00000005130772a4 */ /* 0x000fe2000f8e0204 */
[----:B------:R-:W-:Y:S01]  /*18c0*/  IADD3 R21, R4, 0x40, RZ ;  /* 0x0000004004157810 */ /* 0x000fe20007ffe0ff */
[----:B------:R-:W-:Y:S01]  /*18d0*/  IMAD.U32 R12, RZ, RZ, UR19 ;  /* 0x00000013ff0c7e24 */ /* 0x000fe2000f8e00ff */
[----:B------:R-:W-:Y:S01]  /*18e0*/  ULDC.64 UR4, c[0x0][0x1b8] ;  /* 0x00006e0000047ab9 */ /* 0x000fe20000000a00 */
[----:B------:R-:W-:Y:S01]  /*18f0*/  IADD3 R7, R7, UR6, RZ ;  /* 0x0000000607077c10 */ /* 0x000fe2000fffe0ff */
[----:B------:R-:W-:Y:S01]  /*1900*/  IMAD R0, R20, c[0x0][0x178], RZ ;  /* 0x00005e0014007a24 */ /* 0x000fe200078e02ff */
[----:B------:R-:W-:Y:S01]  /*1910*/  UIMAD UR4, UR8, UR4, URZ ;  /* 0x00000004080472a4 */ /* 0x000fe2000f8e023f */
[----:B------:R-:W-:Y:S01]  /*1920*/  IMAD.WIDE.U32 R2, R12, c[0x0][0x1e8], R2 ;  /* 0x00007a000c027a25 */ /* 0x000fe200078e0002 */
[----:B------:R-:W-:Y:S01]  /*1930*/  UIADD3 UR8, -UR11, UR14, URZ ;  /* 0x0000000e0b087290 */ /* 0x000fe2000fffe13f */
[C---:B------:R-:W-:Y:S01]  /*1940*/  ISETP.GE.AND P6, PT, R4.reuse, c[0x0][0x1cc], PT ;  /* 0x0000730004007a0c */ /* 0x040fe20003fc6270 */
[----:B------:R-:W-:Y:S01]  /*1950*/  UIMAD UR4, UR19, UR5, UR4 ;  /* 0x00000005130472a4 */ /* 0x000fe2000f8e0204 */
[----:B------:R-:W-:Y:S01]  /*1960*/  IMAD R13, R17, c[0x0][0x17c], R0 ;  /* 0x00005f00110d7a24 */ /* 0x000fe200078e0200 */
[----:B------:R-:W-:Y:S01]  /*1970*/  IADD3 R3, R3, UR7, RZ ;  /* 0x0000000703037c10 */ /* 0x000fe2000fffe0ff */
[----:B------:R-:W-:Y:S01]  /*1980*/  IMAD.WIDE.U32 R8, R17, c[0x0][0x178], R4 ;  /* 0x00005e0011087a25 */ /* 0x000fe200078e0004 */
[----:B------:R-:W-:Y:S01]  /*1990*/  IADD3 R22, R4, 0xc0, RZ ;  /* 0x000000c004167810 */ /* 0x000fe20007ffe0ff */
[----:B------:R-:W-:Y:S01]  /*19a0*/  USEL UR10, UR16, URZ, !UP2 ;  /* 0x0000003f100a7287 */ /* 0x000fe2000d000000 */
[----:B------:R-:W-:Y:S01]  /*19b0*/  CS2R R162, SRZ ;  /* 0x0000000000a27805 */ /* 0x000fe2000001ff00 */
[----:B------:R-:W-:Y:S01]  /*19c0*/  IMAD.WIDE.U32 R6, R12, c[0x0][0x1b8], R6 ;  /* 0x00006e000c067a25 */ /* 0x000fe200078e0006 */
[----:B------:R-:W-:Y:S01]  /*19d0*/  USEL UR9, UR9, URZ, !UP2 ;  /* 0x0000003f09097287 */ /* 0x000fe2000d000000 */
[----:B------:R-:W-:Y:S01]  /*19e0*/  CS2R R160, SRZ ;  /* 0x0000000000a07805 */ /* 0x000fe2000001ff00 */
[----:B------:R-:W-:Y:S01]  /*19f0*/  USHF.L.U32 UR19, UR13, 0x6, URZ ;  /* 0x000000060d137899 */ /* 0x000fe2000800063f */
[----:B------:R-:W-:Y:S01]  /*1a00*/  IMAD R0, R11, c[0x0][0x1d8], RZ ;  /* 0x000076000b007a24 */ /* 0x000fe200078e02ff */
[----:B------:R-:W-:Y:S01]  /*1a10*/  IADD3 R7, R7, UR4, RZ ;  /* 0x0000000407077c10 */ /* 0x000fe2000fffe0ff */
[----:B------:R-:W-:Y:S01]  /*1a20*/  IMAD.IADD R9, R9, 0x1, R13 ;  /* 0x0000000109097824 */ /* 0x000fe200078e020d */
[----:B------:R-:W-:Y:S01]  /*1a30*/  ULDC.64 UR4, c[0x0][0x180] ;  /* 0x0000600000047ab9 */ /* 0x000fe20000000a00 */
[C---:B------:R-:W-:Y:S01]  /*1a40*/  IMAD R16, R10.reuse, c[0x0][0x1dc], R0 ;  /* 0x000077000a107a24 */ /* 0x040fe200078e0200 */
[----:B------:R-:W-:Y:S01]  /*1a50*/  UIMAD UR4, UR23, UR4, URZ ;  /* 0x00000004170472a4 */ /* 0x000fe2000f8e023f */
[----:B------:R-:W-:Y:S01]  /*1a60*/  IMAD.WIDE.U32 R12, R10, c[0x0][0x1d8], R2 ;  /* 0x000076000a0c7a25 */ /* 0x000fe200078e0002 */
[----:B------:R-:W-:Y:S01]  /*1a70*/  CS2R R158, SRZ ;  /* 0x00000000009e7805 */ /* 0x000fe2000001ff00 */
[----:B------:R-:W-:Y:S01]  /*1a80*/  CS2R R156, SRZ ;  /* 0x00000000009c7805 */ /* 0x000fe2000001ff00 */
[----:B------:R-:W-:Y:S01]  /*1a90*/  UIMAD UR6, UR17, UR5, UR4 ;  /* 0x00000005110672a4 */ /* 0x000fe2000f8e0204 */
[----:B------:R-:W-:Y:S01]  /*1aa0*/  IMAD R0, R11, c[0x0][0x1a8], RZ ;  /* 0x00006a000b007a24 */ /* 0x000fe200078e02ff */
[----:B------:R-:W-:Y:S01]  /*1ab0*/  LEA R2, P0, R12, c[0x0][0x1c0], 0x1 ;  /* 0x000070000c027a11 */ /* 0x000fe200078008ff */
[----:B------:R-:W-:Y:S01]  /*1ac0*/  IMAD.IADD R3, R13, 0x1, R16 ;  /* 0x000000010d037824 */ /* 0x000fe200078e0210 */
[----:B------:R-:W-:Y:S01]  /*1ad0*/  IADD3 R16, R4, 0x80, RZ ;  /* 0x0000008004107810 */ /* 0x000fe20007ffe0ff */
[C---:B------:R-:W-:Y:S01]  /*1ae0*/  IMAD R0, R10.reuse, c[0x0][0x1ac], R0 ;  /* 0x00006b000a007a24 */ /* 0x040fe200078e0200 */
[----:B------:R-:W-:Y:S01]  /*1af0*/  ULDC.64 UR4, c[0x0][0x178] ;  /* 0x00005e0000047ab9 */ /* 0x000fe20000000a00 */
[----:B------:R-:W-:Y:S01]  /*1b00*/  IMAD.WIDE.U32 R10, R10, c[0x0][0x1a8], R6 ;  /* 0x00006a000a0a7a25 */ /* 0x000fe200078e0006 */
[----:B------:R-:W-:Y:S01]  /*1b10*/  LEA.HI.X R3, R12, c[0x0][0x1c4], R3, 0x1, P0 ;  /* 0x000071000c037a11 */ /* 0x000fe200000f0c03 */
[----:B------:R-:W-:Y:S01]  /*1b20*/  UIMAD.WIDE.U32 UR24, UR13, UR4, URZ ;  /* 0x000000040d1872a5 */ /* 0x000fe2000f8e003f */
[----:B------:R-:W-:Y:S01]  /*1b30*/  ISETP.GE.AND P2, PT, R16, c[0x0][0x1cc], PT ;  /* 0x0000730010007a0c */ /* 0x000fe20003f46270 */
[----:B------:R-:W-:Y:S01]  /*1b40*/  IMAD.IADD R0, R11, 0x1, R0 ;  /* 0x000000010b007824 */ /* 0x000fe200078e0200 */
[C---:B------:R-:W-:Y:S01]  /*1b50*/  LEA R6, P0, R10.reuse, c[0x0][0x190], 0x1 ;  /* 0x000064000a067a11 */ /* 0x040fe200078008ff */
[----:B------:R-:W-:Y:S01]  /*1b60*/  IMAD.U32 R14, RZ, RZ, UR17 ;  /* 0x00000011ff0e7e24 */ /* 0x000fe2000f8e00ff */
[----:B------:R-:W-:Y:S01]  /*1b70*/  UIMAD UR4, UR22, UR4, URZ ;  /* 0x00000004160472a4 */ /* 0x000fe2000f8e023f */
[----:B------:R-:W-:Y:S01]  /*1b80*/  IMAD.MOV.U32 R11, RZ, RZ, c[0x0][0x1dc] ;  /* 0x00007700ff0b7624 */ /* 0x000fe200078e00ff */
[----:B------:R-:W-:Y:S01]  /*1b90*/  LEA.HI.X R7, R10, c[0x0][0x194], R0, 0x1, P0 ;  /* 0x000065000a077a11 */ /* 0x000fe200000f0c00 */
[----:B------:R-:W-:Y:S01]  /*1ba0*/  IMAD.WIDE.U32 R14, R14, c[0x0][0x180], R8 ;  /* 0x000060000e0e7a25 */ /* 0x000fe200078e0008 */
[----:B------:R-:W-:Y:S01]  /*1bb0*/  LEA.HI R10, R34, R166, RZ, 0x6 ;  /* 0x000000a6220a7211 */ /* 0x000fe200078f30ff */
[----:B------:R-:W-:Y:S01]  /*1bc0*/  CS2R R154, SRZ ;  /* 0x00000000009a7805 */ /* 0x000fe2000001ff00 */
[----:B------:R-:W-:Y:S01]  /*1bd0*/  IADD3 R0, -R248, UR8, RZ ;  /* 0x00000008f8007c10 */ /* 0x000fe2000fffe1ff */
[----:B------:R-:W-:Y:S01]  /*1be0*/  IMAD.MOV.U32 R9, RZ, RZ, c[0x0][0x1d8] ;  /* 0x00007600ff097624 */ /* 0x000fe200078e00ff */
[----:B------:R-:W-:Y:S01]  /*1bf0*/  ISETP.GE.AND P0, PT, R21, c[0x0][0x1cc], PT ;  /* 0x0000730015007a0c */ /* 0x000fe20003f06270 */
[----:B------:R-:W-:Y:S01]  /*1c00*/  IMAD.MOV.U32 R36, RZ, RZ, c[0x0][0x1ac] ;  /* 0x00006b00ff247624 */ /* 0x000fe200078e00ff */
[----:B------:R-:W-:Y:S01]  /*1c10*/  SHF.R.S32.HI R23, RZ, 0x6, R10 ;  /* 0x00000006ff177819 */ /* 0x000fe2000001140a */
[----:B------:R-:W-:Y:S01]  /*1c20*/  IMAD.MOV.U32 R12, RZ, RZ, R14 ;  /* 0x000000ffff0c7224 */ /* 0x000fe200078e000e */
[C---:B------:R-:W-:Y:S01]  /*1c30*/  ISETP.LT.OR P4, PT, R0.reuse, 0x1, P6 ;  /* 0x000000010000780c */ /* 0x040fe20003781670 */
[----:B------:R-:W-:Y:S01]  /*1c40*/  IMAD.U32 R14, RZ, RZ, UR10 ;  /* 0x0000000aff0e7e24 */ /* 0x000fe2000f8e00ff */
[----:B------:R-:W-:Y:S01]  /*1c50*/  ISETP.LT.OR P3, PT, R0, 0x1, P0 ;  /* 0x000000010000780c */ /* 0x000fe20000761670 */
[----:B------:R-:W-:Y:S01]  /*1c60*/  IMAD R240, R23, 0x200, R240 ;  /* 0x0000020017f07824 */ /* 0x000fe200078e02f0 */
[C---:B------:R-:W-:Y:S01]  /*1c70*/  LEA R8, P1, R9.reuse, R2, 0x6 ;  /* 0x0000000209087211 */ /* 0x040fe200078230ff */
[----:B------:R-:W-:Y:S01]  /*1c80*/  IMAD.WIDE.U32 R18, R14, c[0x0][0x278], R18 ;  /* 0x00009e000e127a25 */ /* 0x000fe200078e0012 */
[----:B------:R-:W-:Y:S01]  /*1c90*/  ISETP.LT.OR P0, PT, R0, 0x21, P0 ;  /* 0x000000210000780c */ /* 0x000fe20000701670 */
[----:B------:R-:W-:Y:S01]  /*1ca0*/  CS2R R152, SRZ ;  /* 0x0000000000987805 */ /* 0x000fe2000001ff00 */
[----:B------:R-:W-:Y:S01]  /*1cb0*/  LEA.HI.X R9, R9, R3, R11, 0x6, P1 ;  /* 0x0000000309097211 */ /* 0x000fe200008f340b */
[----:B------:R-:W-:Y:S01]  /*1cc0*/  IMAD.MOV.U32 R11, RZ, RZ, c[0x0][0x1a8] ;  /* 0x00006a00ff0b7624 */ /* 0x000fe200078e00ff */
[----:B------:R-:W-:Y:S01]  /*1cd0*/  ISETP.GE.AND P1, PT, R22, c[0x0][0x1cc], PT ;  /* 0x0000730016007a0c */ /* 0x000fe20003f26270 */
[----:B------:R-:W-:Y:S01]  /*1ce0*/  IMAD.SHL.U32 R240, R240, 0x2, RZ ;  /* 0x00000002f0f07824 */ /* 0x000fe200078e00ff */
[----:B------:R-:W-:Y:S01]  /*1cf0*/  IADD3 R13, R15, UR6, RZ ;  /* 0x000000060f0d7c10 */ /* 0x000fe2000fffe0ff */
[----:B------:R-:W-:Y:S01]  /*1d00*/  UIMAD UR6, UR13, UR5, UR4 ;  /* 0x000000050d0672a4 */ /* 0x000fe2000f8e0204 */
[C---:B------:R-:W-:Y:S01]  /*1d10*/  LEA R10, P5, R11.reuse, R6, 0x6 ;  /* 0x000000060b0a7211 */ /* 0x040fe200078a30ff */
[----:B------:R-:W-:Y:S01]  /*1d20*/  IMAD.MOV.U32 R246, RZ, RZ, 0x20 ;  /* 0x00000020fff67424 */ /* 0x000fe200078e00ff */
[----:B------:R-:W-:Y:S01]  /*1d30*/  @!PT LDS RZ, [RZ] ;  /* 0x00000000fffff984 */ /* 0x000fe20000000800 */
[----:B------:R-:W-:Y:S01]  /*1d40*/  @!PT LDS RZ, [RZ] ;  /* 0x00000000fffff984 */ /* 0x000fe20000000800 */
[----:B------:R-:W-:Y:S01]  /*1d50*/  @!PT LDS RZ, [RZ] ;  /* 0x00000000fffff984 */ /* 0x000fe20000000800 */
[----:B------:R1:W-:Y:S01]  /*1d60*/  LDGSTS.E.BYPASS.LTC128B.128 [R240+0x8080], [R2.64], !P4 ;  /* 0x0808000002f07fae */ /* 0x0003e2000e101d54 */
[C---:B------:R-:W-:Y:S01]  /*1d70*/  ISETP.LT.OR P4, PT, R0.reuse, 0x1, P2 ;  /* 0x000000010000780c */ /* 0x040fe20001781670 */
[----:B------:R-:W-:Y:S01]  /*1d80*/  ULDC.64 UR4, c[0x0][0x188] ;  /* 0x0000620000047ab9 */ /* 0x000fe20000000a00 */
[----:B------:R-:W-:Y:S01]  /*1d90*/  LEA.HI.X R11, R11, R7, R36, 0x6, P5 ;  /* 0x000000070b0b7211 */ /* 0x000fe200028f3424 */
[----:B------:R1:W-:Y:S01]  /*1da0*/  LDGSTS.E.BYPASS.LTC128B.128 [R240+0xa080], [R2.64+0x80], !P3 ;  /* 0x0a08008002f07fae */ /* 0x0003e2000d901d54 */
[C---:B------:R-:W-:Y:S01]  /*1db0*/  ISETP.LT.OR P3, PT, R0.reuse, 0x1, P1 ;  /* 0x000000010000780c */ /* 0x040fe20000f61670 */
[----:B------:R-:W-:Y:S01]  /*1dc0*/  UIMAD UR4, UR9, UR4, URZ ;  /* 0x00000004090472a4 */ /* 0x000fe2000f8e023f */
[C---:B------:R-:W-:Y:S01]  /*1dd0*/  ISETP.LT.OR P5, PT, R0.reuse, 0x21, P6 ;  /* 0x000000210000780c */ /* 0x040fe200037a1670 */
[----:B------:R-:W-:Y:S01]  /*1de0*/  UIADD3 UR6, UR25, UR6, URZ ;  /* 0x0000000619067290 */ /* 0x000fe2000fffe03f */
[C---:B------:R-:W-:Y:S01]  /*1df0*/  ISETP.LT.OR P2, PT, R0.reuse, 0x21, P2 ;  /* 0x000000210000780c */ /* 0x040fe20001741670 */
[----:B------:R-:W-:Y:S01]  /*1e00*/  UIMAD UR4, UR10, UR5, UR4 ;  /* 0x000000050a0472a4 */ /* 0x000fe2000f8e0204 */
[----:B------:R-:W-:Y:S01]  /*1e10*/  ISETP.LT.OR P1, PT, R0, 0x21, P1 ;  /* 0x000000210000780c */ /* 0x000fe20000f21670 */
[----:B------:R-:W-:Y:S01]  /*1e20*/  IMAD.WIDE.U32 R38, R14, c[0x0][0x188], R12 ;  /* 0x000062000e267a25 */ /* 0x000fe200078e000c */
[----:B------:R-:W-:Y:S01]  /*1e30*/  CS2R R150, SRZ ;  /* 0x0000000000967805 */ /* 0x000fe2000001ff00 */
[----:B------:R1:W-:Y:S01]  /*1e40*/  LDGSTS.E.BYPASS.LTC128B.128 [R240+0xc080], [R2.64+0x100], !P4 ;  /* 0x0c08010002f07fae */ /* 0x0003e2000e101d54 */
[----:B------:R-:W-:Y:S01]  /*1e50*/  ISETP.GE.AND P4, PT, R4, c[0x0][0x19c], PT ;  /* 0x0000670004007a0c */ /* 0x000fe20003f86270 */
[----:B------:R-:W-:Y:S01]  /*1e60*/  IMAD.WIDE.U32 R12, R17, c[0x0][0x208], R4 ;  /* 0x00008200110c7a25 */ /* 0x000fe200078e0004 */
[----:B------:R-:W-:Y:S01]  /*1e70*/  IADD3 R37, R39, UR4, RZ ;  /* 0x0000000427257c10 */ /* 0x000fe2000fffe0ff */
[----:B------:R1:W-:Y:S01]  /*1e80*/  LDGSTS.E.BYPASS.LTC128B.128 [R240+0xe080], [R2.64+0x180], !P3 ;  /* 0x0e08018002f07fae */ /* 0x0003e2000d901d54 */
[C---:B------:R-:W-:Y:S01]  /*1e90*/  ISETP.GE.AND P3, PT, R21.reuse, c[0x0][0x19c], PT ;  /* 0x0000670015007a0c */ /* 0x040fe20003f66270 */
[----:B------:R-:W-:Y:S01]  /*1ea0*/  ULDC.64 UR4, c[0x0][0x288] ;  /* 0x0000a20000047ab9 */ /* 0x000fe20000000a00 */
[----:B------:R-:W-:Y:S01]  /*1eb0*/  IMAD.MOV.U32 R5, RZ, RZ, c[0x0][0x178] ;  /* 0x00005e00ff057624 */ /* 0x000fe200078e00ff */
[----:B------:R2:W-:Y:S01]  /*1ec0*/  LDGSTS.E.BYPASS.LTC128B.128 [R240+0x9080], [R8.64], !P5 ;  /* 0x0908000008f07fae */ /* 0x0005e2000e901d54 */
[C---:B------:R-:W-:Y:S01]  /*1ed0*/  ISETP.LT.OR P5, PT, R0.reuse, 0x1, P4 ;  /* 0x000000010000780c */ /* 0x040fe200027a1670 */
[----:B------:R-:W-:Y:S01]  /*1ee0*/  UIMAD UR4, UR23, UR4, URZ ;  /* 0x00000004170472a4 */ /* 0x000fe2000f8e023f */
[C---:B------:R-:W-:Y:S01]  /*1ef0*/  ISETP.LT.OR P4, PT, R0.reuse, 0x21, P4 ;  /* 0x000000210000780c */ /* 0x040fe20002781670 */
        /* <DEDUP_REMOVED lines=11> */
[C---:B------:R-:W-:Y:S01]  /*1fb0*/  ISETP.LT.OR P6, PT, R0.reuse, 0x1, P2 ;  /* 0x000000010000780c */ /* 0x040fe200017c1670 */
[----:B------:R3:W-:Y:S01]  /*1fc0*/  LDGSTS.E.BYPASS.LTC128B.128 [R240+0x80], [R6.64], !P5 ;  /* 0x0008000006f07fae */ /* 0x0007e2000e901d54 */
[C---:B------:R-:W-:Y:S01]  /*1fd0*/  ISETP.LT.OR P5, PT, R0.reuse, 0x1, P1 ;  /* 0x000000010000780c */ /* 0x040fe20000fa1670 */
[----:B------:R-:W-:Y:S01]  /*1fe0*/  CS2R R140, SRZ ;  /* 0x00000000008c7805 */ /* 0x000fe2000001ff00 */
[C---:B------:R-:W-:Y:S01]  /*1ff0*/  ISETP.LT.OR P2, PT, R0.reuse, 0x21, P2 ;  /* 0x000000210000780c */ /* 0x040fe20001741670 */
[----:B------:R3:W-:Y:S01]  /*2000*/  LDGSTS.E.BYPASS.LTC128B.128 [R240+0x2080], [R6.64+0x80], !P0 ;  /* 0x0208008006f07fae */ /* 0x0007e2000c101d54 */
[----:B------:R-:W-:Y:S01]  /*2010*/  ISETP.LT.OR P1, PT, R0, 0x21, P1 ;  /* 0x000000210000780c */ /* 0x000fe20000f21670 */
[----:B------:R-:W-:Y:S01]  /*2020*/  CS2R R138, SRZ ;  /* 0x00000000008a7805 */ /* 0x000fe2000001ff00 */
[----:B-1----:R-:W-:Y:S01]  /*2030*/  IMAD.U32 R2, RZ, RZ, UR24 ;  /* 0x00000018ff027e24 */ /* 0x002fe2000f8e00ff */
[----:B------:R1:W-:Y:S01]  /*2040*/  STL.64 [R1], R38 ;  /* 0x0000002601007387 */ /* 0x0003e20000100a00 */
[----:B------:R-:W-:Y:S01]  /*2050*/  IMAD.U32 R3, RZ, RZ, UR25 ;  /* 0x00000019ff037e24 */ /* 0x000fe2000f8e00ff */
[----:B------:R-:W-:Y:S01]  /*2060*/  UIMAD UR25, UR17, UR5, UR4 ;  /* 0x00000005111972a4 */ /* 0x000fe2000f8e0204 */
[----:B------:R-:W-:Y:S01]  /*2070*/  CS2R R136, SRZ ;  /* 0x0000000000887805 */ /* 0x000fe2000001ff00 */
[----:B------:R-:W-:Y:S01]  /*2080*/  LEA R3, P0, R2, R38, 0x6 ;  /* 0x0000002602037211 */ /* 0x000fe200078030ff */
[----:B------:R3:W-:Y:S01]  /*2090*/  LDGSTS.E.BYPASS.LTC128B.128 [R240+0x4080], [R6.64+0x100], !P6 ;  /* 0x0408010006f07fae */ /* 0x0007e2000f101d54 */
[----:B------:R-:W-:Y:S01]  /*20a0*/  ISETP.GE.AND P6, PT, R4, c[0x0][0x16c], PT ;  /* 0x00005b0004007a0c */ /* 0x000fe20003fc6270 */
[----:B------:R-:W-:Y:S01]  /*20b0*/  ULDC.64 UR4, c[0x0][0x238] ;  /* 0x00008e0000047ab9 */ /* 0x000fe20000000a00 */
[----:B------:R-:W-:Y:S01]  /*20c0*/  CS2R R134, SRZ ;  /* 0x0000000000867805 */ /* 0x000fe2000001ff00 */
[----:B------:R3:W-:Y:S01]  /*20d0*/  LDGSTS.E.BYPASS.LTC128B.128 [R240+0x6080], [R6.64+0x180], !P5 ;  /* 0x0608018006f07fae */ /* 0x0007e2000e901d54 */
[----:B------:R-:W-:Y:S01]  /*20e0*/  ISETP.GE.AND P5, PT, R16, c[0x0][0x16c], PT ;  /* 0x00005b0010007a0c */ /* 0x000fe20003fa6270 */
[----:B------:R-:W-:Y:S01]  /*20f0*/  UIMAD UR4, UR23, UR4, URZ ;  /* 0x00000004170472a4 */ /* 0x000fe2000f8e023f */
[----:B------:R-:W-:Y:S01]  /*2100*/  CS2R R132, SRZ ;  /* 0x0000000000847805 */ /* 0x000fe2000001ff00 */
[----:B------:R4:W-:Y:S01]  /*2110*/  LDGSTS.E.BYPASS.LTC128B.128 [R240+0x1080], [R10.64], !P4 ;  /* 0x010800000af07fae */ /* 0x0009e2000e101d54 */
[----:B------:R-:W-:Y:S01]  /*2120*/  CS2R R130, SRZ ;  /* 0x0000000000827805 */ /* 0x000fe2000001ff00 */
[----:B--2---:R-:W-:Y:S01]  /*2130*/  IMAD.U32 R8, RZ, RZ, UR6 ;  /* 0x00000006ff087e24 */ /* 0x004fe2000f8e00ff */
[----:B------:R-:W-:Y:S01]  /*2140*/  ULDC.64 UR6, c[0x0][0x210] ;  /* 0x0000840000067ab9 */ /* 0x000fe20000000a00 */
[----:B------:R4:W-:Y:S01]  /*2150*/  LDGSTS.E.BYPASS.LTC128B.128 [R240+0x3080], [R10.64+0x80], !P3 ;  /* 0x030800800af07fae */ /* 0x0009e2000d901d54 */
[----:B------:R-:W-:Y:S01]  /*2160*/  ISETP.GE.AND P3, PT, R21, c[0x0][0x16c], PT ;  /* 0x00005b0015007a0c */ /* 0x000fe20003f66270 */
[----:B------:R-:W-:Y:S01]  /*2170*/  UIMAD UR6, UR23, UR6, URZ ;  /* 0x00000006170672a4 */ /* 0x000fe2000f8e023f */
[----:B------:R-:W-:Y:S01]  /*2180*/  LEA.HI.X R0, R2, R37, R8, 0x6, P0 ;  /* 0x0000002502007211 */ /* 0x000fe200000f3408 */
[----:B------:R4:W-:Y:S01]  /*2190*/  LDGSTS.E.BYPASS.LTC128B.128 [R240+0x5080], [R10.64+0x100], !P2 ;  /* 0x050801000af07fae */ /* 0x0009e2000d101d54 */
[C---:B------:R-:W-:Y:S01]  /*21a0*/  LEA R2, P0, R3.reuse, c[0x0][0x160], 0x1 ;  /* 0x0000580003027a11 */ /* 0x040fe200078008ff */
[----:B------:R-:W-:Y:S01]  /*21b0*/  IMAD R9, R20, c[0x0][0x208], RZ ;  /* 0x0000820014097a24 */ /* 0x000fe200078e02ff */
[----:B------:R-:W-:Y:S01]  /*21c0*/  UIMAD UR24, UR17, UR7, UR6 ;  /* 0x00000007111872a4 */ /* 0x000fe2000f8e0206 */
[----:B------:R4:W-:Y:S01]  /*21d0*/  LDGSTS.E.BYPASS.LTC128B.128 [R240+0x7080], [R10.64+0x180], !P1 ;  /* 0x070801800af07fae */ /* 0x0009e2000c901d54 */
[----:B------:R-:W-:Y:S01]  /*21e0*/  LEA.HI.X R3, R3, c[0x0][0x164], R0, 0x1, P0 ;  /* 0x0000590003037a11 */ /* 0x000fe200000f0c00 */
[----:B------:R-:W-:Y:S01]  /*21f0*/  IMAD.U32 R0, RZ, RZ, UR19 ;  /* 0x00000013ff007e24 */ /* 0x000fe2000f8e00ff */
[----:B------:R-:W-:Y:S01]  /*2200*/  ISETP.GT.AND P0, PT, R166, 0xf, PT ;  /* 0x0000000fa600780c */ /* 0x000fe20003f04270 */
[----:B------:R-:W-:Y:S01]  /*2210*/  ULDC.64 UR6, c[0x0][0x278] ;  /* 0x00009e0000067ab9 */ /* 0x000fe20000000a00 */
[----:B------:R-:W0:Y:S01]  /*2220*/  LDGDEPBAR ;  /* 0x00000000000079af */ /* 0x000e220000000000 */
[----:B------:R-:W-:Y:S01]  /*2230*/  UIMAD UR6, UR9, UR6, URZ ;  /* 0x00000006090672a4 */ /* 0x000fe2000f8e023f */
[----:B------:R-:W-:Y:S01]  /*2240*/  IADD3 R0, -R0, UR15, -R248 ;  /* 0x0000000f00007c10 */ /* 0x000fe2000fffe9f8 */
[----:B------:R-:W-:Y:S01]  /*2250*/  IMAD R9, R17, c[0x0][0x20c], R9 ;  /* 0x0000830011097a24 */ /* 0x000fe200078e0209 */
[----:B------:R-:W-:Y:S01]  /*2260*/  USHF.R.S32.HI UR23, URZ, 0x1f, UR19 ;  /* 0x0000001f3f177899 */ /* 0x000fe20008011413 */
[----:B------:R-:W-:Y:S01]  /*2270*/  STL [R1+0x8], R37 ;  /* 0x0000082501007387 */ /* 0x000fe20000100800 */
[C---:B------:R-:W-:Y:S01]  /*2280*/  ISETP.LT.OR P2, PT, R0.reuse, 0x1, P6 ;  /* 0x000000010000780c */ /* 0x040fe20003741670 */
[----:B------:R-:W-:Y:S01]  /*2290*/  UIMAD UR7, UR10, UR7, UR6 ;  /* 0x000000070a0772a4 */ /* 0x000fe2000f8e0206 */
[C---:B------:R-:W-:Y:S01]  /*22a0*/  ISETP.LT.OR P4, PT, R0.reuse, 0x1, P3 ;  /* 0x000000010000780c */ /* 0x040fe20001f81670 */
[----:B---3--:R-:W-:Y:S01]  /*22b0*/  IMAD.IADD R7, R13, 0x1, R9 ;  /* 0x000000010d077824 */ /* 0x008fe200078e0209 */
[C---:B------:R-:W-:Y:S01]  /*22c0*/  ISETP.LT.OR P1, PT, R0.reuse, 0x1, P5 ;  /* 0x000000010000780c */ /* 0x040fe20002f21670 */
[----:B------:R-:W-:Y:S01]  /*22d0*/  IMAD.MOV.U32 R6, RZ, RZ, R12 ;  /* 0x000000ffff067224 */ /* 0x000fe200078e000c */
[----:B------:R-:W-:Y:S01]  /*22e0*/  UIMAD UR26, UR17, UR5, UR4 ;  /* 0x00000005111a72a4 */ /* 0x000fe2000f8e0204 */
[----:B------:R-:W-:Y:S01]  /*22f0*/  IADD3 R15, R19, UR7, RZ ;  /* 0x00000007130f7c10 */ /* 0x000fe2000fffe0ff */
[----:B------:R-:W-:Y:S01]  /*2300*/  ULDC.64 UR6, c[0x0][0x208] ;  /* 0x0000820000067ab9 */ /* 0x000fe20000000a00 */
[----:B------:R-:W-:Y:S01]  /*2310*/  ISETP.LT.OR P5, PT, R0, 0x21, P5 ;  /* 0x000000210000780c */ /* 0x000fe20002fa1670 */
[----:B------:R-:W-:Y:S01]  /*2320*/  UIMAD UR22, UR22, UR6, URZ ;  /* 0x00000006161672a4 */ /* 0x000fe2000f8e023f */
[----:B------:R2:W-:Y:S01]  /*2330*/  STL.64 [R1+0x18], R18 ;  /* 0x0000181201007387 */ /* 0x0005e20000100a00 */
[----:B------:R-:W-:Y:S01]  /*2340*/  ULDC.64 UR4, c[0x0][0x218] ;  /* 0x0000860000047ab9 */ /* 0x000fe20000000a00 */
[----:B------:R-:W-:Y:S01]  /*2350*/  @!P0 IMAD.SHL.U32 R13, R166, 0x10, RZ ;  /* 0x00000010a60d8824 */ /* 0x000fe200078e00ff */
[----:B------:R-:W-:Y:S01]  /*2360*/  UIMAD.WIDE.U32 UR28, UR13, UR6, URZ ;  /* 0x000000060d1c72a5 */ /* 0x000fe2000f8e003f */
[----:B------:R3:W-:Y:S01]  /*2370*/  LDGSTS.E.BYPASS.LTC128B.128 [R240+0x10080], [R2.64], !P2 ;  /* 0x1008000002f07fae */ /* 0x0007e2000d101d54 */
[----:B----4-:R-:W-:Y:S01]  /*2380*/  IMAD.MOV.U32 R10, RZ, RZ, c[0x0][0x17c] ;  /* 0x00005f00ff0a7624 */ /* 0x010fe200078e00ff */
[C---:B------:R-:W-:Y:S01]  /*2390*/  LEA R8, P2, R5.reuse, R2, 0x6 ;  /* 0x0000000205087211 */ /* 0x040fe200078430ff */
[----:B------:R-:W-:Y:S01]  /*23a0*/  UIMAD UR22, UR13, UR7, UR22 ;  /* 0x000000070d1672a4 */ /* 0x000fe2000f8e0216 */
[----:B------:R3:W-:Y:S01]  /*23b0*/  LDGSTS.E.BYPASS.LTC128B.128 [R240+0x12080], [R2.64+0x80], !P4 ;  /* 0x1208008002f07fae */ /* 0x0007e2000e101d54 */
[----:B------:R-:W-:Y:S01]  /*23c0*/  ISETP.GE.AND P4, PT, R22, c[0x0][0x16c], PT ;  /* 0x00005b0016007a0c */ /* 0x000fe20003f86270 */
[----:B------:R-:W-:Y:S01]  /*23d0*/  UIMAD UR4, UR9, UR4, URZ ;  /* 0x00000004090472a4 */ /* 0x000fe2000f8e023f */
[----:B------:R-:W-:Y:S01]  /*23e0*/  LEA.HI.X R9, R5, R3, R10, 0x6, P2 ;  /* 0x0000000305097211 */ /* 0x000fe200010f340a */
[----:B------:R-:W-:Y:S01]  /*23f0*/  IMAD.U32 R5, RZ, RZ, UR17 ;  /* 0x00000011ff057e24 */ /* 0x000fe2000f8e00ff */
[----:B------:R-:W-:Y:S01]  /*2400*/  ISETP.LT.OR P2, PT, R0, 0x1, P4 ;  /* 0x000000010000780c */ /* 0x000fe20002741670 */
[----:B------:R3:W-:Y:S01]  /*2410*/  LDGSTS.E.BYPASS.LTC128B.128 [R240+0x14080], [R2.64+0x100], !P1 ;  /* 0x1408010002f07fae */ /* 0x0007e2000c901d54 */
[----:B------:R-:W-:Y:S01]  /*2420*/  @!P0 IADD3 R11, P1, R18, UR19, RZ ;  /* 0x00000013120b8c10 */ /* 0x000fe2000ff3e0ff */
[----:B------:R-:W-:Y:S01]  /*2430*/  IMAD.WIDE.U32 R6, R5, c[0x0][0x210], R6 ;  /* 0x0000840005067a25 */ /* 0x000fe200078e0006 */
[C---:B------:R-:W-:Y:S01]  /*2440*/  ISETP.LT.OR P4, PT, R0.reuse, 0x21, P4 ;  /* 0x000000210000780c */ /* 0x040fe20002781670 */
[----:B------:R-:W-:Y:S01]  /*2450*/  UIADD3 UR22, UR29, UR22, URZ ;  /* 0x000000161d167290 */ /* 0x000fe2000fffe03f */
[----:B------:R-:W-:Y:S01]  /*2460*/  @!P0 IADD3.X R5, R15, UR23, RZ, P1, !PT ;  /* 0x000000170f058c10 */ /* 0x000fe20008ffe4ff */
[----:B------:R-:W-:Y:S01]  /*2470*/  UIMAD UR4, UR10, UR5, UR4 ;  /* 0x000000050a0472a4 */ /* 0x000fe2000f8e0204 */
[----:B------:R-:W-:Y:S01]  /*2480*/  @!P0 LEA R10, P1, R11, c[0x0][0x258], 0x2 ;  /* 0x000096000b0a8a11 */ /* 0x000fe200078210ff */
[----:B------:R4:W-:Y:S01]  /*2490*/  STL [R1+0x24], R15 ;  /* 0x0000240f01007387 */ /* 0x0009e20000100800 */
[----:B------:R-:W-:Y:S01]  /*24a0*/  IADD3 R7, R7, UR24, RZ ;  /* 0x0000001807077c10 */ /* 0x000fe2000fffe0ff */
[----:B------:R-:W-:Y:S01]  /*24b0*/  IMAD.U32 R12, RZ, RZ, UR22 ;  /* 0x00000016ff0c7e24 */ /* 0x000fe2000f8e00ff */
[----:B------:R-:W-:Y:S01]  /*24c0*/  @!P0 LEA.HI.X R11, R11, c[0x0][0x25c], R5, 0x2, P1 ;  /* 0x000097000b0b8a11 */ /* 0x000fe200008f1405 */
[----:B------:R3:W-:Y:S01]  /*24d0*/  LDGSTS.E.BYPASS.LTC128B.128 [R240+0x16080], [R2.64+0x180], !P2 ;  /* 0x1608018002f07fae */ /* 0x0007e2000d101d54 */
[----:B------:R-:W-:Y:S01]  /*24e0*/  ISETP.LT.OR P1, PT, R0, 0x21, P6 ;  /* 0x000000210000780c */ /* 0x000fe20003721670 */
[----:B------:R-:W-:Y:S01]  /*24f0*/  IMAD.WIDE.U32 R250, R14, c[0x0][0x218], R6 ;  /* 0x000086000efa7a25 */ /* 0x000fe200078e0006 */
[----:B------:R-:W-:Y:S01]  /*2500*/  ISETP.LT.OR P2, PT, R0, 0x21, P3 ;  /* 0x000000210000780c */ /* 0x000fe20001f41670 */
[----:B------:R-:W-:Y:S01]  /*2510*/  CS2R R128, SRZ ;  /* 0x0000000000807805 */ /* 0x000fe2000001ff00 */
[C---:B------:R-:W-:Y:S01]  /*2520*/  ISETP.GE.AND P3, PT, R4.reuse, c[0x0][0x16c], PT ;  /* 0x00005b0004007a0c */ /* 0x040fe20003f66270 */
[----:B------:R-:W-:Y:S01]  /*2530*/  IMAD.MOV.U32 R6, RZ, RZ, R26 ;  /* 0x000000ffff067224 */ /* 0x000fe200078e001a */
[C---:B------:R-:W-:Y:S01]  /*2540*/  ISETP.GE.AND P6, PT, R4.reuse, c[0x0][0x1fc], PT ;  /* 0x00007f0004007a0c */ /* 0x040fe20003fc6270 */
[----:B------:R-:W-:Y:S01]  /*2550*/  CS2R R126, SRZ ;  /* 0x00000000007e7805 */ /* 0x000fe2000001ff00 */
[----:B------:R-:W-:Y:S01]  /*2560*/  IADD3 R252, R251, UR4, RZ ;  /* 0x00000004fbfc7c10 */ /* 0x000fe2000fffe0ff */
[----:B------:R-:W-:Y:S01]  /*2570*/  ULDC.64 UR4, c[0x0][0x290] ;  /* 0x0000a40000047ab9 */ /* 0x000fe20000000a00 */
[----:B------:R-:W-:Y:S01]  /*2580*/  IADD3 R5, R25, UR26, RZ ;  /* 0x0000001a19057c10 */ /* 0x000fe2000fffe0ff */
[----:B------:R-:W-:Y:S01]  /*2590*/  UIMAD UR4, UR9, UR4, URZ ;  /* 0x00000004090472a4 */ /* 0x000fe2000f8e023f */
[----:B------:R-:W-:Y:S01]  /*25a0*/  IADD3 R7, R27, UR25, RZ ;  /* 0x000000191b077c10 */ /* 0x000fe2000fffe0ff */
[----:B------:R5:W-:Y:S01]  /*25b0*/  LDGSTS.E.BYPASS.LTC128B.128 [R240+0x11080], [R8.64], !P1 ;  /* 0x1108000008f07fae */ /* 0x000be2000c901d54 */
[----:B------:R-:W-:Y:S01]  /*25c0*/  ISETP.GE.AND P1, PT, R4, c[0x0][0x1fc], PT ;  /* 0x00007f0004007a0c */ /* 0x000fe20003f26270 */
[----:B------:R-:W-:Y:S01]  /*25d0*/  IMAD.MOV.U32 R4, RZ, RZ, R24 ;  /* 0x000000ffff047224 */ /* 0x000fe200078e0018 */
[----:B------:R-:W-:Y:S01]  /*25e0*/  SEL R24, RZ, 0x1, P3 ;  /* 0x00000001ff187807 */ /* 0x000fe20001800000 */
[----:B------:R5:W-:Y:S01]  /*25f0*/  LDGSTS.E.BYPASS.LTC128B.128 [R240+0x13080], [R8.64+0x80], !P2 ;  /* 0x1308008008f07fae */ /* 0x000be2000d101d54 */
[----:B------:R-:W-:Y:S01]  /*2600*/  ISETP.GE.AND P3, PT, R16, c[0x0][0x16c], PT ;  /* 0x00005b0010007a0c */ /* 0x000fe20003f66270 */
[----:B------:R-:W-:Y:S01]  /*2610*/  IMAD.WIDE.U32 R164, R14, c[0x0][0x240], R4 ;  /* 0x000090000ea47a25 */ /* 0x000fe200078e0004 */
[----:B------:R-:W-:Y:S01]  /*2620*/  SEL R25, RZ, 0x1, P1 ;  /* 0x00000001ff197807 */ /* 0x000fe20000800000 */
[----:B------:R5:W-:Y:S01]  /*2630*/  LDGSTS.E.BYPASS.LTC128B.128 [R240+0x15080], [R8.64+0x100], !P5 ;  /* 0x1508010008f07fae */ /* 0x000be2000e901d54 */
[C---:B------:R-:W-:Y:S01]  /*2640*/  ISETP.GE.AND P5, PT, R21.reuse, c[0x0][0x1fc], PT ;  /* 0x00007f0015007a0c */ /* 0x040fe20003fa6270 */
[----:B------:R-:W-:Y:S01]  /*2650*/  IMAD.SHL.U32 R5, R248, 0x8, RZ ;  /* 0x00000008f8057824 */ /* 0x000fe200078e00ff */
[----:B------:R-:W-:Y:S01]  /*2660*/  UIMAD UR4, UR10, UR5, UR4 ;  /* 0x000000050a0472a4 */ /* 0x000fe2000f8e0204 */
[----:B------:R5:W-:Y:S01]  /*2670*/  LDGSTS.E.BYPASS.LTC128B.128 [R240+0x17080], [R8.64+0x180], !P4 ;  /* 0x1708018008f07fae */ /* 0x000be2000e101d54 */
[----:B---3--:R-:W-:Y:S01]  /*2680*/  IMAD.U32 R2, RZ, RZ, UR28 ;  /* 0x0000001cff027e24 */ /* 0x008fe2000f8e00ff */
[C---:B------:R-:W-:Y:S01]  /*2690*/  ISETP.GE.AND P4, PT, R21.reuse, c[0x0][0x16c], PT ;  /* 0x00005b0015007a0c */ /* 0x040fe20003f86270 */
[----:B------:R-:W-:Y:S01]  /*26a0*/  IMAD.U32 R3, RZ, RZ, UR29 ;  /* 0x0000001dff037e24 */ /* 0x000fe2000f8e00ff */
[----:B------:R3:W-:Y:S01]  /*26b0*/  @!P0 LDGSTS.E.BYPASS.LTC128B.128 [R13+0x20080], [R10.64] ;  /* 0x200800000a0d8fae */ /* 0x0007e2000b901d54 */
[----:B-1----:R-:W-:Y:S01]  /*26c0*/  IMAD.WIDE.U32 R38, R14, c[0x0][0x290], R6 ;  /* 0x0000a4000e267a25 */ /* 0x002fe200078e0006 */
[C---:B------:R-:W-:Y:S01]  /*26d0*/  LEA R3, P2, R2.reuse, R250, 0x6 ;  /* 0x000000fa02037211 */ /* 0x040fe200078430ff */
[----:B------:R-:W-:Y:S01]  /*26e0*/  CS2R R124, SRZ ;  /* 0x00000000007c7805 */ /* 0x000fe2000001ff00 */
[----:B--2---:R-:W-:Y:S01]  /*26f0*/  SEL R19, RZ, 0xffffffff, P4 ;  /* 0xffffffffff137807 */ /* 0x004fe20002000000 */
[----:B------:R-:W0:Y:S01]  /*2700*/  LDGDEPBAR ;  /* 0x00000000000079af */ /* 0x000e220000000000 */
[----:B------:R-:W-:Y:S01]  /*2710*/  LEA.HI.X R12, R2, R252, R12, 0x6, P2 ;  /* 0x000000fc020c7211 */ /* 0x000fe200010f340c */
[----:B------:R-:W-:Y:S01]  /*2720*/  IMAD.SHL.U32 R6, R236, 0x10, RZ ;  /* 0x00000010ec067824 */ /* 0x000fe200078e00ff */
[----:B------:R-:W-:Y:S01]  /*2730*/  ISETP.GE.AND P2, PT, R21, c[0x0][0x1fc], PT ;  /* 0x00007f0015007a0c */ /* 0x000fe20003f46270 */
[----:B------:R-:W-:Y:S01]  /*2740*/  IMAD.U32 R14, RZ, RZ, UR6 ;  /* 0x00000006ff0e7e24 */ /* 0x000fe2000f8e00ff */
[----:B------:R-:W-:Y:S01]  /*2750*/  SEL R21, RZ, 0x4, P3 ;  /* 0x00000004ff157807 */ /* 0x000fe20001800000 */
[----:B----4-:R-:W-:Y:S01]  /*2760*/  IMAD.U32 R15, RZ, RZ, UR7 ;  /* 0x00000007ff0f7e24 */ /* 0x010fe2000f8e00ff */
[----:B------:R-:W-:Y:S01]  /*2770*/  ISETP.GE.AND P4, PT, R22, c[0x0][0x16c], PT ;  /* 0x00005b0016007a0c */ /* 0x000fe20003f86270 */
[----:B------:R1:W-:Y:S01]  /*2780*/  STL.64 [R1+0x10], R38 ;  /* 0x0000102601007387 */ /* 0x0003e20000100a00 */
[----:B------:R-:W-:Y:S01]  /*2790*/  ISETP.GE.AND P3, PT, R16, c[0x0][0x1fc], PT ;  /* 0x00007f0010007a0c */ /* 0x000fe20003f66270 */
[----:B------:R-:W-:Y:S01]  /*27a0*/  CS2R R122, SRZ ;  /* 0x00000000007a7805 */ /* 0x000fe2000001ff00 */
[----:B------:R-:W-:Y:S01]  /*27b0*/  SEL R20, RZ, 0xffffffff, P2 ;  /* 0xffffffffff147807 */ /* 0x000fe20001000000 */
[----:B------:R-:W-:Y:S01]  /*27c0*/  STL.64 [R1+0x28], R164 ;  /* 0x000028a401007387 */ /* 0x000fe20000100a00 */
[----:B------:R-:W-:Y:S01]  /*27d0*/  SEL R243, RZ, 0x8, P4 ;  /* 0x00000008fff37807 */ /* 0x000fe20002000000 */
[----:B------:R-:W-:Y:S01]  /*27e0*/  CS2R R120, SRZ ;  /* 0x0000000000787805 */ /* 0x000fe2000001ff00 */
[C---:B------:R-:W-:Y:S01]  /*27f0*/  LEA R2, P1, R3.reuse, c[0x0][0x1f0], 0x1 ;  /* 0x00007c0003027a11 */ /* 0x040fe200078208ff */
[----:B------:R-:W-:Y:S01]  /*2800*/  CS2R R118, SRZ ;  /* 0x0000000000767805 */ /* 0x000fe2000001ff00 */
[----:B------:R-:W-:Y:S01]  /*2810*/  ISETP.LT.OR P2, PT, R0, 0x1, P6 ;  /* 0x000000010000780c */ /* 0x000fe20003741670 */
[----:B------:R-:W-:Y:S01]  /*2820*/  CS2R R116, SRZ ;  /* 0x0000000000747805 */ /* 0x000fe2000001ff00 */
[----:B------:R-:W-:Y:S01]  /*2830*/  SEL R242, RZ, 0x4, P3 ;  /* 0x00000004fff27807 */ /* 0x000fe20001800000 */
[----:B------:R-:W-:Y:S01]  /*2840*/  CS2R R114, SRZ ;  /* 0x0000000000727805 */ /* 0x000fe2000001ff00 */
[----:B------:R-:W-:Y:S01]  /*2850*/  ISETP.GE.AND P4, PT, R16, c[0x0][0x1fc], PT ;  /* 0x00007f0010007a0c */ /* 0x000fe20003f86270 */
[----:B------:R-:W-:Y:S01]  /*2860*/  CS2R R112, SRZ ;  /* 0x0000000000707805 */ /* 0x000fe2000001ff00 */
[----:B------:R-:W-:Y:S01]  /*2870*/  ISETP.LT.OR P3, PT, R0, 0x1, P5 ;  /* 0x000000010000780c */ /* 0x000fe20002f61670 */
[----:B------:R-:W-:Y:S01]  /*2880*/  CS2R R110, SRZ ;  /* 0x00000000006e7805 */ /* 0x000fe2000001ff00 */
[----:B-----5:R-:W-:Y:S01]  /*2890*/  LOP3.LUT R9, R32, 0xffffffe0, RZ, 0xc0, !PT ;  /* 0xffffffe020097812 */ /* 0x020fe200078ec0ff */
[----:B------:R-:W-:Y:S01]  /*28a0*/  CS2R R108, SRZ ;  /* 0x00000000006c7805 */ /* 0x000fe2000001ff00 */
[----:B------:R-:W-:Y:S01]  /*28b0*/  LEA.HI.X R3, R3, c[0x0][0x1f4], R12, 0x1, P1 ;  /* 0x00007d0003037a11 */ /* 0x000fe200008f0c0c */
[----:B------:R-:W-:Y:S01]  /*28c0*/  CS2R R106, SRZ ;  /* 0x00000000006a7805 */ /* 0x000fe2000001ff00 */
[----:B------:R-:W-:Y:S01]  /*28d0*/  ISETP.LT.OR P1, PT, R0, 0x1, P4 ;  /* 0x000000010000780c */ /* 0x000fe20002721670 */
[----:B------:R-:W-:Y:S01]  /*28e0*/  IMAD.IADD R9, R166, 0x1, -R9 ;  /* 0x00000001a6097824 */ /* 0x000fe200078e0a09 */
[----:B------:R-:W-:Y:S01]  /*28f0*/  LOP3.LUT R8, R33, 0xfffffff0, RZ, 0xc0, !PT ;  /* 0xfffffff021087812 */ /* 0x000fe200078ec0ff */
[----:B------:R2:W-:Y:S01]  /*2900*/  LDGSTS.E.BYPASS.LTC128B.128 [R240+0x18080], [R2.64], !P2 ;  /* 0x1808000002f07fae */ /* 0x0005e2000d101d54 */
[----:B------:R-:W-:Y:S01]  /*2910*/  ISETP.LT.OR P6, PT, R0, 0x21, P6 ;  /* 0x000000210000780c */ /* 0x000fe200037c1670 */
[----:B------:R-:W-:Y:S01]  /*2920*/  CS2R R104, SRZ ;  /* 0x0000000000687805 */ /* 0x000fe2000001ff00 */
[----:B---3--:R-:W-:Y:S01]  /*2930*/  SHF.R.S32.HI R11, RZ, 0x1f, R9 ;  /* 0x0000001fff0b7819 */ /* 0x008fe20000011409 */
[----:B------:R2:W-:Y:S01]  /*2940*/  LDGSTS.E.BYPASS.LTC128B.128 [R240+0x1a080], [R2.64+0x80], !P3 ;  /* 0x1a08008002f07fae */ /* 0x0005e2000d901d54 */
[----:B------:R-:W-:Y:S01]  /*2950*/  IMAD.IADD R8, R166, 0x1, -R8 ;  /* 0x00000001a6087824 */ /* 0x000fe200078e0a08 */
[----:B------:R-:W-:Y:S01]  /*2960*/  ISETP.GE.AND P3, PT, R22, c[0x0][0x1fc], PT ;  /* 0x00007f0016007a0c */ /* 0x000fe20003f66270 */
[----:B------:R-:W-:Y:S01]  /*2970*/  CS2R R102, SRZ ;  /* 0x0000000000667805 */ /* 0x000fe2000001ff00 */
[----:B------:R-:W-:Y:S01]  /*2980*/  LEA.HI R13, R11, R9, RZ, 0x2 ;  /* 0x000000090b0d7211 */ /* 0x000fe200078f10ff */
[----:B------:R-:W-:Y:S01]  /*2990*/  CS2R R100, SRZ ;  /* 0x0000000000647805 */ /* 0x000fe2000001ff00 */
[----:B------:R2:W-:Y:S01]  /*29a0*/  LDGSTS.E.BYPASS.LTC128B.128 [R240+0x1c080], [R2.64+0x100], !P1 ;  /* 0x1c08010002f07fae */ /* 0x0005e2000c901d54 */
[C---:B------:R-:W-:Y:S01]  /*29b0*/  ISETP.LT.OR P1, PT, R0.reuse, 0x1, P3 ;  /* 0x000000010000780c */ /* 0x040fe20001f21670 */
[----:B------:R-:W-:Y:S01]  /*29c0*/  CS2R R98, SRZ ;  /* 0x0000000000627805 */ /* 0x000fe2000001ff00 */
[----:B------:R-:W-:Y:S01]  /*29d0*/  SHF.R.S32.HI R12, RZ, 0x1f, R8 ;  /* 0x0000001fff0c7819 */ /* 0x000fe20000011408 */
[----:B------:R-:W-:Y:S01]  /*29e0*/  CS2R R96, SRZ ;  /* 0x0000000000607805 */ /* 0x000fe2000001ff00 */
[----:B------:R-:W-:Y:S01]  /*29f0*/  LOP3.LUT R4, R13, 0x7ffffffc, RZ, 0xc0, !PT ;  /* 0x7ffffffc0d047812 */ /* 0x000fe200078ec0ff */
[----:B------:R-:W-:Y:S01]  /*2a00*/  CS2R R94, SRZ ;  /* 0x00000000005e7805 */ /* 0x000fe2000001ff00 */
[C---:B------:R-:W-:Y:S01]  /*2a10*/  ISETP.LT.OR P5, PT, R0.reuse, 0x21, P5 ;  /* 0x000000210000780c */ /* 0x040fe20002fa1670 */
[----:B------:R-:W-:Y:S01]  /*2a20*/  CS2R R92, SRZ ;  /* 0x00000000005c7805 */ /* 0x000fe2000001ff00 */
[C---:B------:R-:W-:Y:S01]  /*2a30*/  ISETP.LT.OR P4, PT, R0.reuse, 0x21, P4 ;  /* 0x000000210000780c */ /* 0x040fe20002781670 */
[----:B------:R-:W-:Y:S01]  /*2a40*/  CS2R R90, SRZ ;  /* 0x00000000005a7805 */ /* 0x000fe2000001ff00 */
[----:B------:R-:W-:Y:S01]  /*2a50*/  ISETP.LT.OR P3, PT, R0, 0x21, P3 ;  /* 0x000000210000780c */ /* 0x000fe20001f61670 */
[----:B------:R-:W-:Y:S01]  /*2a60*/  IMAD.SHL.U32 R0, R29, 0x40, RZ ;  /* 0x000000401d007824 */ /* 0x000fe200078e00ff */
[----:B------:R-:W-:Y:S01]  /*2a70*/  LEA.HI R230, R12, R8, RZ, 0x3 ;  /* 0x000000080ce67211 */ /* 0x000fe200078f18ff */
[----:B------:R-:W-:Y:S01]  /*2a80*/  IMAD.IADD R12, R9, 0x1, -R4 ;  /* 0x00000001090c7824 */ /* 0x000fe200078e0a04 */
[----:B------:R-:W-:Y:S01]  /*2a90*/  LOP3.LUT R5, R5, 0x8, RZ, 0xc0, !PT ;  /* 0x0000000805057812 */ /* 0x000fe200078ec0ff */
[----:B------:R-:W-:Y:S01]  /*2aa0*/  IMAD.SHL.U32 R9, R23, 0x8, RZ ;  /* 0x0000000817097824 */ /* 0x000fe200078e00ff */
[----:B------:R-:W-:Y:S01]  /*2ab0*/  LOP3.LUT R4, R0, 0x1c0, RZ, 0xc0, !PT ;  /* 0x000001c000047812 */ /* 0x000fe200078ec0ff */
[----:B------:R2:W-:Y:S01]  /*2ac0*/  LDGSTS.E.BYPASS.LTC128B.128 [R240+0x1e080], [R2.64+0x180], !P1 ;  /* 0x1e08018002f07fae */ /* 0x0005e2000c901d54 */
[----:B------:R-:W-:Y:S01]  /*2ad0*/  LEA.HI R0, R34, R166, RZ, 0x7 ;  /* 0x000000a622007211 */ /* 0x000fe200078f38ff */
[----:B------:R-:W-:Y:S01]  /*2ae0*/  CS2R R88, SRZ ;  /* 0x0000000000587805 */ /* 0x000fe2000001ff00 */
[----:B------:R-:W-:Y:S01]  /*2af0*/  SHF.R.U32.HI R7, RZ, 0x3, R4 ;  /* 0x00000003ff077819 */ /* 0x000fe20000011604 */
[----:B------:R-:W-:Y:S01]  /*2b00*/  CS2R R86, SRZ ;  /* 0x0000000000567805 */ /* 0x000fe2000001ff00 */
[----:B------:R-:W-:Y:S01]  /*2b10*/  SHF.R.S32.HI R0, RZ, 0x7, R0 ;  /* 0x00000007ff007819 */ /* 0x000fe20000011400 */
[----:B------:R-:W-:Y:S01]  /*2b20*/  CS2R R84, SRZ ;  /* 0x0000000000547805 */ /* 0x000fe2000001ff00 */
[----:B------:R-:W-:Y:S01]  /*2b30*/  LOP3.LUT R6, R4, 0x10, R6, 0xf8, !PT ;  /* 0x0000001004067812 */ /* 0x000fe200078ef806 */
[----:B------:R-:W-:Y:S01]  /*2b40*/  CS2R R82, SRZ ;  /* 0x0000000000527805 */ /* 0x000fe2000001ff00 */
[C---:B------:R-:W-:Y:S01]  /*2b50*/  LOP3.LUT R11, R7.reuse, R5, R4, 0x1e, !PT ;  /* 0x00000005070b7212 */ /* 0x040fe200078e1e04 */
[----:B------:R-:W-:Y:S01]  /*2b60*/  CS2R R80, SRZ ;  /* 0x0000000000507805 */ /* 0x000fe2000001ff00 */
[----:B------:R-:W-:Y:S01]  /*2b70*/  LEA.HI R4, R0, R0, RZ, 0x1 ;  /* 0x0000000000047211 */ /* 0x000fe200078f08ff */
[----:B------:R-:W-:Y:S01]  /*2b80*/  CS2R R78, SRZ ;  /* 0x00000000004e7805 */ /* 0x000fe2000001ff00 */
[C---:B------:R-:W-:Y:S01]  /*2b90*/  LOP3.LUT R10, R230.reuse, 0xfffffff8, RZ, 0xc0, !PT ;  /* 0xfffffff8e60a7812 */ /* 0x040fe200078ec0ff */
[----:B------:R-:W-:Y:S01]  /*2ba0*/  IMAD.SHL.U32 R230, R230, 0x40, RZ ;  /* 0x00000040e6e67824 */ /* 0x000fe200078e00ff */
[----:B------:R-:W-:Y:S01]  /*2bb0*/  LOP3.LUT R18, R7, R6, R5, 0x1e, !PT ;  /* 0x0000000607127212 */ /* 0x000fe200078e1e05 */
[----:B------:R-:W-:Y:S01]  /*2bc0*/  IMAD.SHL.U32 R5, R28, 0x20, RZ ;  /* 0x000000201c057824 */ /* 0x000fe200078e00ff */
[----:B------:R-:W-:Y:S01]  /*2bd0*/  LOP3.LUT R4, R4, 0x1ffffffe, RZ, 0xc0, !PT ;  /* 0x1ffffffe04047812 */ /* 0x000fe200078ec0ff */
[----:B------:R-:W-:Y:S01]  /*2be0*/  IMAD.SHL.U32 R6, R31, 0x40, RZ ;  /* 0x000000401f067824 */ /* 0x000fe200078e00ff */
[----:B------:R-:W-:Y:S01]  /*2bf0*/  IADD3 R36, R39, UR4, RZ ;  /* 0x0000000427247c10 */ /* 0x000fe2000fffe0ff */
[----:B------:R-:W-:Y:S01]  /*2c00*/  IMAD.IADD R16, R8, 0x1, -R10 ;  /* 0x0000000108107824 */ /* 0x000fe200078e0a0a */
[----:B------:R-:W-:Y:S01]  /*2c10*/  LOP3.LUT R5, R5, 0x20, RZ, 0xc0, !PT ;  /* 0x0000002005057812 */ /* 0x000fe200078ec0ff */
[----:B------:R-:W-:Y:S01]  /*2c20*/  IMAD.IADD R10, R0, 0x1, -R4 ;  /* 0x00000001000a7824 */ /* 0x000fe200078e0a04 */
[----:B------:R-:W-:Y:S01]  /*2c30*/  LEA R8, P1, R14, R2, 0x6 ;  /* 0x000000020e087211 */ /* 0x000fe200078230ff */
[----:B------:R-:W-:Y:S01]  /*2c40*/  IMAD.SHL.U32 R7, R0, 0x8, RZ ;  /* 0x0000000800077824 */ /* 0x000fe200078e00ff */
[----:B------:R-:W-:Y:S01]  /*2c50*/  LOP3.LUT R17, R5, 0x18, R9, 0xf8, !PT ;  /* 0x0000001805117812 */ /* 0x000fe200078ef809 */
[----:B------:R-:W-:Y:S01]  /*2c60*/  IMAD R4, R28, 0x2, R0 ;  /* 0x000000021c047824 */ /* 0x000fe200078e0200 */
[----:B------:R-:W-:Y:S01]  /*2c70*/  LOP3.LUT R0, R6, 0x1c0, RZ, 0xc0, !PT ;  /* 0x000001c006007812 */ /* 0x000fe200078ec0ff */
[----:B------:R-:W-:Y:S01]  /*2c80*/  IMAD.SHL.U32 R6, R19, 0x2, RZ ;  /* 0x0000000213067824 */ /* 0x000fe200078e00ff */
[----:B------:R-:W-:Y:S01]  /*2c90*/  LEA.HI.X R9, R14, R3, R15, 0x6, P1 ;  /* 0x000000030e097211 */ /* 0x000fe200008f340f */
[----:B--2---:R-:W-:Y:S01]  /*2ca0*/  IMAD.U32 R2, R4, 0x200, R11 ;  /* 0x0000020004027824 */ /* 0x004fe200078e000b */
[----:B------:R-:W-:Y:S01]  /*2cb0*/  LOP3.LUT R4, R0, 0x8, R7, 0xf8, !PT ;  /* 0x0000000800047812 */ /* 0x000fe200078ef807 */
[----:B------:R-:W-:Y:S01]  /*2cc0*/  ULDC.64 UR4, c[0x0][0x240] ;  /* 0x0000900000047ab9 */ /* 0x000fe20000000a00 */
[----:B------:R-:W-:Y:S01]  /*2cd0*/  SHF.R.U32.HI R3, RZ, 0x3, R0 ;  /* 0x00000003ff037819 */ /* 0x000fe20000011600 */
[----:B------:R2:W-:Y:S01]  /*2ce0*/  LDGSTS.E.BYPASS.LTC128B.128 [R240+0x19080], [R8.64], !P6 ;  /* 0x1908000008f07fae */ /* 0x0005e2000f101d54 */
[----:B------:R-:W-:Y:S01]  /*2cf0*/  IADD3 R0, P1, R38, UR19, RZ ;  /* 0x0000001326007c10 */ /* 0x000fe2000ff3e0ff */
[----:B------:R-:W-:Y:S01]  /*2d00*/  UIMAD UR4, UR9, UR4, URZ ;  /* 0x00000004090472a4 */ /* 0x000fe2000f8e023f */
[----:B------:R-:W-:Y:S01]  /*2d10*/  LOP3.LUT R7, R4, R3, RZ, 0x3c, !PT ;  /* 0x0000000304077212 */ /* 0x000fe200078e3cff */
[----:B------:R2:W-:Y:S01]  /*2d20*/  LDGSTS.E.BYPASS.LTC128B.128 [R240+0x1b080], [R8.64+0x80], !P5 ;  /* 0x1b08008008f07fae */ /* 0x0005e2000e901d54 */
[----:B------:R-:W-:Y:S01]  /*2d30*/  IADD3.X R3, R36, UR23, RZ, P1, !PT ;  /* 0x0000001724037c10 */ /* 0x000fe20008ffe4ff */
[----:B------:R-:W-:Y:S01]  /*2d40*/  UIMAD UR4, UR10, UR5, UR4 ;  /* 0x000000050a0472a4 */ /* 0x000fe2000f8e0204 */
[----:B------:R-:W-:Y:S01]  /*2d50*/  LEA R14, P1, R0, c[0x0][0x280], 0x2 ;  /* 0x0000a000000e7a11 */ /* 0x000fe200078210ff */
[----:B------:R2:W-:Y:S01]  /*2d60*/  LDGSTS.E.BYPASS.LTC128B.128 [R240+0x1d080], [R8.64+0x100], !P4 ;  /* 0x1d08010008f07fae */ /* 0x0005e2000e101d54 */
[----:B------:R-:W-:Y:S01]  /*2d70*/  ISETP.GE.AND P2, PT, R22, c[0x0][0x1fc], PT ;  /* 0x00007f0016007a0c */ /* 0x000fe20003f46270 */
[----:B------:R-:W-:Y:S01]  /*2d80*/  IMAD R22, R10, 0x4, R12 ;  /* 0x000000040a167824 */ /* 0x000fe200078e020c */
[----:B------:R-:W-:Y:S01]  /*2d90*/  LEA.HI.X R15, R0, c[0x0][0x284], R3, 0x2, P1 ;  /* 0x0000a100000f7a11 */ /* 0x000fe200008f1403 */
[----:B------:R-:W-:Y:S01]  /*2da0*/  IMAD.SHL.U32 R3, R20, 0x2, RZ ;  /* 0x0000000214037824 */ /* 0x000fe200078e00ff */
[----:B------:R-:W-:Y:S01]  /*2db0*/  LOP3.LUT R10, R6, 0x2, R24, 0xe2, !PT ;  /* 0x00000002060a7812 */ /* 0x000fe200078ee218 */
[----:B------:R-:W-:Y:S01]  /*2dc0*/  IMAD.SHL.U32 R12, R30, 0x400, RZ ;  /* 0x000004001e0c7824 */ /* 0x000fe200078e00ff */
[----:B------:R-:W-:Y:S01]  /*2dd0*/  LOP3.LUT R4, R35, 0x3ffffffc, RZ, 0xc0, !PT ;  /* 0x3ffffffc23047812 */ /* 0x000fe200078ec0ff */
[----:B------:R2:W-:Y:S01]  /*2de0*/  LDGSTS.E.BYPASS.LTC128B.128 [R240+0x1f080], [R8.64+0x180], !P3 ;  /* 0x1f08018008f07fae */ /* 0x0005e2000d901d54 */
[----:B------:R-:W-:Y:S01]  /*2df0*/  SHF.R.S32.HI R5, RZ, 0x2, R13 ;  /* 0x00000002ff057819 */ /* 0x000fe2000001140d */
[----:B------:R-:W-:Y:S01]  /*2e00*/  IMAD.MOV.U32 R13, RZ, RZ, 0x10 ;  /* 0x00000010ff0d7424 */ /* 0x000fe200078e00ff */
[----:B------:R-:W-:Y:S01]  /*2e10*/  SEL R6, RZ, 0x8, P2 ;  /* 0x00000008ff067807 */ /* 0x000fe20001000000 */
[----:B------:R-:W-:Y:S01]  /*2e20*/  IMAD.IADD R0, R166, 0x1, -R4 ;  /* 0x00000001a6007824 */ /* 0x000fe200078e0a04 */
[----:B------:R-:W-:Y:S01]  /*2e30*/  R2P PR, R16, 0x6 ;  /* 0x0000000610007804 */ /* 0x000fe20000000000 */
[----:B------:R-:W-:Y:S01]  /*2e40*/  IMAD R241, R30, 0x10, R5 ;  /* 0x000000101ef17824 */ /* 0x000fe200078e0205 */
[----:B------:R-:W-:Y:S01]  /*2e50*/  LOP3.LUT R3, R3, 0x2, R25, 0xe2, !PT ;  /* 0x0000000203037812 */ /* 0x000fe200078ee219 */
[----:B------:R-:W-:Y:S01]  /*2e60*/  IMAD R0, R0, 0x2, R12 ;  /* 0x0000000200007824 */ /* 0x000fe200078e020c */
[----:B------:R-:W-:Y:S01]  /*2e70*/  LOP3.LUT R243, R243, R10, R21, 0xfe, !PT ;  /* 0x0000000af3f37212 */ /* 0x000fe200078efe15 */
[----:B------:R-:W-:Y:S01]  /*2e80*/  IMAD.SHL.U32 R10, R28, 0x8, RZ ;  /* 0x000000081c0a7824 */ /* 0x000fe200078e00ff */
[----:B------:R-:W-:Y:S01]  /*2e90*/  SEL R5, R13, 0xfffffff0, !P1 ;  /* 0xfffffff00d057807 */ /* 0x000fe20004800000 */
[----:B------:R-:W-:Y:S01]  /*2ea0*/  IMAD.IADD R11, R7, 0x1, R0 ;  /* 0x00000001070b7824 */ /* 0x000fe200078e0200 */
[----:B------:R-:W-:Y:S01]  /*2eb0*/  SEL R4, R246, 0xffffffe0, !P2 ;  /* 0xffffffe0f6047807 */ /* 0x000fe20005000000 */
[----:B------:R3:W-:Y:S01]  /*2ec0*/  STL [R1+0x20], R36 ;  /* 0x0000202401007387 */ /* 0x0007e20000100800 */
[----:B------:R-:W-:Y:S01]  /*2ed0*/  LOP3.LUT R242, R6, R3, R242, 0xfe, !PT ;  /* 0x0000000306f27212 */ /* 0x000fe200078efef2 */
[----:B------:R-:W-:Y:S01]  /*2ee0*/  IMAD.SHL.U32 R6, R16, 0x40, RZ ;  /* 0x0000004010067824 */ /* 0x000fe200078e00ff */
[----:B------:R-:W-:Y:S01]  /*2ef0*/  R2P PR, R29, 0x6 ;  /* 0x000000061d007804 */ /* 0x000fe20000000000 */
[----:B------:R-:W-:Y:S01]  /*2f00*/  IMAD.SHL.U32 R244, R11, 0x2, RZ ;  /* 0x000000020bf47824 */ /* 0x000fe200078e00ff */
[----:B------:R-:W-:Y:S01]  /*2f10*/  LOP3.LUT R230, R230, 0xfffffe00, RZ, 0xc0, !PT ;  /* 0xfffffe00e6e67812 */ /* 0x000fe200078ec0ff */
[----:B------:R-:W-:Y:S01]  /*2f20*/  IMAD R0, R28, 0x200, R18 ;  /* 0x000002001c007824 */ /* 0x000fe200078e0212 */
[----:B------:R-:W-:Y:S01]  /*2f30*/  LOP3.LUT R6, R6, 0x1c0, RZ, 0xc0, !PT ;  /* 0x000001c006067812 */ /* 0x000fe200078ec0ff */
[----:B------:R-:W-:Y:S01]  /*2f40*/  IMAD.SHL.U32 R2, R2, 0x2, RZ ;  /* 0x0000000202027824 */ /* 0x000fe200078e00ff */
[----:B------:R-:W-:Y:S01]  /*2f50*/  SEL R3, R13, 0xfffffff0, !P1 ;  /* 0xfffffff00d037807 */ /* 0x000fe20004800000 */
[----:B------:R-:W-:Y:S01]  /*2f60*/  IMAD R236, R236, 0x400, R230 ;  /* 0x00000400ecec7824 */ /* 0x000fe200078e02e6 */
[----:B------:R-:W-:Y:S01]  /*2f70*/  SEL R228, R246, 0xffffffe0, !P2 ;  /* 0xffffffe0f6e47807 */ /* 0x000fe20005000000 */
[----:B------:R-:W-:Y:S01]  /*2f80*/  IMAD.SHL.U32 R235, R0, 0x2, RZ ;  /* 0x0000000200eb7824 */ /* 0x000fe200078e00ff */
[----:B------:R-:W-:Y:S01]  /*2f90*/  R2P PR, R31, 0x6 ;  /* 0x000000061f007804 */ /* 0x000fe20000000000 */
[----:B------:R-:W-:Y:S01]  /*2fa0*/  IMAD R3, R3, 0x2, R2 ;  /* 0x0000000203037824 */ /* 0x000fe200078e0202 */
[----:B------:R-:W-:Y:S01]  /*2fb0*/  ISETP.GE.AND P6, PT, R166, 0x10, PT ;  /* 0x00000010a600780c */ /* 0x000fe20003fc6270 */
[----:B------:R-:W-:Y:S01]  /*2fc0*/  IMAD.IADD R232, R0, 0x1, R228 ;  /* 0x0000000100e87824 */ /* 0x000fe200078e02e4 */
[----:B------:R-:W-:Y:S01]  /*2fd0*/  SHF.R.U32.HI R7, RZ, 0x3, R6 ;  /* 0x00000003ff077819 */ /* 0x000fe20000011606 */
[----:B------:R-:W-:Y:S01]  /*2fe0*/  IMAD R229, R228, 0x2, R2 ;  /* 0x00000002e4e57824 */ /* 0x000fe200078e0202 */
[----:B------:R-:W-:Y:S01]  /*2ff0*/  LOP3.LUT R10, R6, 0x8, R10, 0xf8, !PT ;  /* 0x00000008060a7812 */ /* 0x000fe200078ef80a */
[----:B------:R-:W-:Y:S01]  /*3000*/  CS2R R76, SRZ ;  /* 0x00000000004c7805 */ /* 0x000fe2000001ff00 */
[----:B------:R-:W-:Y:S01]  /*3010*/  LOP3.LUT R6, R7, R17, R6, 0x1e, !PT ;  /* 0x0000001107067212 */ /* 0x000fe200078e1e06 */
[----:B------:R-:W-:Y:S01]  /*3020*/  CS2R R74, SRZ ;  /* 0x00000000004a7805 */ /* 0x000fe2000001ff00 */
[----:B------:R-:W-:Y:S01]  /*3030*/  LOP3.LUT R7, R10, R7, RZ, 0x3c, !PT ;  /* 0x000000070a077212 */ /* 0x000fe200078e3cff */
[----:B------:R-:W-:Y:S01]  /*3040*/  CS2R R72, SRZ ;  /* 0x0000000000487805 */ /* 0x000fe2000001ff00 */
[-C--:B------:R-:W-:Y:S01]  /*3050*/  LOP3.LUT R6, R6, R230.reuse, RZ, 0xfc, !PT ;  /* 0x000000e606067212 */ /* 0x080fe200078efcff */
[----:B------:R-:W-:Y:S01]  /*3060*/  CS2R R70, SRZ ;  /* 0x0000000000467805 */ /* 0x000fe2000001ff00 */
[C---:B------:R-:W-:Y:S01]  /*3070*/  IADD3 R230, R7.reuse, R230, R12 ;  /* 0x000000e607e67210 */ /* 0x040fe20007ffe00c */
[----:B------:R-:W-:Y:S01]  /*3080*/  IMAD.IADD R236, R7, 0x1, R236 ;  /* 0x0000000107ec7824 */ /* 0x000fe200078e02ec */
[----:B------:R-:W-:Y:S01]  /*3090*/  IADD3 R10, R244, 0x20280, RZ ;  /* 0x00020280f40a7810 */ /* 0x000fe20007ffe0ff */
        /* <DEDUP_REMOVED lines=12> */
[----:B------:R-:W-:Y:S01]  /*3160*/  CS2R R66, SRZ ;  /* 0x0000000000427805 */ /* 0x000fe2000001ff00 */
[----:B------:R-:W0:Y:S01]  /*3170*/  LDGDEPBAR ;  /* 0x00000000000079af */ /* 0x000e220000000000 */
        /* <DEDUP_REMOVED lines=14> */
[----:B-1----:R-:W-:Y:S01]  /*3260*/  CS2R R38, SRZ ;  /* 0x0000000000267805 */ /* 0x002fe2000001ff00 */
[----:B---3--:R-:W-:Y:S01]  /*3270*/  CS2R R36, SRZ ;  /* 0x0000000000247805 */ /* 0x008fe2000001ff00 */
[----:B------:R-:W-:Y:S01]  /*3280*/  IADD3 R249, -R10, UR8, RZ ;  /* 0x000000080af97c10 */ /* 0x000fe2000fffe1ff */
[----:B------:R-:W-:Y:S01]  /*3290*/  IMAD.SHL.U32 R0, R6, 0x2, RZ ;  /* 0x0000000206007824 */ /* 0x000fe200078e00ff */
[----:B----4-:R-:W-:Y:S01]  /*32a0*/  IADD3 R7, R165, UR4, RZ ;  /* 0x00000004a5077c10 */ /* 0x010fe2000fffe0ff */
[----:B------:R-:W-:Y:S01]  /*32b0*/  IMAD R228, R228, 0x2, R3 ;  /* 0x00000002e4e47824 */ /* 0x000fe200078e0203 */
[----:B------:R-:W-:Y:S01]  /*32c0*/  USHF.L.U64.HI UR7, UR6, 0x5, UR7 ;  /* 0x0000000506077899 */ /* 0x000fe20008010207 */
[----:B------:R-:W-:Y:S01]  /*32d0*/  IMAD.SHL.U32 R232, R232, 0x2, RZ ;  /* 0x00000002e8e87824 */ /* 0x000fe200078e00ff */
[----:B------:R-:W-:Y:S01]  /*32e0*/  USHF.L.U32 UR6, UR6, 0x5, URZ ;  /* 0x0000000506067899 */ /* 0x000fe2000800063f */
[----:B------:R2:W-:Y:S01]  /*32f0*/  STL [R1+0x30], R7 ;  /* 0x0000300701007387 */ /* 0x0005e20000100800 */
[----:B------:R-:W-:-:S02]  /*3300*/  IMAD.IADD R246, R246, 0x1, R245 ;  /* 0x00000001f6f67824 */ /* 0x000fc400078e02f5 */
[C---:B------:R-:W-:Y:S02]  /*3310*/  IMAD R234, R4.reuse, 0x2, R230 ;  /* 0x0000000204ea7824 */ /* 0x040fe400078e02e6 */
[C---:B------:R-:W-:Y:S02]  /*3320*/  IMAD R239, R4.reuse, 0x2, R236 ;  /* 0x0000000204ef7824 */ /* 0x040fe400078e02ec */
[C---:B------:R-:W-:Y:S02]  /*3330*/  IMAD R233, R4.reuse, 0x2, R231 ;  /* 0x0000000204e97824 */ /* 0x040fe400078e02e7 */
[----:B------:R-:W-:Y:S02]  /*3340*/  IMAD R238, R4, 0x2, R237 ;  /* 0x0000000204ee7824 */ /* 0x000fe400078e02ed */
.L_x_1118:
        /* <DEDUP_REMOVED lines=497> */
[----:B------:R-:W-:Y:S02]  /*5260*/  ISETP.LT.OR P6, PT, R8, 0x1, !P5 ;  /* 0x000000010800780c */ /* 0x000fe40006fc1670 */
[----:B------:R-:W-:Y:S02]  /*5270*/  IADD3 R9, P3, P2, R250, UR4, R9 ;  /* 0x00000004fa097c10 */ /* 0x000fe4000fa7e009 */
[----:B------:R-:W-:Y:S02]  /*5280*/  ISETP.LT.OR P5, PT, R8, 0x21, !P5 ;  /* 0x000000210800780c */ /* 0x000fe40006fa1670 */
[----:B------:R-:W-:Y:S02]  /*5290*/  IADD3.X R16, R252, UR9, R16, P3, P2 ;  /* 0x00000009fc107c10 */ /* 0x000fe40009fe4410 */
[----:B------:R-:W-:Y:S05]  /*52a0*/  LEA R10, P3, R9, c[0x0][0x1f0], 0x1 ;  /* 0x00007c00090a7a11 */ /* 0x000fea00078608ff */
[----:B------:R-:W-:Y:S01]  /*52b0*/  @!PT LDS RZ, [RZ] ;  /* 0x00000000fffff984 */ /* 0x000fe20000000800 */
[----:B------:R-:W-:Y:S01]  /*52c0*/  @!PT LDS RZ, [RZ] ;  /* 0x00000000fffff984 */ /* 0x000fe20000000800 */
[----:B------:R-:W-:Y:S01]  /*52d0*/  @!PT LDS RZ, [RZ] ;  /* 0x00000000fffff984 */ /* 0x000fe20000000800 */
[----:B------:R1:W-:Y:S01]  /*52e0*/  LDGSTS.E.BYPASS.LTC128B.128 [R240+0x18080], [R12.64], !P6 ;  /* 0x180800000cf07fae */ /* 0x0003e2000f101d54 */
[----:B--2---:R-:W-:Y:S04]  /*52f0*/  IADD3 R11, P1, R202, UR5, RZ ;  /* 0x00000005ca0b7c10 */ /* 0x004fe8000ff3e0ff */
[----:B---3--:R-:W-:Y:S02]  /*5300*/  LEA.HI.X.SX32 R15, R15, R200, 0x1, P1 ;  /* 0x000000c80f0f7211 */ /* 0x008fe400008f0eff */
[----:B------:R-:W2:Y:S01]  /*5310*/  S2R R200, SR_TID.X ;  /* 0x0000000000c87919 */ /* 0x000ea20000002100 */
[C---:B------:R-:W-:Y:S02]  /*5320*/  ISETP.LT.OR P1, PT, R8.reuse, 0x1, !P4 ;  /* 0x000000010800780c */ /* 0x040fe40006721670 */
[C---:B------:R-:W-:Y:S02]  /*5330*/  LEA R14, P2, R11.reuse, c[0x0][0x280], 0x2 ;  /* 0x0000a0000b0e7a11 */ /* 0x040fe400078410ff */
[----:B------:R-:W-:Y:S02]  /*5340*/  ISETP.LT.OR P4, PT, R8, 0x21, !P4 ;  /* 0x000000210800780c */ /* 0x000fe40006781670 */
[----:B------:R-:W-:Y:S02]  /*5350*/  LEA.HI.X R15, R11, c[0x0][0x284], R15, 0x2, P2 ;  /* 0x0000a1000b0f7a11 */ /* 0x000fe400010f140f */
[----:B------:R-:W-:Y:S02]  /*5360*/  LOP3.LUT P2, RZ, R242, 0x4, RZ, 0xc0, !PT ;  /* 0x00000004f2ff7812 */ /* 0x000fe4000784c0ff */
[----:B------:R-:W-:Y:S02]  /*5370*/  LEA.HI.X R11, R9, c[0x0][0x1f4], R16, 0x1, P3 ;  /* 0x00007d00090b7a11 */ /* 0x000fe400018f0c10 */
[----:B------:R-:W-:Y:S01]  /*5380*/  ISETP.LT.OR P6, PT, R8, 0x1, !P2 ;  /* 0x000000010800780c */ /* 0x000fe200057c1670 */
[----:B------:R1:W-:Y:S01]  /*5390*/  LDGSTS.E.BYPASS.LTC128B.128 [R240+0x1a080], [R12.64+0x80], !P1 ;  /* 0x1a0800800cf07fae */ /* 0x0003e2000c901d54 */
[----:B------:R-:W-:Y:S02]  /*53a0*/  LOP3.LUT P3, RZ, R242, 0x8, RZ, 0xc0, !PT ;  /* 0x00000008f2ff7812 */ /* 0x000fe4000786c0ff */
[C---:B------:R-:W-:Y:S02]  /*53b0*/  ISETP.LT.OR P2, PT, R8.reuse, 0x21, !P2 ;  /* 0x000000210800780c */ /* 0x040fe40005741670 */
[C---:B------:R-:W-:Y:S02]  /*53c0*/  ISETP.LT.OR P1, PT, R8.reuse, 0x1, !P3 ;  /* 0x000000010800780c */ /* 0x040fe40005f21670 */
[----:B------:R-:W-:Y:S01]  /*53d0*/  ISETP.LT.OR P3, PT, R8, 0x21, !P3 ;  /* 0x000000210800780c */ /* 0x000fe20005f61670 */
[----:B--2---:R-:W-:Y:S04]  /*53e0*/  @!P0 IMAD.SHL.U32 R8, R200, 0x10, RZ ;  /* 0x00000010c8088824 */ /* 0x004fe800078e00ff */
[----:B------:R1:W-:Y:S06]  /*53f0*/  LDGSTS.E.BYPASS.LTC128B.128 [R240+0x1c080], [R12.64+0x100], !P6 ;  /* 0x1c0801000cf07fae */ /* 0x0003ec000f101d54 */
[----:B------:R1:W-:Y:S04]  /*5400*/  LDGSTS.E.BYPASS.LTC128B.128 [R240+0x1e080], [R12.64+0x180], !P1 ;  /* 0x1e0801800cf07fae */ /* 0x0003e8000c901d54 */
[----:B------:R1:W-:Y:S04]  /*5410*/  LDGSTS.E.BYPASS.LTC128B.128 [R240+0x19080], [R10.64], !P5 ;  /* 0x190800000af07fae */ /* 0x0003e8000e901d54 */
[----:B------:R1:W-:Y:S04]  /*5420*/  LDGSTS.E.BYPASS.LTC128B.128 [R240+0x1b080], [R10.64+0x80], !P4 ;  /* 0x1b0800800af07fae */ /* 0x0003e8000e101d54 */
[----:B------:R1:W-:Y:S04]  /*5430*/  LDGSTS.E.BYPASS.LTC128B.128 [R240+0x1d080], [R10.64+0x100], !P2 ;  /* 0x1d0801000af07fae */ /* 0x0003e8000d101d54 */
[----:B------:R1:W-:Y:S04]  /*5440*/  LDGSTS.E.BYPASS.LTC128B.128 [R240+0x1f080], [R10.64+0x180], !P3 ;  /* 0x1f0801800af07fae */ /* 0x0003e8000d901d54 */
[----:B------:R1:W-:Y:S02]  /*5450*/  @!P0 LDGSTS.E.BYPASS.LTC128B.128 [R8+0x20180], [R14.64] ;  /* 0x201800000e088fae */ /* 0x0003e4000b901d54 */
.L_x_1116:
        /* <DEDUP_REMOVED lines=148> */
.L_x_1117:
        /* <DEDUP_REMOVED lines=218> */
.L_x_1115:
[----:B------:R-:W-:Y:S05]  /*6b40*/  @P1 EXIT ;  /* 0x000000000000194d */ /* 0x000fea0003800000 */
[----:B------:R-:W-:Y:S02]  /*6b50*/  ULDC.64 UR4, c[0x0][0x360] ;  /* 0x0000d80000047ab9 */ /* 0x000fe40000000a00 */
[----:B------:R-:W-:Y:S02]  /*6b60*/  UISETP.NE.U32.AND UP0, UPT, URZ, UR4, UPT ;  /* 0x000000043f00728c */ /* 0x000fe4000bf05070 */
[----:B------:R-:W-:Y:S02]  /*6b70*/  ULDC.64 UR6, c[0x0][0x360] ;  /* 0x0000d80000067ab9 */ /* 0x000fe40000000a00 */
[----:B------:R-:W-:-:S06]  /*6b80*/  UISETP.NE.AND.EX UP0, UPT, URZ, UR5, UPT, UP0 ;  /* 0x000000053f00728c */ /* 0x000fcc000bf05300 */
[----:B------:R-:W-:-:S05]  /*6b90*/  PLOP3.LUT P0, PT, PT, PT, UP0, 0x80, 0x0 ;  /* 0x000000000000781c */ /* 0x000fca0003f0f008 */
[----:B------:R-:W-:Y:S02]  /*6ba0*/  @UP0 UMOV UR4, 0x4 ;  /* 0x0000000400040882 */ /* 0x000fe40000000000 */
[----:B------:R-:W-:-:S06]  /*6bb0*/  @UP0 UIMAD.WIDE UR4, UR16, UR4, UR6 ;  /* 0x00000004100402a5 */ /* 0x000fcc000f8e0206 */
[----:B------:R-:W-:Y:S02]  /*6bc0*/  IMAD.U32 R2, RZ, RZ, UR4 ;  /* 0x00000004ff027e24 */ /* 0x000fe4000f8e00ff */
[----:B------:R-:W-:-:S05]  /*6bd0*/  IMAD.U32 R3, RZ, RZ, UR5 ;  /* 0x00000005ff037e24 */ /* 0x000fca000f8e00ff */
[----:B------:R2:W3:Y:S01]  /*6be0*/  @P0 LDG.E R0, [R2.64] ;  /* 0x0000001402000981 */ /* 0x0004e2000c1e1900 */
[----:B------:R-:W-:-:S03]  /*6bf0*/  USHF.L.U32 UR18, UR18, 0xe, URZ ;  /* 0x0000000e12127899 */ /* 0x000fc6000800063f */
[----:B-1----:R-:W1:Y:S03]  /*6c00*/  S2R R4, SR_TID.X ;  /* 0x0000000000047919 */ /* 0x002e660000002100 */
[----:B--2---:R-:W-:Y:S01]  /*6c10*/  IMAD.U32 R2, RZ, RZ, UR18 ;  /* 0x00000012ff027e24 */ /* 0x004fe2000f8e00ff */
[----:B-1----:R-:W-:Y:S01]  /*6c20*/  SHF.R.S32.HI R3, RZ, 0x1f, R4 ;  /* 0x0000001fff037819 */ /* 0x002fe20000011404 */
[----:B------:R-:W-:Y:S06]  /*6c30*/  BAR.SYNC.DEFER_BLOCKING 0x1, 0x100 ;  /* 0x0044000000007b1d */ /* 0x000fec0000010000 */
[----:B---3--:R-:W1:Y:S02]  /*6c40*/  @P0 R2UR UR4, R0 ;  /* 0x00000000000403c2 */ /* 0x008e6400000e0000 */
[----:B-1----:R-:W-:-:S04]  /*6c50*/  @UP0 ULEA UR4, UR16, UR4, 0x6 ;  /* 0x0000000410040291 */ /* 0x002fc8000f8e303f */
[----:B------:R-:W-:-:S04]  /*6c60*/  @UP0 USHF.R.S32.HI UR8, URZ, 0x1f, UR4 ;  /* 0x0000001f3f080899 */ /* 0x000fc80008011404 */
[----:B------:R-:W-:-:S03]  /*6c70*/  @UP0 ULEA.HI UR8, UR8, UR4, URZ, 0x6 ;  /* 0x0000000408080291 */ /* 0x000fc6000f8f303f */
[----:B------:R-:W-:Y:S02]  /*6c80*/  ULDC.64 UR4, c[0x0][0x338] ;  /* 0x0000ce0000047ab9 */ /* 0x000fe40000000a00 */
[----:B------:R-:W-:Y:S02]  /*6c90*/  UISETP.NE.AND UP1, UPT, UR4, 0x1, UPT ;  /* 0x000000010400788c */ /* 0x000fe4000bf25270 */
[----:B------:R-:W-:Y:S02]  /*6ca0*/  @UP0 USHF.L.U32 UR8, UR8, 0x8, URZ ;  /* 0x0000000808080899 */ /* 0x000fe4000800063f */
[----:B------:R-:W-:Y:S02]  /*6cb0*/  UIMAD.WIDE.U32 UR6, UR17, UR5, URZ ;  /* 0x00000005110672a5 */ /* 0x000fe4000f8e003f */
[----:B------:R-:W-:Y:S02]  /*6cc0*/  @UP0 ULOP3.LUT UR8, UR8, 0xffffc000, URZ, 0xc0, !UPT ;  /* 0xffffc00008080892 */ /* 0x000fe4000f8ec03f */
[----:B------:R-:W-:-:S02]  /*6cd0*/  ULDC UR5, c[0x0][0x340] ;  /* 0x0000d00000057ab9 */ /* 0x000fc40000000800 */
[----:B------:R-:W-:Y:S02]  /*6ce0*/  @UP0 USHF.R.S32.HI UR9, URZ, 0x1f, UR8 ;  /* 0x0000001f3f090899 */ /* 0x000fe40008011408 */
[----:B------:R-:W-:Y:S02]  /*6cf0*/  USHF.R.S32.HI UR4, URZ, 0x1f, UR18 ;  /* 0x0000001f3f047899 */ /* 0x000fe40008011412 */
[----:B------:R-:W-:Y:S02]  /*6d00*/  @UP1 USHF.R.U32.HI UR17, URZ, UR5, UR7 ;  /* 0x000000053f111299 */ /* 0x000fe40008011607 */
[----:B------:R-:W-:Y:S02]  /*6d10*/  @!UP0 UMOV UR8, URZ ;  /* 0x0000003f00088c82 */ /* 0x000fe40008000000 */
[----:B------:R-:W-:Y:S01]  /*6d20*/  IADD3 R2, P1, P0, R2, UR8, R4 ;  /* 0x0000000802027c10 */ /* 0x000fe2000f83e004 */
[----:B------:R-:W-:Y:S01]  /*6d30*/  USHF.R.S32.HI UR8, URZ, 0x1f, UR17 ;  /* 0x0000001f3f087899 */ /* 0x000fe20008011411 */
[----:B------:R-:W-:Y:S01]  /*6d40*/  IMAD.U32 R0, RZ, RZ, UR4 ;  /* 0x00000004ff007e24 */ /* 0x000fe2000f8e00ff */
[----:B------:R-:W-:Y:S01]  /*6d50*/  ULDC.64 UR6, c[0x0][0x328] ;  /* 0x0000ca0000067ab9 */ /* 0x000fe20000000a00 */
[----:B------:R-:W-:Y:S01]  /*6d60*/  IMAD.U32 R4, RZ, RZ, UR17 ;  /* 0x00000011ff047e24 */ /* 0x000fe2000f8e00ff */
[----:B------:R-:W-:-:S02]  /*6d70*/  UIMAD UR6, UR8, UR6, URZ ;  /* 0x00000006080672a4 */ /* 0x000fc4000f8e023f */
[----:B------:R-:W-:Y:S02]  /*6d80*/  @!UP0 UMOV UR9, URZ ;  /* 0x0000003f00098c82 */ /* 0x000fe40008000000 */
[----:B------:R-:W-:Y:S01]  /*6d90*/  IADD3.X R3, R0, UR9, R3, P1, P0 ;  /* 0x0000000900037c10 */ /* 0x000fe20008fe0403 */
[----:B------:R-:W-:Y:S01]  /*6da0*/  ULDC.64 UR4, c[0x0][0x300] ;  /* 0x0000c00000047ab9 */ /* 0x000fe20000000a00 */
[----:B------:R-:W-:Y:S01]  /*6db0*/  IMAD.U32 R0, RZ, RZ, UR17 ;  /* 0x00000011ff007e24 */ /* 0x000fe2000f8e00ff */
[----:B------:R-:W-:Y:S02]  /*6dc0*/  UIMAD UR6, UR17, UR7, UR6 ;  /* 0x00000007110672a4 */ /* 0x000fe4000f8e0206 */
[----:B------:R-:W-:Y:S01]  /*6dd0*/  USHF.R.S32.HI UR7, URZ, 0x1f, UR16 ;  /* 0x0000001f3f077899 */ /* 0x000fe20008011410 */
[--C-:B------:R-:W-:Y:S01]  /*6de0*/  IMAD.WIDE.U32 R4, R4, c[0x0][0x328], R2.reuse ;  /* 0x0000ca0004047a25 */ /* 0x100fe200078e0002 */
[----:B------:R-:W-:Y:S02]  /*6df0*/  UIMAD UR8, UR8, UR4, URZ ;  /* 0x00000004080872a4 */ /* 0x000fe4000f8e023f */
[----:B------:R-:W-:Y:S01]  /*6e00*/  USEL UR16, UR16, URZ, !UP0 ;  /* 0x0000003f10107287 */ /* 0x000fe2000c000000 */
[----:B------:R-:W-:Y:S01]  /*6e10*/  IMAD.WIDE.U32 R2, R0, c[0x0][0x300], R2 ;  /* 0x0000c00000027a25 */ /* 0x000fe200078e0002 */
[----:B------:R-:W-:Y:S01]  /*6e20*/  USEL UR9, UR7, URZ, !UP0 ;  /* 0x0000003f07097287 */ /* 0x000fe2000c000000 */
[----:B------:R-:W-:Y:S01]  /*6e30*/  IADD3 R5, R5, UR6, RZ ;  /* 0x0000000605057c10 */ /* 0x000fe2000fffe0ff */
[----:B------:R-:W-:-:S02]  /*6e40*/  UIMAD UR8, UR17, UR5, UR8 ;  /* 0x00000005110872a4 */ /* 0x000fc4000f8e0208 */
[----:B------:R-:W-:Y:S01]  /*6e50*/  IMAD.U32 R8, RZ, RZ, UR16 ;  /* 0x00000010ff087e24 */ /* 0x000fe2000f8e00ff */
[----:B------:R-:W-:Y:S01]  /*6e60*/  ULDC.64 UR4, c[0x0][0x330] ;  /* 0x0000cc0000047ab9 */ /* 0x000fe20000000a00 */
[----:B------:R-:W-:Y:S01]  /*6e70*/  IMAD.U32 R6, RZ, RZ, UR16 ;  /* 0x00000010ff067e24 */ /* 0x000fe2000f8e00ff */
[----:B------:R-:W-:Y:S01]  /*6e80*/  UIMAD UR4, UR9, UR4, URZ ;  /* 0x00000004090472a4 */ /* 0x000fe2000f8e023f */
[----:B------:R-:W-:Y:S01]  /*6e90*/  IMAD.WIDE.U32 R8, R8, c[0x0][0x330], R4 ;  /* 0x0000cc0008087a25 */ /* 0x000fe200078e0004 */
[----:B------:R-:W-:Y:S01]  /*6ea0*/  ULDC.64 UR6, c[0x0][0x308] ;  /* 0x0000c20000067ab9 */ /* 0x000fe20000000a00 */
[----:B------:R-:W-:Y:S01]  /*6eb0*/  IADD3 R3, R3, UR8, RZ ;  /* 0x0000000803037c10 */ /* 0x000fe2000fffe0ff */
[----:B------:R-:W-:Y:S02]  /*6ec0*/  UIMAD UR4, UR16, UR5, UR4 ;  /* 0x00000005100472a4 */ /* 0x000fe4000f8e0204 */
[----:B------:R-:W-:Y:S01]  /*6ed0*/  LEA R4, P1, R8, c[0x0][0x310], 0x2 ;  /* 0x0000c40008047a11 */ /* 0x000fe200078210ff */
[----:B------:R-:W-:Y:S01]  /*6ee0*/  UIMAD UR6, UR9, UR6, URZ ;  /* 0x00000006090672a4 */ /* 0x000fe2000f8e023f */
[----:B------:R-:W-:-:S02]  /*6ef0*/  IMAD.WIDE.U32 R6, R6, c[0x0][0x308], R2 ;  /* 0x0000c20006067a25 */ /* 0x000fc400078e0002 */
[----:B------:R-:W-:Y:S01]  /*6f00*/  IADD3 R0, R9, UR4, RZ ;  /* 0x0000000409007c10 */ /* 0x000fe2000fffe0ff */
[----:B------:R-:W-:Y:S02]  /*6f10*/  UIMAD UR6, UR16, UR7, UR6 ;  /* 0x00000007100672a4 */ /* 0x000fe4000f8e0206 */
[----:B------:R-:W-:Y:S02]  /*6f20*/  LEA R2, P0, R6, c[0x0][0x2e8], 0x2 ;  /* 0x0000ba0006027a11 */ /* 0x000fe400078010ff */
[----:B------:R-:W-:Y:S02]  /*6f30*/  LEA.HI.X R5, R8, c[0x0][0x314], R0, 0x2, P1 ;  /* 0x0000c50008057a11 */ /* 0x000fe400008f1400 */
[----:B------:R-:W-:-:S03]  /*6f40*/  IADD3 R3, R7, UR6, RZ ;  /* 0x0000000607037c10 */ /* 0x000fc6000fffe0ff */
        /* <DEDUP_REMOVED lines=130> */
.L_x_1119:
        /* <DEDUP_REMOVED lines=9> */
.L_x_1174:


//--------------------- .text._ZN7cutlass13device_kernelIN5flash22FlashAttnBwdPreprocessIN4cute5tupleIJNS3_1CILi64EEENS5_ILi256EEEEEENS_10bfloat16_tEfNS_4arch4Sm80ELb1ELb1EEEEEvNT_6ParamsE --------------------------
	.section	.text._ZN7cutlass13device_kernelIN5flash22FlashAttnBwdPreprocessIN4cute5tupleIJNS3_1CILi64EEENS5_ILi256EEEEEENS_10bfloat16_tEfNS_4arch4Sm80ELb1ELb1EEEEEvNT_6ParamsE,"ax",@progbits
	.sectioninfo	@"SHI_REGISTERS=121"
	.align	128
.text._ZN7cutlass13device_kernelIN5flash22FlashAttnBwdPreprocessIN4cute5tupleIJNS3_1CILi64EEENS5_ILi256EEEEEENS_10bfloat16_tEfNS_4arch4Sm80ELb1ELb1EEEEEvNT_6ParamsE:
        .type           _ZN7cutlass13device_kernelIN5flash22FlashAttnBwdPreprocessIN4cute5tupleIJNS3_1CILi64EEENS5_ILi256EEEEEENS_10bfloat16_tEfNS_4arch4Sm80ELb1ELb1EEEEEvNT_6ParamsE,@function
        .size           _ZN7cutlass13device_kernelIN5flash22FlashAttnBwdPreprocessIN4cute5tupleIJNS3_1CILi64EEENS5_ILi256EEEEEENS_10bfloat16_tEfNS_4arch4Sm80ELb1ELb1EEEEEvNT_6ParamsE,(.L_x_1175 - _ZN7cutlass13device_kernelIN5flash22FlashAttnBwdPreprocessIN4cute5tupleIJNS3_1CILi64EEENS5_ILi256EEEEEENS_10bfloat16_tEfNS_4arch4Sm80ELb1ELb1EEEEEvNT_6ParamsE)
        .other          _ZN7cutlass13device_kernelIN5flash22FlashAttnBwdPreprocessIN4cute5tupleIJNS3_1CILi64EEENS5_ILi256EEEEEENS_10bfloat16_tEfNS_4arch4Sm80ELb1ELb1EEEEEvNT_6ParamsE,@"STO_CUDA_ENTRY STV_DEFAULT"
_ZN7cutlass13device_kernelIN5flash22FlashAttnBwdPreprocessIN4cute5tupleIJNS3_1CILi64EEENS5_ILi256EEEEEENS_10bfloat16_tEfNS_4arch4Sm80ELb1ELb1EEEEEvNT_6ParamsE:
[----:B------:R-:W-:Y:S02]  /*0000*/  IMAD.MOV.U32 R1, RZ, RZ, c[0x0][0x28] ;  /* 0x00000a00ff017624 */ /* 0x000fe400078e00ff */
[----:B------:R-:W0:Y:S01]  /*0010*/  S2UR UR12, SR_CTAID.Z ;  /* 0x00000000000c79c3 */ /* 0x000e220000002700 */
[----:B------:R-:W-:Y:S02]  /*0020*/  ULDC.64 UR4, c[0x0][0x240] ;  /* 0x0000900000047ab9 */ /* 0x000fe40000000a00 */
[----:B------:R-:W-:Y:S02]  /*0030*/  UISETP.NE.U32.AND UP0, UPT, URZ, UR4, UPT ;  /* 0x000000043f00728c */ /* 0x000fe4000bf05070 */
[----:B------:R-:W-:Y:S02]  /*0040*/  UMOV UR13, 0x4 ;  /* 0x00000004000d7882 */ /* 0x000fe40000000000 */
[----:B------:R-:W-:Y:S02]  /*0050*/  UISETP.NE.AND.EX UP0, UPT, URZ, UR5, UPT, UP0 ;  /* 0x000000053f00728c */ /* 0x000fe4000bf05300 */
[----:B------:R-:W-:Y:S02]  /*0060*/  ULDC.64 UR10, c[0x0][0x118] ;  /* 0x00004600000a7ab9 */ /* 0x000fe40000000a00 */
[----:B------:R-:W-:-:S02]  /*0070*/  ULDC.64 UR4, c[0x0][0x240] ;  /* 0x0000900000047ab9 */ /* 0x000fc40000000a00 */
[----:B------:R-:W-:Y:S01]  /*0080*/  PLOP3.LUT P0, PT, PT, PT, UP0, 0x80, 0x0 ;  /* 0x000000000000781c */ /* 0x000fe20003f0f008 */
[----:B0-----:R-:W-:-:S06]  /*0090*/  UIMAD.WIDE UR4, UR12, UR13, UR4 ;  /* 0x0000000d0c0472a5 */ /* 0x001fcc000f8e0204 */
[----:B------:R-:W-:Y:S02]  /*00a0*/  IMAD.U32 R2, RZ, RZ, UR4 ;  /* 0x00000004ff027e24 */ /* 0x000fe4000f8e00ff */
[----:B------:R-:W-:Y:S01]  /*00b0*/  IMAD.U32 R3, RZ, RZ, UR5 ;  /* 0x00000005ff037e24 */ /* 0x000fe2000f8e00ff */
[----:B------:R-:W-:-:S04]  /*00c0*/  ULDC.64 UR4, c[0x0][0x248] ;  /* 0x0000920000047ab9 */ /* 0x000fc80000000a00 */
[----:B------:R-:W2:Y:S01]  /*00d0*/  @P0 LDG.E R0, [R2.64] ;  /* 0x0000000a02000981 */ /* 0x000ea2000c1e1900 */
[----:B------:R-:W-:-:S04]  /*00e0*/  UISETP.NE.U32.AND UP1, UPT, URZ, UR4, UPT ;  /* 0x000000043f00728c */ /* 0x000fc8000bf25070 */
[----:B------:R-:W-:-:S03]  /*00f0*/  UISETP.NE.AND.EX UP1, UPT, URZ, UR5, UPT, UP1 ;  /* 0x000000053f00728c */ /* 0x000fc6000bf25310 */
[----:B------:R-:W-:-:S03]  /*0100*/  ULDC.64 UR4, c[0x0][0x248] ;  /* 0x0000920000047ab9 */ /* 0x000fc60000000a00 */
[----:B------:R-:W-:-:S05]  /*0110*/  PLOP3.LUT P1, PT, PT, PT, UP1, 0x80, 0x0 ;  /* 0x000000000000781c */ /* 0x000fca0003f2f018 */
[----:B------:R-:W-:-:S06]  /*0120*/  @UP1 UIMAD.WIDE UR4, UR12, UR13, UR4 ;  /* 0x0000000d0c0412a5 */ /* 0x000fcc000f8e0204 */
[----:B------:R-:W-:Y:S01]  /*0130*/  MOV R4, UR4 ;  /* 0x0000000400047c02 */ /* 0x000fe20008000f00 */
[----:B------:R-:W-:-:S05]  /*0140*/  IMAD.U32 R5, RZ, RZ, UR5 ;  /* 0x00000005ff057e24 */ /* 0x000fca000f8e00ff */
[----:B------:R-:W3:Y:S01]  /*0150*/  @P1 LDG.E R4, [R4.64] ;  /* 0x0000000a04041981 */ /* 0x000ee2000c1e1900 */
[----:B------:R-:W-:Y:S01]  /*0160*/  ULDC UR8, c[0x0][0x168] ;  /* 0x00005a0000087ab9 */ /* 0x000fe20000000800 */
[----:B------:R-:W0:Y:S01]  /*0170*/  S2UR UR14, SR_CTAID.X ;  /* 0x00000000000e79c3 */ /* 0x000e220000002500 */
[----:B------:R-:W-:Y:S02]  /*0180*/  UMOV UR6, URZ ;  /* 0x0000003f00067c82 */ /* 0x000fe40008000000 */
[----:B------:R-:W-:-:S05]  /*0190*/  UMOV UR7, URZ ;  /* 0x0000003f00077c82 */ /* 0x000fca0008000000 */
[----:B------:R-:W1:Y:S08]  /*01a0*/  S2UR UR15, SR_CTAID.Y ;  /* 0x00000000000f79c3 */ /* 0x000e700000002600 */
[----:B--2---:R-:W2:Y:S02]  /*01b0*/  @P0 R2UR UR9, R0 ;  /* 0x00000000000903c2 */ /* 0x004ea400000e0000 */
[----:B--2---:R-:W-:-:S02]  /*01c0*/  @UP0 ULEA UR4, UR12, UR9, 0x6 ;  /* 0x000000090c040291 */ /* 0x004fc4000f8e303f */
[----:B------:R-:W-:Y:S02]  /*01d0*/  @UP0 USHF.R.S32.HI UR16, URZ, 0x1f, UR9 ;  /* 0x0000001f3f100899 */ /* 0x000fe40008011409 */
[----:B------:R-:W-:Y:S02]  /*01e0*/  @UP0 USHF.R.S32.HI UR5, URZ, 0x1f, UR4 ;  /* 0x0000001f3f050899 */ /* 0x000fe40008011404 */
[----:B---3--:R2:W3:Y:S01]  /*01f0*/  @P1 R2UR UR8, R4 ;  /* 0x00000000040813c2 */ /* 0x0084e200000e0000 */
[----:B------:R-:W-:Y:S02]  /*0200*/  @UP0 UMOV UR6, UR9 ;  /* 0x0000000900060c82 */ /* 0x000fe40008000000 */
[----:B------:R-:W-:Y:S02]  /*0210*/  @UP0 ULEA.HI UR5, UR5, UR4, URZ, 0x6 ;  /* 0x0000000405050291 */ /* 0x000fe4000f8f303f */
[----:B------:R-:W-:Y:S02]  /*0220*/  @UP0 UMOV UR7, UR16 ;  /* 0x0000001000070c82 */ /* 0x000fe40008000000 */
[----:B------:R-:W-:-:S02]  /*0230*/  UMOV UR4, URZ ;  /* 0x0000003f00047c82 */ /* 0x000fc40008000000 */
[----:B------:R-:W-:Y:S01]  /*0240*/  @UP0 ULOP3.LUT UR4, UR5, 0xffffffc0, URZ, 0xc0, !UPT ;  /* 0xffffffc005040892 */ /* 0x000fe2000f8ec03f */
[----:B------:R-:W-:Y:S06]  /*0250*/  @P1 BRA `(.L_x_1120) ;  /* 0x0000006000001947 */ /* 0x000fec0003800000 */
[----:B012---:R-:W-:Y:S05]  /*0260*/  @!P0 BRA `(.L_x_1120) ;  /* 0x0000005000008947 */ /* 0x007fea0003800000 */
[----:B------:R-:W2:Y:S04]  /*0270*/  LDG.E R4, [R2.64] ;  /* 0x0000000a02047981 */ /* 0x000ea8000c1e1900 */
[----:B------:R-:W4:Y:S01]  /*0280*/  LDG.E R0, [R2.64+0x4] ;  /* 0x0000040a02007981 */ /* 0x000f22000c1e1900 */
[----:B--2---:R-:W0:Y:S08]  /*0290*/  R2UR UR5, R4 ;  /* 0x00000000040573c2 */ /* 0x004e3000000e0000 */
[----:B---34-:R-:W0:Y:S02]  /*02a0*/  R2UR UR8, R0 ;  /* 0x00000000000873c2 */ /* 0x018e2400000e0000 */
[----:B0-----:R-:W-:-:S06]  /*02b0*/  UIADD3 UR8, -UR5, UR8, URZ ;  /* 0x0000000805087290 */ /* 0x001fcc000fffe13f */
.L_x_1120:
[----:B012---:R-:W-:Y:S01]  /*02c0*/  ULDC.64 UR18, c[0x0][0x240] ;  /* 0x0000900000127ab9 */ /* 0x007fe20000000a00 */
[----:B---3--:R-:W-:Y:S01]  /*02d0*/  IMAD.U32 R0, RZ, RZ, UR8 ;  /* 0x00000008ff007e24 */ /* 0x008fe2000f8e00ff */
[----:B------:R-:W-:Y:S01]  /*02e0*/  UISETP.NE.U32.AND UP0, UPT, URZ, UR18, UPT ;  /* 0x000000123f00728c */ /* 0x000fe2000bf05070 */
[----:B------:R-:W0:Y:S01]  /*02f0*/  S2R R69, SR_TID.X ;  /* 0x0000000000457919 */ /* 0x000e220000002100 */
[----:B------:R-:W-:-:S02]  /*0300*/  USHF.L.U32 UR17, UR14, 0x6, URZ ;  /* 0x000000060e117899 */ /* 0x000fc4000800063f */
[----:B------:R-:W-:-:S04]  /*0310*/  UISETP.NE.AND.EX UP0, UPT, URZ, UR19, UPT, UP0 ;  /* 0x000000133f00728c */ /* 0x000fc8000bf05300 */
[----:B------:R-:W-:Y:S02]  /*0320*/  ISETP.LE.AND P1, PT, R0, UR17, PT ;  /* 0x0000001100007c0c */ /* 0x000fe4000bf23270 */
[----:B------:R-:W-:-:S13]  /*0330*/  PLOP3.LUT P0, PT, PT, PT, UP0, 0x80, 0x0 ;  /* 0x000000000000781c */ /* 0x000fda0003f0f008 */
[----:B------:R-:W-:Y:S05]  /*0340*/  @P0 EXIT P1 ;  /* 0x000000000000094d */ /* 0x000fea0000800000 */
[----:B------:R-:W-:Y:S01]  /*0350*/  UIADD3 UR9, -UR17, UR8, URZ ;  /* 0x0000000811097290 */ /* 0x000fe2000fffe13f */
[----:B------:R-:W-:Y:S01]  /*0360*/  IMAD.U32 R2, RZ, RZ, UR6 ;  /* 0x00000006ff027e24 */ /* 0x000fe2000f8e00ff */
[----:B------:R-:W-:Y:S01]  /*0370*/  USHF.R.S32.HI UR16, URZ, 0x1f, UR15 ;  /* 0x0000001f3f107899 */ /* 0x000fe2000801140f */
[----:B------:R-:W-:Y:S01]  /*0380*/  IMAD.U32 R0, RZ, RZ, UR17 ;  /* 0x00000011ff007e24 */ /* 0x000fe2000f8e00ff */
[----:B------:R-:W-:Y:S01]  /*0390*/  MOV R3, UR7 ;  /* 0x0000000700037c02 */ /* 0x000fe20008000f00 */
[----:B------:R-:W-:Y:S01]  /*03a0*/  USHF.R.S32.HI UR5, URZ, 0x1f, UR12 ;  /* 0x0000001f3f057899 */ /* 0x000fe2000801140c */
[C---:B0-----:R-:W-:Y:S01]  /*03b0*/  ISETP.GE.AND P0, PT, R69.reuse, UR9, PT ;  /* 0x0000000945007c0c */ /* 0x041fe2000bf06270 */
[----:B------:R-:W-:Y:S01]  /*03c0*/  IMAD.U32 R5, RZ, RZ, UR15 ;  /* 0x0000000fff057e24 */ /* 0x000fe2000f8e00ff */
[----:B------:R-:W-:Y:S01]  /*03d0*/  MOV R7, UR15 ;  /* 0x0000000f00077c02 */ /* 0x000fe20008000f00 */
[----:B------:R-:W-:Y:S01]  /*03e0*/  IMAD.U32 R4, RZ, RZ, UR16 ;  /* 0x00000010ff047e24 */ /* 0x000fe2000f8e00ff */
[----:B------:R-:W-:Y:S01]  /*03f0*/  ISETP.GT.OR P0, PT, R69, 0x3f, P0 ;  /* 0x0000003f4500780c */ /* 0x000fe20000704670 */
[----:B------:R-:W-:Y:S01]  /*0400*/  USEL UR5, UR5, URZ, !UP0 ;  /* 0x0000003f05057287 */ /* 0x000fe2000c000000 */
[----:B------:R-:W-:Y:S01]  /*0410*/  IMAD.MOV.U32 R68, RZ, RZ, 0x7f800000 ;  /* 0x7f800000ff447424 */ /* 0x000fe200078e00ff */
[----:B------:R-:W-:Y:S01]  /*0420*/  USEL UR18, UR12, URZ, !UP0 ;  /* 0x0000003f0c127287 */ /* 0x000fe2000c000000 */
[----:B------:R-:W-:-:S05]  /*0430*/  SHF.R.S32.HI R40, RZ, 0x1f, R69 ;  /* 0x0000001fff287819 */ /* 0x000fca0000011445 */
[----:B------:R-:W-:-:S04]  /*0440*/  IMAD.U32 R9, RZ, RZ, UR18 ;  /* 0x00000012ff097e24 */ /* 0x000fc8000f8e00ff */
[--C-:B------:R-:W-:Y:S01]  /*0450*/  @!P0 IADD3 R2, P1, P2, R2, UR17, R69.reuse ;  /* 0x0000001102028c10 */ /* 0x100fe2000fa3e045 */
[----:B------:R-:W-:Y:S01]  /*0460*/  @!P0 IMAD R4, R4, c[0x0][0x1e0], RZ ;  /* 0x0000780004048a24 */ /* 0x000fe200078e02ff */
[----:B------:R-:W-:Y:S02]  /*0470*/  @!P0 SHF.R.S32.HI R0, RZ, 0x1f, R0 ;  /* 0x0000001fff008819 */ /* 0x000fe40000011400 */
[----:B------:R-:W-:Y:S01]  /*0480*/  @!P0 SHF.R.S32.HI R3, RZ, 0x1f, R69 ;  /* 0x0000001fff038819 */ /* 0x000fe20000011445 */
[----:B------:R-:W-:-:S03]  /*0490*/  @!P0 IMAD R5, R5, c[0x0][0x1e4], R4 ;  /* 0x0000790005058a24 */ /* 0x000fc600078e0204 */
[----:B------:R-:W-:Y:S01]  /*04a0*/  @!P0 IADD3.X R3, R0, UR7, R3, P1, P2 ;  /* 0x0000000700038c10 */ /* 0x000fe20008fe4403 */
[----:B------:R-:W-:-:S04]  /*04b0*/  IMAD.U32 R0, RZ, RZ, UR5 ;  /* 0x00000005ff007e24 */ /* 0x000fc8000f8e00ff */
[----:B------:R-:W-:Y:S01]  /*04c0*/  @!P0 IMAD.WIDE.U32 R2, R7, c[0x0][0x1e0], R2 ;  /* 0x0000780007028a25 */ /* 0x000fe200078e0002 */
[----:B------:R-:W-:-:S03]  /*04d0*/  MOV R7, UR18 ;  /* 0x0000001200077c02 */ /* 0x000fc60008000f00 */
[----:B------:R-:W-:Y:S02]  /*04e0*/  @!P0 IMAD R0, R0, c[0x0][0x1e8], RZ ;  /* 0x00007a0000008a24 */ /* 0x000fe400078e02ff */
[----:B------:R-:W-:Y:S02]  /*04f0*/  @!P0 IMAD.IADD R3, R3, 0x1, R5 ;  /* 0x0000000103038824 */ /* 0x000fe400078e0205 */
[----:B------:R-:W-:Y:S02]  /*0500*/  @!P0 IMAD R5, R9, c[0x0][0x1ec], R0 ;  /* 0x00007b0009058a24 */ /* 0x000fe400078e0200 */
[----:B------:R-:W-:Y:S01]  /*0510*/  @!P0 IMAD.WIDE.U32 R2, R7, c[0x0][0x1e8], R2 ;  /* 0x00007a0007028a25 */ /* 0x000fe200078e0002 */
[----:B------:R-:W-:-:S03]  /*0520*/  LEA.HI R40, R40, R69, RZ, 0x4 ;  /* 0x0000004528287211 */ /* 0x000fc600078f20ff */
[----:B------:R-:W-:Y:S01]  /*0530*/  @!P0 IMAD.IADD R3, R3, 0x1, R5 ;  /* 0x0000000103038824 */ /* 0x000fe200078e0205 */
[C---:B------:R-:W-:Y:S02]  /*0540*/  @!P0 LEA R4, P1, R2.reuse, c[0x0][0x1d8], 0x2 ;  /* 0x0000760002048a11 */ /* 0x040fe400078210ff */
[----:B------:R-:W-:Y:S02]  /*0550*/  SHF.R.S32.HI R67, RZ, 0x4, R40 ;  /* 0x00000004ff437819 */ /* 0x000fe40000011428 */
[----:B------:R-:W-:Y:S02]  /*0560*/  @!P0 LEA.HI.X R5, R2, c[0x0][0x1dc], R3, 0x2, P1 ;  /* 0x0000770002058a11 */ /* 0x000fe400008f1403 */
[C---:B------:R-:W-:Y:S02]  /*0570*/  ISETP.GE.AND P1, PT, R67.reuse, UR9, PT ;  /* 0x0000000943007c0c */ /* 0x040fe4000bf26270 */
[----:B------:R-:W-:Y:S01]  /*0580*/  SHF.R.S32.HI R66, RZ, 0x1f, R67 ;  /* 0x0000001fff427819 */ /* 0x000fe20000011443 */
[----:B------:R0:W5:Y:S01]  /*0590*/  @!P0 LDG.E R68, [R4.64] ;  /* 0x0000000a04448981 */ /* 0x000162000c1e1900 */
[----:B------:R-:W-:Y:S01]  /*05a0*/  IADD3 R78, P0, R67, UR6, RZ ;  /* 0x00000006434e7c10 */ /* 0x000fe2000ff1e0ff */
[----:B------:R-:W-:Y:S01]  /*05b0*/  IMAD.U32 R3, RZ, RZ, UR14 ;  /* 0x0000000eff037e24 */ /* 0x000fe2000f8e00ff */
[----:B------:R-:W-:Y:S01]  /*05c0*/  LOP3.LUT R0, R40, 0xfffffff0, RZ, 0xc0, !PT ;  /* 0xfffffff028007812 */ /* 0x000fe200078ec0ff */
[----:B------:R-:W-:Y:S01]  /*05d0*/  BSSY B0, `(.L_x_1121) ;  /* 0x0000022000007945 */ /* 0x000fe20003800000 */
[----:B------:R-:W-:Y:S01]  /*05e0*/  IADD3.X R79, R66, UR7, RZ, P0, !PT ;  /* 0x00000007424f7c10 */ /* 0x000fe200087fe4ff */
[----:B------:R-:W-:Y:S01]  /*05f0*/  CS2R R6, SRZ ;  /* 0x0000000000067805 */ /* 0x000fe2000001ff00 */
[----:B------:R-:W-:Y:S01]  /*0600*/  CS2R R36, SRZ ;  /* 0x0000000000247805 */ /* 0x000fe2000001ff00 */
[----:B------:R-:W-:Y:S01]  /*0610*/  CS2R R38, SRZ ;  /* 0x0000000000267805 */ /* 0x000fe2000001ff00 */
[----:B------:R-:W-:Y:S01]  /*0620*/  IADD3 R65, -R0, R69, RZ ;  /* 0x0000004500417210 */ /* 0x000fe20007ffe1ff */
[----:B------:R-:W-:Y:S01]  /*0630*/  IMAD.WIDE R78, R3, 0x40, R78 ;  /* 0x00000040034e7825 */ /* 0x000fe200078e024e */
[----:B0-----:R-:W-:Y:S01]  /*0640*/  CS2R R4, SRZ ;  /* 0x0000000000047805 */ /* 0x001fe2000001ff00 */
[----:B------:R-:W-:Y:S05]  /*0650*/  @P1 BRA `(.L_x_1122) ;  /* 0x0000019000001947 */ /* 0x000fea0003800000 */
[----:B------:R-:W-:Y:S01]  /*0660*/  IMAD.SHL.U32 R8, R65, 0x8, RZ ;  /* 0x0000000841087824 */ /* 0x000fe200078e00ff */
[----:B------:R-:W-:Y:S01]  /*0670*/  ULDC.64 UR6, c[0x0][0x180] ;  /* 0x0000600000067ab9 */ /* 0x000fe20000000a00 */
[----:B------:R-:W-:Y:S01]  /*0680*/  IMAD.U32 R3, RZ, RZ, UR15 ;  /* 0x0000000fff037e24 */ /* 0x000fe2000f8e00ff */
[----:B------:R-:W-:-:S02]  /*0690*/  UIMAD UR6, UR16, UR6, URZ ;  /* 0x00000006100672a4 */ /* 0x000fc4000f8e023f */
[--C-:B------:R-:W-:Y:S01]  /*06a0*/  SHF.R.S32.HI R9, RZ, 0x1f, R8.reuse ;  /* 0x0000001fff097819 */ /* 0x100fe20000011408 */
[----:B------:R-:W-:Y:S01]  /*06b0*/  ULDC.64 UR20, c[0x0][0x188] ;  /* 0x0000620000147ab9 */ /* 0x000fe20000000a00 */
[C---:B------:R-:W-:Y:S01]  /*06c0*/  IADD3 R0, R8.reuse, 0x80, RZ ;  /* 0x0000008008007810 */ /* 0x040fe20007ffe0ff */
[----:B------:R-:W-:Y:S01]  /*06d0*/  UIMAD UR6, UR15, UR7, UR6 ;  /* 0x000000070f0672a4 */ /* 0x000fe2000f8e0206 */
[----:B------:R-:W-:Y:S01]  /*06e0*/  ISETP.GE.AND P0, PT, R8, c[0x0][0x16c], PT ;  /* 0x00005b0008007a0c */ /* 0x000fe20003f06270 */
[----:B------:R-:W-:Y:S01]  /*06f0*/  IMAD.WIDE.U32 R2, R3, c[0x0][0x180], R8 ;  /* 0x0000600003027a25 */ /* 0x000fe200078e0008 */
[----:B------:R-:W-:Y:S01]  /*0700*/  UIMAD UR7, UR5, UR20, URZ ;  /* 0x00000014050772a4 */ /* 0x000fe2000f8e023f */
[----:B------:R-:W-:Y:S02]  /*0710*/  ISETP.GE.AND P2, PT, R0, c[0x0][0x16c], PT ;  /* 0x00005b0000007a0c */ /* 0x000fe40003f46270 */
[----:B------:R-:W-:Y:S01]  /*0720*/  IMAD.U32 R9, RZ, RZ, UR18 ;  /* 0x00000012ff097e24 */ /* 0x000fe2000f8e00ff */
[----:B------:R-:W-:Y:S01]  /*0730*/  IADD3 R3, R3, UR6, RZ ;  /* 0x0000000603037c10 */ /* 0x000fe2000fffe0ff */
[----:B------:R-:W-:-:S04]  /*0740*/  UIMAD UR7, UR18, UR21, UR7 ;  /* 0x00000015120772a4 */ /* 0x000fc8000f8e0207 */
[----:B------:R-:W-:-:S04]  /*0750*/  IMAD.WIDE.U32 R2, R9, c[0x0][0x188], R2 ;  /* 0x0000620009027a25 */ /* 0x000fc800078e0002 */
[----:B------:R-:W-:Y:S01]  /*0760*/  IMAD R9, R79, c[0x0][0x178], RZ ;  /* 0x00005e004f097a24 */ /* 0x000fe200078e02ff */
[----:B------:R-:W-:-:S03]  /*0770*/  IADD3 R3, R3, UR7, RZ ;  /* 0x0000000703037c10 */ /* 0x000fc6000fffe0ff */
[C---:B------:R-:W-:Y:S02]  /*0780*/  IMAD R9, R78.reuse, c[0x0][0x17c], R9 ;  /* 0x00005f004e097a24 */ /* 0x040fe400078e0209 */
[----:B------:R-:W-:-:S05]  /*0790*/  IMAD.WIDE.U32 R2, R78, c[0x0][0x178], R2 ;  /* 0x00005e004e027a25 */ /* 0x000fca00078e0002 */
[----:B------:R-:W-:Y:S02]  /*07a0*/  IADD3 R3, R3, R9, RZ ;  /* 0x0000000903037210 */ /* 0x000fe40007ffe0ff */
[----:B------:R-:W-:-:S04]  /*07b0*/  LEA R8, P3, R2, c[0x0][0x160], 0x1 ;  /* 0x0000580002087a11 */ /* 0x000fc800078608ff */
[----:B------:R-:W-:-:S05]  /*07c0*/  LEA.HI.X R9, R2, c[0x0][0x164], R3, 0x1, P3 ;  /* 0x0000590002097a11 */ /* 0x000fca00018f0c03 */
[----:B------:R0:W5:Y:S04]  /*07d0*/  @!P0 LDG.E.128 R4, [R8.64] ;  /* 0x0000000a08048981 */ /* 0x000168000c1e1d00 */
[----:B------:R0:W5:Y:S02]  /*07e0*/  @!P2 LDG.E.128 R36, [R8.64+0x100] ;  /* 0x0001000a0824a981 */ /* 0x000164000c1e1d00 */
.L_x_1122:
[----:B------:R-:W-:Y:S05]  /*07f0*/  BSYNC B0 ;  /* 0x0000000000007941 */ /* 0x000fea0003800000 */
.L_x_1121:
[----:B------:R-:W-:Y:S01]  /*0800*/  UIMAD UR19, UR14, -0x40, UR8 ;  /* 0xffffffc00e1378a4 */ /* 0x000fe2000f8e0208 */
[----:B------:R-:W-:Y:S01]  /*0810*/  IADD3 R64, R67, 0x10, RZ ;  /* 0x0000001043407810 */ /* 0x000fe20007ffe0ff */
[----:B------:R-:W-:Y:S01]  /*0820*/  BSSY B0, `(.L_x_1123) ;  /* 0x000003b000007945 */ /* 0x000fe20003800000 */
[----:B------:R-:W-:Y:S01]  /*0830*/  CS2R R28, SRZ ;  /* 0x00000000001c7805 */ /* 0x000fe2000001ff00 */
[----:B------:R-:W-:Y:S01]  /*0840*/  CS2R R30, SRZ ;  /* 0x00000000001e7805 */ /* 0x000fe2000001ff00 */
[----:B------:R-:W-:Y:S01]  /*0850*/  CS2R R32, SRZ ;  /* 0x0000000000207805 */ /* 0x000fe2000001ff00 */
[----:B------:R-:W-:Y:S01]  /*0860*/  ISETP.GE.AND P0, PT, R64, UR19, PT ;  /* 0x0000001340007c0c */ /* 0x000fe2000bf06270 */
[----:B------:R-:W-:-:S12]  /*0870*/  CS2R R34, SRZ ;  /* 0x0000000000227805 */ /* 0x000fd8000001ff00 */
[----:B------:R-:W-:Y:S05]  /*0880*/  @P0 BRA `(.L_x_1124) ;  /* 0x0000034000000947 */ /* 0x000fea0003800000 */
[----:B0-----:R-:W-:Y:S01]  /*0890*/  IMAD.SHL.U32 R8, R65, 0x8, RZ ;  /* 0x0000000841087824 */ /* 0x001fe200078e00ff */
[----:B------:R-:W-:Y:S04]  /*08a0*/  BSSY B1, `(.L_x_1125) ;  /* 0x000001b000017945 */ /* 0x000fe80003800000 */
[C---:B------:R-:W-:Y:S02]  /*08b0*/  ISETP.GE.AND P0, PT, R8.reuse, c[0x0][0x16c], PT ;  /* 0x00005b0008007a0c */ /* 0x040fe40003f06270 */
[----:B------:R-:W-:-:S04]  /*08c0*/  IADD3 R0, R8, 0x80, RZ ;  /* 0x0000008008007810 */ /* 0x000fc80007ffe0ff */
[----:B------:R-:W-:-:S07]  /*08d0*/  ISETP.GE.AND P2, PT, R0, c[0x0][0x16c], PT ;  /* 0x00005b0000007a0c */ /* 0x000fce0003f46270 */
[----:B------:R-:W-:Y:S05]  /*08e0*/  @P0 BRA `(.L_x_1126) ;  /* 0x0000016000000947 */ /* 0x000fea0003800000 */
[----:B------:R-:W-:Y:S01]  /*08f0*/  ULDC.64 UR6, c[0x0][0x180] ;  /* 0x0000600000067ab9 */ /* 0x000fe20000000a00 */
[--C-:B------:R-:W-:Y:S01]  /*0900*/  SHF.R.S32.HI R9, RZ, 0x1f, R8.reuse ;  /* 0x0000001fff097819 */ /* 0x100fe20000011408 */
[----:B------:R-:W-:Y:S01]  /*0910*/  UIMAD UR6, UR16, UR6, URZ ;  /* 0x00000006100672a4 */ /* 0x000fe2000f8e023f */
[----:B------:R-:W-:Y:S01]  /*0920*/  IMAD.U32 R3, RZ, RZ, UR15 ;  /* 0x0000000fff037e24 */ /* 0x000fe2000f8e00ff */
[----:B------:R-:W-:Y:S01]  /*0930*/  ULDC.64 UR20, c[0x0][0x188] ;  /* 0x0000620000147ab9 */ /* 0x000fe20000000a00 */
[----:B------:R-:W-:Y:S01]  /*0940*/  IMAD.U32 R13, RZ, RZ, UR18 ;  /* 0x00000012ff0d7e24 */ /* 0x000fe2000f8e00ff */
[----:B------:R-:W-:Y:S01]  /*0950*/  UIMAD UR6, UR15, UR7, UR6 ;  /* 0x000000070f0672a4 */ /* 0x000fe2000f8e0206 */
[----:B------:R-:W-:Y:S01]  /*0960*/  IMAD.WIDE.U32 R2, R3, c[0x0][0x180], R8 ;  /* 0x0000600003027a25 */ /* 0x000fe200078e0008 */
[----:B------:R-:W-:-:S04]  /*0970*/  IADD3 R11, P0, R78, 0x10, RZ ;  /* 0x000000104e0b7810 */ /* 0x000fc80007f1e0ff */
[----:B------:R-:W-:Y:S01]  /*0980*/  IADD3 R3, R3, UR6, RZ ;  /* 0x0000000603037c10 */ /* 0x000fe2000fffe0ff */
[----:B------:R-:W-:Y:S01]  /*0990*/  UIMAD UR6, UR5, UR20, URZ ;  /* 0x00000014050672a4 */ /* 0x000fe2000f8e023f */
[----:B------:R-:W-:-:S03]  /*09a0*/  IADD3.X R0, RZ, R79, RZ, P0, !PT ;  /* 0x0000004fff007210 */ /* 0x000fc600007fe4ff */
[----:B------:R-:W-:Y:S01]  /*09b0*/  UIMAD UR6, UR18, UR21, UR6 ;  /* 0x00000015120672a4 */ /* 0x000fe2000f8e0206 */
[----:B------:R-:W-:-:S04]  /*09c0*/  IMAD.WIDE.U32 R2, R13, c[0x0][0x188], R2 ;  /* 0x000062000d027a25 */ /* 0x000fc800078e0002 */
[----:B------:R-:W-:Y:S01]  /*09d0*/  IMAD R0, R0, c[0x0][0x178], RZ ;  /* 0x00005e0000007a24 */ /* 0x000fe200078e02ff */
[----:B------:R-:W-:-:S03]  /*09e0*/  IADD3 R3, R3, UR6, RZ ;  /* 0x0000000603037c10 */ /* 0x000fc6000fffe0ff */
[C---:B------:R-:W-:Y:S02]  /*09f0*/  IMAD R13, R11.reuse, c[0x0][0x17c], R0 ;  /* 0x00005f000b0d7a24 */ /* 0x040fe400078e0200 */
[----:B------:R-:W-:-:S04]  /*0a00*/  IMAD.WIDE.U32 R2, R11, c[0x0][0x178], R2 ;  /* 0x00005e000b027a25 */ /* 0x000fc800078e0002 */
[----:B------:R-:W-:Y:S01]  /*0a10*/  IMAD.IADD R3, R3, 0x1, R13 ;  /* 0x0000000103037824 */ /* 0x000fe200078e020d */
[----:B------:R-:W-:-:S04]  /*0a20*/  LEA R28, P0, R2, c[0x0][0x160], 0x1 ;  /* 0x00005800021c7a11 */ /* 0x000fc800078008ff */
[----:B------:R-:W-:-:S06]  /*0a30*/  LEA.HI.X R29, R2, c[0x0][0x164], R3, 0x1, P0 ;  /* 0x00005900021d7a11 */ /* 0x000fcc00000f0c03 */
[----:B------:R-:W5:Y:S03]  /*0a40*/  LDG.E.128 R28, [R28.64] ;  /* 0x0000000a1c1c7981 */ /* 0x000f66000c1e1d00 */
.L_x_1126:
[----:B------:R-:W-:Y:S05]  /*0a50*/  BSYNC B1 ;  /* 0x0000000000017941 */ /* 0x000fea0003800000 */
.L_x_1125:
        /* <DEDUP_REMOVED lines=22> */
[----:B------:R-:W5:Y:S03]  /*0bc0*/  LDG.E.128 R32, [R32.64+0x100] ;  /* 0x0001000a20207981 */ /* 0x000f66000c1e1d00 */
.L_x_1124:
[----:B------:R-:W-:Y:S05]  /*0bd0*/  BSYNC B0 ;  /* 0x0000000000007941 */ /* 0x000fea0003800000 */
.L_x_1123:
[----:B------:R-:W-:Y:S01]  /*0be0*/  LEA.HI.SX32 R0, R40, 0x20, 0x1c ;  /* 0x0000002028007811 */ /* 0x000fe200078fe2ff */
[----:B------:R-:W-:Y:S01]  /*0bf0*/  BSSY B0, `(.L_x_1127) ;  /* 0x000003b000007945 */ /* 0x000fe20003800000 */
[----:B------:R-:W-:Y:S01]  /*0c00*/  CS2R R24, SRZ ;  /* 0x0000000000187805 */ /* 0x000fe2000001ff00 */
[----:B------:R-:W-:Y:S01]  /*0c10*/  CS2R R26, SRZ ;  /* 0x00000000001a7805 */ /* 0x000fe2000001ff00 */
[----:B------:R-:W-:Y:S01]  /*0c20*/  ISETP.GE.AND P2, PT, R0, UR19, PT ;  /* 0x0000001300007c0c */ /* 0x000fe2000bf46270 */
[----:B------:R-:W-:Y:S01]  /*0c30*/  CS2R R20, SRZ ;  /* 0x0000000000147805 */ /* 0x000fe2000001ff00 */
[----:B------:R-:W-:-:S11]  /*0c40*/  CS2R R22, SRZ ;  /* 0x0000000000167805 */ /* 0x000fd6000001ff00 */
        /* <DEDUP_REMOVED lines=12> */
[----:B------:R-:W-:Y:S01]  /*0d10*/  MOV R13, UR18 ;  /* 0x00000012000d7c02 */ /* 0x000fe20008000f00 */
[----:B------:R-:W-:Y:S01]  /*0d20*/  UIMAD UR6, UR15, UR7, UR6 ;  /* 0x000000070f0672a4 */ /* 0x000fe2000f8e0206 */
[----:B------:R-:W-:Y:S01]  /*0d30*/  IMAD.WIDE.U32 R2, R3, c[0x0][0x180], R8 ;  /* 0x0000600003027a25 */ /* 0x000fe200078e0008 */
[----:B------:R-:W-:-:S04]  /*0d40*/  IADD3 R11, P0, R78, 0x20, RZ ;  /* 0x000000204e0b7810 */ /* 0x000fc80007f1e0ff */
[----:B------:R-:W-:Y:S01]  /*0d50*/  IADD3 R3, R3, UR6, RZ ;  /* 0x0000000603037c10 */ /* 0x000fe2000fffe0ff */
[----:B------:R-:W-:Y:S01]  /*0d60*/  UIMAD UR6, UR5, UR20, URZ ;  /* 0x00000014050672a4 */ /* 0x000fe2000f8e023f */
[----:B------:R-:W-:-:S03]  /*0d70*/  IMAD.X R0, RZ, RZ, R79, P0 ;  /* 0x000000ffff007224 */ /* 0x000fc600000e064f */
        /* <DEDUP_REMOVED lines=10> */
.L_x_1130:
[----:B------:R-:W-:Y:S05]  /*0e20*/  BSYNC B1 ;  /* 0x0000000000017941 */ /* 0x000fea0003800000 */
.L_x_1129:
        /* <DEDUP_REMOVED lines=23> */
.L_x_1128:
[----:B------:R-:W-:Y:S05]  /*0fa0*/  BSYNC B0 ;  /* 0x0000000000007941 */ /* 0x000fea0003800000 */
.L_x_1127:
[C---:B-----5:R-:W-:Y:S01]  /*0fb0*/  LOP3.LUT R3, R24.reuse, 0xffff0000, RZ, 0xc0, !PT ;  /* 0xffff000018037812 */ /* 0x060fe200078ec0ff */
[----:B------:R-:W-:Y:S01]  /*0fc0*/  IMAD.U32 R2, R24, 0x10000, RZ ;  /* 0x0001000018027824 */ /* 0x000fe200078e00ff */
[----:B------:R-:W-:Y:S01]  /*0fd0*/  LEA.HI.SX32 R24, R40, 0x30, 0x1c ;  /* 0x0000003028187811 */ /* 0x000fe200078fe2ff */
[----:B------:R-:W-:Y:S01]  /*0fe0*/  IMAD.SHL.U32 R80, R65, 0x8, RZ ;  /* 0x0000000841507824 */ /* 0x000fe200078e00ff */
[----:B------:R-:W-:Y:S01]  /*0ff0*/  BSSY B0, `(.L_x_1131) ;  /* 0x0000040000007945 */ /* 0x000fe20003800000 */
[C---:B------:R-:W-:Y:S01]  /*1000*/  LOP3.LUT R19, R4.reuse, 0xffff0000, RZ, 0xc0, !PT ;  /* 0xffff000004137812 */ /* 0x040fe200078ec0ff */
[----:B------:R-:W-:Y:S01]  /*1010*/  IMAD.U32 R18, R4, 0x10000, RZ ;  /* 0x0001000004127824 */ /* 0x000fe200078e00ff */
[----:B------:R-:W-:Y:S01]  /*1020*/  ISETP.GE.AND P0, PT, R24, UR19, PT ;  /* 0x0000001318007c0c */ /* 0x000fe2000bf06270 */
[----:B------:R-:W-:Y:S01]  /*1030*/  IMAD.U32 R15, R6, 0x10000, RZ ;  /* 0x00010000060f7824 */ /* 0x000fe200078e00ff */
[----:B------:R-:W-:Y:S01]  /*1040*/  SHF.L.U32 R17, R5, 0x10, RZ ;  /* 0x0000001005117819 */ /* 0x000fe200000006ff */
        /* <DEDUP_REMOVED lines=9> */
[----:B0-----:R-:W-:Y:S01]  /*10e0*/  SHF.L.U32 R9, R29, 0x10, RZ ;  /* 0x000000101d097819 */ /* 0x001fe200000006ff */
[----:B------:R-:W-:Y:S01]  /*10f0*/  IMAD.U32 R70, R27, 0x10000, RZ ;  /* 0x000100001b467824 */ /* 0x000fe200078e00ff */
[----:B------:R-:W-:Y:S01]  /*1100*/  LOP3.LUT R8, R29, 0xffff0000, RZ, 0xc0, !PT ;  /* 0xffff00001d087812 */ /* 0x000fe200078ec0ff */
[----:B------:R-:W-:Y:S01]  /*1110*/  IMAD.U32 R74, R36, 0x10000, RZ ;  /* 0x00010000244a7824 */ /* 0x000fe200078e00ff */
[----:B------:R-:W-:Y:S01]  /*1120*/  LOP3.LUT R6, R30, 0xffff0000, RZ, 0xc0, !PT ;  /* 0xffff00001e067812 */ /* 0x000fe200078ec0ff */
[----:B------:R-:W-:Y:S01]  /*1130*/  IMAD.U32 R94, R38, 0x10000, RZ ;  /* 0x00010000265e7824 */ /* 0x000fe200078e00ff */
[----:B------:R-:W-:Y:S01]  /*1140*/  LOP3.LUT R4, R31, 0xffff0000, RZ, 0xc0, !PT ;  /* 0xffff00001f047812 */ /* 0x000fe200078ec0ff */
[----:B------:R-:W-:Y:S01]  /*1150*/  IMAD.U32 R45, RZ, RZ, UR15 ;  /* 0x0000000fff2d7e24 */ /* 0x000fe2000f8e00ff */
[C---:B------:R-:W-:Y:S01]  /*1160*/  SHF.L.U32 R0, R25.reuse, 0x10, RZ ;  /* 0x0000001019007819 */ /* 0x040fe200000006ff */
[----:B------:R-:W-:Y:S01]  /*1170*/  CS2R R28, SRZ ;  /* 0x00000000001c7805 */ /* 0x000fe2000001ff00 */
[----:B------:R-:W-:Y:S01]  /*1180*/  LOP3.LUT R73, R25, 0xffff0000, RZ, 0xc0, !PT ;  /* 0xffff000019497812 */ /* 0x000fe200078ec0ff */
[----:B------:R-:W-:Y:S01]  /*1190*/  CS2R R30, SRZ ;  /* 0x00000000001e7805 */ /* 0x000fe2000001ff00 */
[----:B------:R-:W-:Y:S01]  /*11a0*/  LOP3.LUT R71, R26, 0xffff0000, RZ, 0xc0, !PT ;  /* 0xffff00001a477812 */ /* 0x000fe200078ec0ff */
[----:B------:R-:W-:Y:S01]  /*11b0*/  CS2R R24, SRZ ;  /* 0x0000000000187805 */ /* 0x000fe2000001ff00 */
[----:B------:R-:W-:-:S02]  /*11c0*/  LOP3.LUT R75, R27, 0xffff0000, RZ, 0xc0, !PT ;  /* 0xffff00001b4b7812 */ /* 0x000fc400078ec0ff */
[----:B------:R-:W-:Y:S01]  /*11d0*/  LOP3.LUT R77, R36, 0xffff0000, RZ, 0xc0, !PT ;  /* 0xffff0000244d7812 */ /* 0x000fe200078ec0ff */
[----:B------:R-:W-:Y:S01]  /*11e0*/  CS2R R26, SRZ ;  /* 0x00000000001a7805 */ /* 0x000fe2000001ff00 */
[C---:B------:R-:W-:Y:S02]  /*11f0*/  SHF.L.U32 R76, R37.reuse, 0x10, RZ ;  /* 0x00000010254c7819 */ /* 0x040fe400000006ff */
[----:B------:R-:W-:Y:S02]  /*1200*/  LOP3.LUT R95, R37, 0xffff0000, RZ, 0xc0, !PT ;  /* 0xffff0000255f7812 */ /* 0x000fe400078ec0ff */
[----:B------:R-:W-:Y:S02]  /*1210*/  LOP3.LUT R97, R38, 0xffff0000, RZ, 0xc0, !PT ;  /* 0xffff000026617812 */ /* 0x000fe400078ec0ff */
[----:B------:R-:W-:Y:S01]  /*1220*/  SHF.R.S32.HI R81, RZ, 0x1f, R80 ;  /* 0x0000001fff517819 */ /* 0x000fe20000011450 */
[----:B------:R-:W-:Y:S05]  /*1230*/  @P0 BRA `(.L_x_1132) ;  /* 0x000001b000000947 */ /* 0x000fea0003800000 */
[----:B------:R-:W-:Y:S01]  /*1240*/  SHF.L.U32 R42, R65, 0x3, RZ ;  /* 0x00000003412a7819 */ /* 0x000fe200000006ff */
[----:B------:R-:W-:Y:S01]  /*1250*/  ULDC.64 UR6, c[0x0][0x180] ;  /* 0x0000600000067ab9 */ /* 0x000fe20000000a00 */
[----:B------:R-:W-:Y:S01]  /*1260*/  IMAD.U32 R37, RZ, RZ, UR15 ;  /* 0x0000000fff257e24 */ /* 0x000fe2000f8e00ff */
[----:B------:R-:W-:Y:S01]  /*1270*/  UIMAD UR6, UR16, UR6, URZ ;  /* 0x00000006100672a4 */ /* 0x000fe2000f8e023f */
[--C-:B------:R-:W-:Y:S01]  /*1280*/  SHF.R.S32.HI R43, RZ, 0x1f, R42.reuse ;  /* 0x0000001fff2b7819 */ /* 0x100fe2000001142a */
[----:B------:R-:W-:Y:S01]  /*1290*/  ULDC.64 UR20, c[0x0][0x188] ;  /* 0x0000620000147ab9 */ /* 0x000fe20000000a00 */
[----:B------:R-:W-:Y:S01]  /*12a0*/  IADD3 R41, P3, R78, 0x30, RZ ;  /* 0x000000304e297810 */ /* 0x000fe20007f7e0ff */
[----:B------:R-:W-:Y:S01]  /*12b0*/  UIMAD UR6, UR15, UR7, UR6 ;  /* 0x000000070f0672a4 */ /* 0x000fe2000f8e0206 */
[C---:B------:R-:W-:Y:S01]  /*12c0*/  IADD3 R44, R42.reuse, 0x80, RZ ;  /* 0x000000802a2c7810 */ /* 0x040fe20007ffe0ff */
[----:B------:R-:W-:Y:S01]  /*12d0*/  IMAD.WIDE.U32 R36, R37, c[0x0][0x180], R42 ;  /* 0x0000600025247a25 */ /* 0x000fe200078e002a */
[----:B------:R-:W-:-:S02]  /*12e0*/  ISETP.GE.AND P4, PT, R42, c[0x0][0x16c], PT ;  /* 0x00005b002a007a0c */ /* 0x000fc40003f86270 */
[----:B------:R-:W-:Y:S01]  /*12f0*/  ISETP.GE.AND P5, PT, R44, c[0x0][0x16c], PT ;  /* 0x00005b002c007a0c */ /* 0x000fe20003fa6270 */
[----:B------:R-:W-:Y:S01]  /*1300*/  IMAD.U32 R43, RZ, RZ, UR18 ;  /* 0x00000012ff2b7e24 */ /* 0x000fe2000f8e00ff */
        /* <DEDUP_REMOVED lines=14> */
.L_x_1132:
[----:B------:R-:W-:Y:S05]  /*13f0*/  BSYNC B0 ;  /* 0x0000000000007941 */ /* 0x000fea0003800000 */
.L_x_1131:
[----:B------:R-:W-:Y:S01]  /*1400*/  ULDC.64 UR6, c[0x0][0x1a0] ;  /* 0x0000680000067ab9 */ /* 0x000fe20000000a00 */
[----:B------:R-:W-:Y:S01]  /*1410*/  IMAD.WIDE.U32 R36, R45, c[0x0][0x1a0], R80 ;  /* 0x000068002d247a25 */ /* 0x000fe200078e0050 */
[----:B------:R-:W-:Y:S01]  /*1420*/  UIMAD UR6, UR16, UR6, URZ ;  /* 0x00000006100672a4 */ /* 0x000fe2000f8e023f */
[----:B------:R-:W-:Y:S01]  /*1430*/  LEA.HI.SX32 R40, R40, 0x10, 0x1c ;  /* 0x0000001028287811 */ /* 0x000fe200078fe2ff */
[----:B------:R-:W-:Y:S01]  /*1440*/  BSSY B0, `(.L_x_1133) ;  /* 0x0000031000007945 */ /* 0x000fe20003800000 */
[----:B------:R-:W-:Y:S01]  /*1450*/  IMAD.U32 R83, RZ, RZ, UR18 ;  /* 0x00000012ff537e24 */ /* 0x000fe2000f8e00ff */
[----:B------:R-:W-:Y:S01]  /*1460*/  UIMAD UR6, UR15, UR7, UR6 ;  /* 0x000000070f0672a4 */ /* 0x000fe2000f8e0206 */
[C---:B------:R-:W-:Y:S01]  /*1470*/  IMAD.U32 R96, R39.reuse, 0x10000, RZ ;  /* 0x0001000027607824 */ /* 0x040fe200078e00ff */
[----:B------:R-:W-:Y:S01]  /*1480*/  LOP3.LUT R99, R39, 0xffff0000, RZ, 0xc0, !PT ;  /* 0xffff000027637812 */ /* 0x000fe200078ec0ff */
[C---:B------:R-:W-:Y:S01]  /*1490*/  IMAD.U32 R98, R32.reuse, 0x10000, RZ ;  /* 0x0001000020627824 */ /* 0x040fe200078e00ff */
[----:B------:R-:W-:Y:S01]  /*14a0*/  LOP3.LUT R101, R32, 0xffff0000, RZ, 0xc0, !PT ;  /* 0xffff000020657812 */ /* 0x000fe200078ec0ff */
[----:B------:R-:W-:Y:S01]  /*14b0*/  IMAD.U32 R100, R33, 0x10000, RZ ;  /* 0x0001000021647824 */ /* 0x000fe200078e00ff */
[----:B------:R-:W-:Y:S01]  /*14c0*/  IADD3 R37, R37, UR6, RZ ;  /* 0x0000000625257c10 */ /* 0x000fe2000fffe0ff */
[----:B------:R-:W-:Y:S01]  /*14d0*/  ULDC.64 UR6, c[0x0][0x1a8] ;  /* 0x00006a0000067ab9 */ /* 0x000fe20000000a00 */
[----:B------:R-:W-:Y:S01]  /*14e0*/  LOP3.LUT R103, R33, 0xffff0000, RZ, 0xc0, !PT ;  /* 0xffff000021677812 */ /* 0x000fe200078ec0ff */
[----:B------:R-:W-:Y:S01]  /*14f0*/  UIMAD UR6, UR5, UR6, URZ ;  /* 0x00000006050672a4 */ /* 0x000fe2000f8e023f */
[C---:B------:R-:W-:Y:S01]  /*1500*/  SHF.L.U32 R102, R34.reuse, 0x10, RZ ;  /* 0x0000001022667819 */ /* 0x040fe200000006ff */
[----:B------:R-:W-:Y:S01]  /*1510*/  IMAD.WIDE.U32 R82, R83, c[0x0][0x1a8], R36 ;  /* 0x00006a0053527a25 */ /* 0x000fe200078e0024 */
[----:B------:R-:W-:Y:S01]  /*1520*/  LOP3.LUT R104, R34, 0xffff0000, RZ, 0xc0, !PT ;  /* 0xffff000022687812 */ /* 0x000fe200078ec0ff */
[----:B------:R-:W-:Y:S01]  /*1530*/  UIMAD UR6, UR18, UR7, UR6 ;  /* 0x00000007120672a4 */ /* 0x000fe2000f8e0206 */
[C---:B------:R-:W-:Y:S01]  /*1540*/  LOP3.LUT R106, R35.reuse, 0xffff0000, RZ, 0xc0, !PT ;  /* 0xffff0000236a7812 */ /* 0x040fe200078ec0ff */
[----:B------:R-:W-:Y:S01]  /*1550*/  IMAD.U32 R105, R35, 0x10000, RZ ;  /* 0x0001000023697824 */ /* 0x000fe200078e00ff */
[----:B------:R-:W-:Y:S01]  /*1560*/  ISETP.GE.AND P3, PT, R40, UR19, PT ;  /* 0x0000001328007c0c */ /* 0x000fe2000bf66270 */
[----:B------:R-:W-:Y:S01]  /*1570*/  CS2R R32, SRZ ;  /* 0x0000000000207805 */ /* 0x000fe2000001ff00 */
[----:B------:R-:W-:Y:S01]  /*1580*/  CS2R R34, SRZ ;  /* 0x0000000000227805 */ /* 0x000fe2000001ff00 */
[----:B------:R-:W-:Y:S01]  /*1590*/  IADD3 R85, R83, UR6, RZ ;  /* 0x0000000653557c10 */ /* 0x000fe2000fffe0ff */
[----:B------:R-:W-:Y:S01]  /*15a0*/  CS2R R36, SRZ ;  /* 0x0000000000247805 */ /* 0x000fe2000001ff00 */
[----:B------:R-:W-:Y:S01]  /*15b0*/  CS2R R38, SRZ ;  /* 0x0000000000267805 */ /* 0x000fe2000001ff00 */
[----:B------:R-:W-:Y:S01]  /*15c0*/  CS2R R40, SRZ ;  /* 0x0000000000287805 */ /* 0x000fe2000001ff00 */
[----:B0-----:R-:W-:Y:S01]  /*15d0*/  CS2R R42, SRZ ;  /* 0x00000000002a7805 */ /* 0x001fe2000001ff00 */
        /* <DEDUP_REMOVED lines=23> */
.L_x_1134:
[----:B------:R-:W-:Y:S05]  /*1750*/  BSYNC B0 ;  /* 0x0000000000007941 */ /* 0x000fea0003800000 */
.L_x_1133:
[----:B------:R-:W-:Y:S01]  /*1760*/  BSSY B0, `(.L_x_1135) ;  /* 0x000001b000007945 */ /* 0x000fe20003800000 */
[----:B------:R-:W-:Y:S05]  /*1770*/  @P3 BRA `(.L_x_1136) ;  /* 0x0000019000003947 */ /* 0x000fea0003800000 */
[----:B------:R-:W-:Y:S02]  /*1780*/  LEA R86, R65, 0x80, 0x3 ;  /* 0x0000008041567811 */ /* 0x000fe400078e18ff */
[----:B------:R-:W-:Y:S02]  /*1790*/  ISETP.GE.AND P3, PT, R80, c[0x0][0x16c], PT ;  /* 0x00005b0050007a0c */ /* 0x000fe40003f66270 */
[----:B------:R-:W-:-:S11]  /*17a0*/  ISETP.GE.AND P1, PT, R86, c[0x0][0x16c], PT ;  /* 0x00005b0056007a0c */ /* 0x000fd60003f26270 */
[C---:B------:R-:W-:Y:S01]  /*17b0*/  @!P3 IADD3 R91, P4, R78.reuse, 0x10, RZ ;  /* 0x000000104e5bb810 */ /* 0x040fe20007f9e0ff */
[----:B------:R-:W-:Y:S01]  /*17c0*/  @!P3 IMAD.MOV.U32 R86, RZ, RZ, R82 ;  /* 0x000000ffff56b224 */ /* 0x000fe200078e0052 */
[----:B------:R-:W-:Y:S02]  /*17d0*/  @!P1 IADD3 R93, P5, R78, 0x10, RZ ;  /* 0x000000104e5d9810 */ /* 0x000fe40007fbe0ff */
[----:B------:R-:W-:Y:S01]  /*17e0*/  @!P3 MOV R87, R85 ;  /* 0x000000550057b202 */ /* 0x000fe20000000f00 */
[--C-:B0-----:R-:W-:Y:S02]  /*17f0*/  @!P3 IMAD.X R88, RZ, RZ, R79.reuse, P4 ;  /* 0x000000ffff58b224 */ /* 0x101fe400020e064f */
        /* <DEDUP_REMOVED lines=8> */
[----:B------:R-:W-:-:S04]  /*1880*/  @!P1 IMAD.WIDE.U32 R88, R93, c[0x0][0x198], R88 ;  /* 0x000066005d589a25 */ /* 0x000fc800078e0058 */
[----:B------:R-:W-:Y:S01]  /*1890*/  @!P1 IMAD R93, R93, c[0x0][0x19c], R90 ;  /* 0x000067005d5d9a24 */ /* 0x000fe200078e025a */
[----:B------:R-:W-:Y:S02]  /*18a0*/  @!P3 LEA R90, P4, R86, c[0x0][0x190], 0x1 ;  /* 0x00006400565aba11 */ /* 0x000fe400078808ff */
[----:B------:R-:W-:Y:S02]  /*18b0*/  @!P1 LEA R92, P5, R88, c[0x0][0x190], 0x1 ;  /* 0x00006400585c9a11 */ /* 0x000fe400078a08ff */
[----:B------:R-:W-:Y:S02]  /*18c0*/  @!P1 IADD3 R93, R89, R93, RZ ;  /* 0x0000005d595d9210 */ /* 0x000fe40007ffe0ff */
[----:B------:R-:W-:Y:S02]  /*18d0*/  @!P3 LEA.HI.X R91, R86, c[0x0][0x194], R87, 0x1, P4 ;  /* 0x00006500565bba11 */ /* 0x000fe400020f0c57 */
[----:B------:R-:W-:-:S03]  /*18e0*/  @!P1 LEA.HI.X R93, R88, c[0x0][0x194], R93, 0x1, P5 ;  /* 0x00006500585d9a11 */ /* 0x000fc600028f0c5d */
[----:B------:R0:W5:Y:S04]  /*18f0*/  @!P3 LDG.E.128 R36, [R90.64] ;  /* 0x0000000a5a24b981 */ /* 0x000168000c1e1d00 */
[----:B------:R0:W5:Y:S02]  /*1900*/  @!P1 LDG.E.128 R52, [R92.64+0x100] ;  /* 0x0001000a5c349981 */ /* 0x000164000c1e1d00 */
.L_x_1136:
[----:B------:R-:W-:Y:S05]  /*1910*/  BSYNC B0 ;  /* 0x0000000000007941 */ /* 0x000fea0003800000 */
.L_x_1135:
[----:B------:R-:W-:Y:S01]  /*1920*/  BSSY B0, `(.L_x_1137) ;  /* 0x000001b000007945 */ /* 0x000fe20003800000 */
[----:B------:R-:W-:Y:S05]  /*1930*/  @P2 BRA `(.L_x_1138) ;  /* 0x0000019000002947 */ /* 0x000fea0003800000 */
[----:B------:R-:W-:Y:S02]  /*1940*/  LEA R86, R65, 0x80, 0x3 ;  /* 0x0000008041567811 */ /* 0x000fe400078e18ff */
        /* <DEDUP_REMOVED lines=10> */
[----:B------:R-:W-:Y:S01]  /*19f0*/  @!P1 IMAD R90, R89, c[0x0][0x198], RZ ;  /* 0x00006600595a9a24 */ /* 0x000fe200078e02ff */
[----:B------:R-:W-:Y:S01]  /*1a00*/  @!P1 MOV R89, R85 ;  /* 0x0000005500599202 */ /* 0x000fe20000000f00 */
[----:B------:R-:W-:Y:S02]  /*1a10*/  @!P2 IMAD R91, R91, c[0x0][0x19c], R88 ;  /* 0x000067005b5baa24 */ /* 0x000fe400078e0258 */
[----:B------:R-:W-:Y:S02]  /*1a20*/  @!P1 IMAD.MOV.U32 R88, RZ, RZ, R82 ;  /* 0x000000ffff589224 */ /* 0x000fe400078e0052 */
[----:B------:R-:W-:Y:S02]  /*1a30*/  @!P2 IMAD.IADD R87, R87, 0x1, R91 ;  /* 0x000000015757a824 */ /* 0x000fe400078e025b */
[----:B------:R-:W-:-:S04]  /*1a40*/  @!P1 IMAD.WIDE.U32 R88, R93, c[0x0][0x198], R88 ;  /* 0x000066005d589a25 */ /* 0x000fc800078e0058 */
[----:B------:R-:W-:Y:S01]  /*1a50*/  @!P1 IMAD R93, R93, c[0x0][0x19c], R90 ;  /* 0x000067005d5d9a24 */ /* 0x000fe200078e025a */
[----:B------:R-:W-:Y:S02]  /*1a60*/  @!P2 LEA R90, P3, R86, c[0x0][0x190], 0x1 ;  /* 0x00006400565aaa11 */ /* 0x000fe400078608ff */
[----:B------:R-:W-:Y:S01]  /*1a70*/  @!P1 LEA R92, P4, R88, c[0x0][0x190], 0x1 ;  /* 0x00006400585c9a11 */ /* 0x000fe200078808ff */
[----:B------:R-:W-:Y:S01]  /*1a80*/  @!P1 IMAD.IADD R93, R89, 0x1, R93 ;  /* 0x00000001595d9824 */ /* 0x000fe200078e025d */
[----:B------:R-:W-:-:S04]  /*1a90*/  @!P2 LEA.HI.X R91, R86, c[0x0][0x194], R87, 0x1, P3 ;  /* 0x00006500565baa11 */ /* 0x000fc800018f0c57 */
[----:B------:R-:W-:Y:S01]  /*1aa0*/  @!P1 LEA.HI.X R93, R88, c[0x0][0x194], R93, 0x1, P4 ;  /* 0x00006500585d9a11 */ /* 0x000fe200020f0c5d */
[----:B------:R0:W5:Y:S04]  /*1ab0*/  @!P2 LDG.E.128 R40, [R90.64] ;  /* 0x0000000a5a28a981 */ /* 0x000168000c1e1d00 */
[----:B------:R0:W5:Y:S02]  /*1ac0*/  @!P1 LDG.E.128 R56, [R92.64+0x100] ;  /* 0x0001000a5c389981 */ /* 0x000164000c1e1d00 */
.L_x_1138:
[----:B------:R-:W-:Y:S05]  /*1ad0*/  BSYNC B0 ;  /* 0x0000000000007941 */ /* 0x000fea0003800000 */
.L_x_1137:
[----:B------:R-:W-:Y:S01]  /*1ae0*/  BSSY B0, `(.L_x_1139) ;  /* 0x0000010000007945 */ /* 0x000fe20003800000 */
[----:B------:R-:W-:Y:S05]  /*1af0*/  @P0 BRA `(.L_x_1140) ;  /* 0x000000e000000947 */ /* 0x000fea0003800000 */
[----:B------:R-:W-:Y:S01]  /*1b00*/  IADD3 R81, P0, R78, 0x30, RZ ;  /* 0x000000304e517810 */ /* 0x000fe20007f1e0ff */
[----:B------:R-:W-:Y:S01]  /*1b10*/  IMAD.MOV.U32 R83, RZ, RZ, R85 ;  /* 0x000000ffff537224 */ /* 0x000fe200078e0055 */
[----:B------:R-:W-:Y:S02]  /*1b20*/  LEA R84, R65, 0x80, 0x3 ;  /* 0x0000008041547811 */ /* 0x000fe400078e18ff */
[----:B------:R-:W-:Y:S01]  /*1b30*/  IADD3.X R78, RZ, R79, RZ, P0, !PT ;  /* 0x0000004fff4e7210 */ /* 0x000fe200007fe4ff */
[----:B------:R-:W-:Y:S01]  /*1b40*/  IMAD.WIDE.U32 R82, R81, c[0x0][0x198], R82 ;  /* 0x0000660051527a25 */ /* 0x000fe200078e0052 */
[----:B------:R-:W-:-:S02]  /*1b50*/  ISETP.GE.AND P1, PT, R80, c[0x0][0x16c], PT ;  /* 0x00005b0050007a0c */ /* 0x000fc40003f26270 */
[----:B------:R-:W-:Y:S01]  /*1b60*/  ISETP.GE.AND P2, PT, R84, c[0x0][0x16c], PT ;  /* 0x00005b0054007a0c */ /* 0x000fe20003f46270 */
[----:B------:R-:W-:-:S04]  /*1b70*/  IMAD R78, R78, c[0x0][0x198], RZ ;  /* 0x000066004e4e7a24 */ /* 0x000fc800078e02ff */
[----:B------:R-:W-:Y:S01]  /*1b80*/  IMAD R79, R81, c[0x0][0x19c], R78 ;  /* 0x00006700514f7a24 */ /* 0x000fe200078e024e */
[----:B------:R-:W-:-:S03]  /*1b90*/  LEA R78, P0, R82, c[0x0][0x190], 0x1 ;  /* 0x00006400524e7a11 */ /* 0x000fc600078008ff */
[----:B------:R-:W-:-:S05]  /*1ba0*/  IMAD.IADD R79, R83, 0x1, R79 ;  /* 0x00000001534f7824 */ /* 0x000fca00078e024f */
[----:B------:R-:W-:-:S05]  /*1bb0*/  LEA.HI.X R79, R82, c[0x0][0x194], R79, 0x1, P0 ;  /* 0x00006500524f7a11 */ /* 0x000fca00000f0c4f */
[----:B------:R1:W5:Y:S04]  /*1bc0*/  @!P1 LDG.E.128 R44, [R78.64] ;  /* 0x0000000a4e2c9981 */ /* 0x000368000c1e1d00 */
[----:B------:R1:W5:Y:S02]  /*1bd0*/  @!P2 LDG.E.128 R60, [R78.64+0x100] ;  /* 0x0001000a4e3ca981 */ /* 0x000364000c1e1d00 */
.L_x_1140:
[----:B------:R-:W-:Y:S05]  /*1be0*/  BSYNC B0 ;  /* 0x0000000000007941 */ /* 0x000fea0003800000 */
.L_x_1139:
[----:B-----5:R-:W-:Y:S01]  /*1bf0*/  SHF.L.U32 R84, R38, 0x10, RZ ;  /* 0x0000001026547819 */ /* 0x020fe200000006ff */
[----:B------:R-:W-:Y:S01]  /*1c00*/  IMAD.U32 R87, R40, 0x10000, RZ ;  /* 0x0001000028577824 */ /* 0x000fe200078e00ff */
[----:B------:R-:W-:Y:S01]  /*1c10*/  LOP3.LUT R85, R38, 0xffff0000, RZ, 0xc0, !PT ;  /* 0xffff000026557812 */ /* 0x000fe200078ec0ff */
[C---:B------:R-:W-:Y:S01]  /*1c20*/  IMAD.U32 R38, R39.reuse, 0x10000, RZ ;  /* 0x0001000027267824 */ /* 0x040fe200078e00ff */
[----:B0-----:R-:W-:Y:S01]  /*1c30*/  LOP3.LUT R89, R39, 0xffff0000, RZ, 0xc0, !PT ;  /* 0xffff000027597812 */ /* 0x001fe200078ec0ff */
[----:B------:R-:W-:Y:S01]  /*1c40*/  IMAD.U32 R80, R34, 0x10000, RZ ;  /* 0x0001000022507824 */ /* 0x000fe200078e00ff */
[C---:B------:R-:W-:Y:S01]  /*1c50*/  SHF.L.U32 R39, R41.reuse, 0x10, RZ ;  /* 0x0000001029277819 */ /* 0x040fe200000006ff */
[----:B------:R-:W-:Y:S01]  /*1c60*/  IMAD.U32 R91, R42, 0x10000, RZ ;  /* 0x000100002a5b7824 */ /* 0x000fe200078e00ff */
[----:B------:R-:W-:Y:S01]  /*1c70*/  LOP3.LUT R88, R41, 0xffff0000, RZ, 0xc0, !PT ;  /* 0xffff000029587812 */ /* 0x000fe200078ec0ff */
[C---:B------:R-:W-:Y:S01]  /*1c80*/  IMAD.U32 R41, R43.reuse, 0x10000, RZ ;  /* 0x000100002b297824 */ /* 0x040fe200078e00ff */
[----:B------:R-:W-:Y:S01]  /*1c90*/  LOP3.LUT R90, R43, 0xffff0000, RZ, 0xc0, !PT ;  /* 0xffff00002b5a7812 */ /* 0x000fe200078ec0ff */
[----:B------:R-:W-:Y:S01]  /*1ca0*/  IMAD.U32 R93, R44, 0x10000, RZ ;  /* 0x000100002c5d7824 */ /* 0x000fe200078e00ff */
[----:B-1----:R-:W-:Y:S01]  /*1cb0*/  LOP3.LUT R78, R32, 0xffff0000, RZ, 0xc0, !PT ;  /* 0xffff0000204e7812 */ /* 0x002fe200078ec0ff */
[----:B------:R-:W-:Y:S01]  /*1cc0*/  IMAD.U32 R109, R47, 0x10000, RZ ;  /* 0x000100002f6d7824 */ /* 0x000fe200078e00ff */
[----:B------:R-:W-:Y:S01]  /*1cd0*/  LOP3.LUT R82, R36, 0xffff0000, RZ, 0xc0, !PT ;  /* 0xffff000024527812 */ /* 0x000fe200078ec0ff */
[----:B------:R-:W-:Y:S01]  /*1ce0*/  BSSY B0, `(.L_x_1141) ;  /* 0x00000cb000007945 */ /* 0x000fe20003800000 */
[----:B------:R-:W-:Y:S01]  /*1cf0*/  LOP3.LUT R86, R40, 0xffff0000, RZ, 0xc0, !PT ;  /* 0xffff000028567812 */ /* 0x000fe200078ec0ff */
[----:B------:R-:W-:Y:S01]  /*1d00*/  FMUL.FTZ R116, R19, R78 ;  /* 0x0000004e13747220 */ /* 0x000fe20000410000 */
[----:B------:R-:W-:Y:S01]  /*1d10*/  LOP3.LUT R43, R24, 0xffff0000, RZ, 0xc0, !PT ;  /* 0xffff0000182b7812 */ /* 0x000fe200078ec0ff */
[----:B------:R-:W-:Y:S01]  /*1d20*/  FMUL.FTZ R117, R11, R82 ;  /* 0x000000520b757220 */ /* 0x000fe20000410000 */
[----:B------:R-:W-:Y:S01]  /*1d30*/  LOP3.LUT R114, R44, 0xffff0000, RZ, 0xc0, !PT ;  /* 0xffff00002c727812 */ /* 0x000fe200078ec0ff */
[----:B------:R-:W-:Y:S01]  /*1d40*/  FMUL.FTZ R3, R3, R86 ;  /* 0x0000005603037220 */ /* 0x000fe20000410000 */
[----:B------:R-:W-:Y:S01]  /*1d50*/  LOP3.LUT R81, R34, 0xffff0000, RZ, 0xc0, !PT ;  /* 0xffff000022517812 */ /* 0x000fe200078ec0ff */
[----:B------:R-:W-:Y:S01]  /*1d60*/  IMAD.U32 R19, R49, 0x10000, RZ ;  /* 0x0001000031137824 */ /* 0x000fe200078e00ff */
[----:B------:R-:W-:Y:S01]  /*1d70*/  LOP3.LUT R40, R42, 0xffff0000, RZ, 0xc0, !PT ;  /* 0xffff00002a287812 */ /* 0x000fe200078ec0ff */
[----:B------:R-:W-:Y:S01]  /*1d80*/  FMUL.FTZ R43, R43, R114 ;  /* 0x000000722b2b7220 */ /* 0x000fe20000410000 */
[----:B------:R-:W-:Y:S01]  /*1d90*/  SHF.L.U32 R79, R32, 0x10, RZ ;  /* 0x00000010204f7819 */ /* 0x000fe200000006ff */
[----:B------:R-:W-:Y:S01]  /*1da0*/  IMAD.U32 R32, R33, 0x10000, RZ ;  /* 0x0001000021207824 */ /* 0x000fe200078e00ff */
[C---:B------:R-:W-:Y:S01]  /*1db0*/  SHF.L.U32 R34, R35.reuse, 0x10, RZ ;  /* 0x0000001023227819 */ /* 0x040fe200000006ff */
[----:B------:R-:W-:Y:S01]  /*1dc0*/  FFMA.FTZ R2, R2, R87, R3 ;  /* 0x0000005702027223 */ /* 0x000fe20000010003 */
[----:B------:R-:W-:Y:S01]  /*1dd0*/  LOP3.LUT R83, R35, 0xffff0000, RZ, 0xc0, !PT ;  /* 0xffff000023537812 */ /* 0x000fe200078ec0ff */
[----:B------:R-:W-:Y:S01]  /*1de0*/  IMAD.U32 R35, R36, 0x10000, RZ ;  /* 0x0001000024237824 */ /* 0x000fe200078e00ff */
[----:B------:R-:W-:Y:S01]  /*1df0*/  SHF.L.U32 R42, R24, 0x10, RZ ;  /* 0x00000010182a7819 */ /* 0x000fe200000006ff */
[C---:B------:R-:W-:Y:S01]  /*1e00*/  IMAD.U32 R24, R25.reuse, 0x10000, RZ ;  /* 0x0001000019187824 */ /* 0x040fe200078e00ff */
[----:B------:R-:W-:Y:S01]  /*1e10*/  LOP3.LUT R92, R25, 0xffff0000, RZ, 0xc0, !PT ;  /* 0xffff0000195c7812 */ /* 0x000fe200078ec0ff */
[----:B------:R-:W-:Y:S01]  /*1e20*/  IMAD.U32 R36, R37, 0x10000, RZ ;  /* 0x0001000025247824 */ /* 0x000fe200078e00ff */
        /* <DEDUP_REMOVED lines=51> */
[----:B------:R-:W-:Y:S01]  /*2160*/  IMAD.U32 R46, R20, 0x10000, RZ ;  /* 0x00010000142e7824 */ /* 0x000fe200078e00ff */
[----:B------:R-:W-:Y:S01]  /*2170*/  SHF.L.U32 R20, R21, 0x10, RZ ;  /* 0x0000001015147819 */ /* 0x000fe200000006ff */
[C---:B------:R-:W-:Y:S01]  /*2180*/  IMAD.U32 R35, R52.reuse, 0x10000, RZ ;  /* 0x0001000034237824 */ /* 0x040fe200078e00ff */
[----:B------:R-:W-:Y:S01]  /*2190*/  LOP3.LUT R52, R52, 0xffff0000, RZ, 0xc0, !PT ;  /* 0xffff000034347812 */ /* 0x000fe200078ec0ff */
[C---:B------:R-:W-:Y:S01]  /*21a0*/  IMAD.U32 R3, R56.reuse, 0x10000, RZ ;  /* 0x0001000038037824 */ /* 0x040fe200078e00ff */
        /* <DEDUP_REMOVED lines=11> */
[----:B------:R-:W-:-:S02]  /*2260*/  FFMA.FTZ R11, R74, R11, R12 ;  /* 0x0000000b4a0b7223 */ /* 0x000fc4000001000c */
[----:B------:R-:W-:Y:S02]  /*2270*/  FFMA.FTZ R4, R98, R35, R4 ;  /* 0x0000002362047223 */ /* 0x000fe40000010004 */
[----:B------:R-:W-:Y:S02]  /*2280*/  FFMA.FTZ R3, R46, R3, R40 ;  /* 0x000000032e037223 */ /* 0x000fe40000010028 */
[----:B------:R-:W-:Y:S02]  /*2290*/  FFMA.FTZ R10, R10, R117, R24 ;  /* 0x000000750a0a7223 */ /* 0x000fe40000010018 */
[----:B------:R-:W-:Y:S02]  /*22a0*/  IMAD.U32 R87, R59, 0x10000, RZ ;  /* 0x000100003b577824 */ /* 0x000fe400078e00ff */
[----:B------:R-:W-:Y:S01]  /*22b0*/  IMAD.U32 R51, R53, 0x10000, RZ ;  /* 0x0001000035337824 */ /* 0x000fe200078e00ff */
[----:B------:R-:W-:Y:S01]  /*22c0*/  SHF.L.U32 R53, R54, 0x10, RZ ;  /* 0x0000001036357819 */ /* 0x000fe200000006ff */
[----:B------:R-:W-:-:S02]  /*22d0*/  IMAD.U32 R18, R29, 0x10000, RZ ;  /* 0x000100001d127824 */ /* 0x000fc400078e00ff */
[C---:B------:R-:W-:Y:S01]  /*22e0*/  IMAD.U32 R59, R61.reuse, 0x10000, RZ ;  /* 0x000100003d3b7824 */ /* 0x040fe200078e00ff */
[----:B------:R-:W-:Y:S01]  /*22f0*/  LOP3.LUT R61, R61, 0xffff0000, RZ, 0xc0, !PT ;  /* 0xffff00003d3d7812 */ /* 0x000fe200078ec0ff */
        /* <DEDUP_REMOVED lines=8> */
[----:B------:R-:W-:Y:S02]  /*2380*/  IMAD.U32 R21, R22, 0x10000, RZ ;  /* 0x0001000016157824 */ /* 0x000fe400078e00ff */
[C---:B------:R-:W-:Y:S01]  /*2390*/  IMAD.U32 R49, R50.reuse, 0x10000, RZ ;  /* 0x0001000032317824 */ /* 0x040fe200078e00ff */
[----:B------:R-:W-:Y:S01]  /*23a0*/  LOP3.LUT R50, R50, 0xffff0000, RZ, 0xc0, !PT ;  /* 0xffff000032327812 */ /* 0x000fe200078ec0ff */
[C---:B------:R-:W-:Y:S01]  /*23b0*/  IMAD.U32 R114, R58.reuse, 0x10000, RZ ;  /* 0x000100003a727824 */ /* 0x040fe200078e00ff */
[----:B------:R-:W-:Y:S01]  /*23c0*/  LOP3.LUT R58, R58, 0xffff0000, RZ, 0xc0, !PT ;  /* 0xffff00003a3a7812 */ /* 0x000fe200078ec0ff */
[----:B------:R-:W-:Y:S01]  /*23d0*/  IMAD.U32 R29, R30, 0x10000, RZ ;  /* 0x000100001e1d7824 */ /* 0x000fe200078e00ff */
[----:B------:R-:W-:Y:S01]  /*23e0*/  SHF.L.U32 R30, R31, 0x10, RZ ;  /* 0x000000101f1e7819 */ /* 0x000fe200000006ff */
[----:B------:R-:W-:Y:S01]  /*23f0*/  FFMA.FTZ R11, R95, R78, R11 ;  /* 0x0000004e5f0b7223 */ /* 0x000fe2000001000b */
        /* <DEDUP_REMOVED lines=8> */
[C---:B------:R-:W-:Y:S01]  /*2480*/  IMAD.U32 R22, R23.reuse, 0x10000, RZ ;  /* 0x0001000017167824 */ /* 0x040fe200078e00ff */
[----:B------:R-:W-:Y:S01]  /*2490*/  LOP3.LUT R23, R23, 0xffff0000, RZ, 0xc0, !PT ;  /* 0xffff000017177812 */ /* 0x000fe200078ec0ff */
[C---:B------:R-:W-:Y:S01]  /*24a0*/  IMAD.U32 R54, R55.reuse, 0x10000, RZ ;  /* 0x0001000037367824 */ /* 0x040fe200078e00ff */
[----:B------:R-:W-:Y:S01]  /*24b0*/  LOP3.LUT R55, R55, 0xffff0000, RZ, 0xc0, !PT ;  /* 0xffff000037377812 */ /* 0x000fe200078ec0ff */
[----:B------:R-:W-:Y:S02]  /*24c0*/  IMAD.U32 R25, R63, 0x10000, RZ ;  /* 0x000100003f197824 */ /* 0x000fe400078e00ff */
[----:B------:R-:W-:Y:S02]  /*24d0*/  FFMA.FTZ R11, R97, R50, R11 ;  /* 0x00000032610b7223 */ /* 0x000fe4000001000b */
        /* <DEDUP_REMOVED lines=10> */
[----:B------:R-:W-:Y:S01]  /*2580*/  FFMA.FTZ R31, R31, R0, R2 ;  /* 0x000000001f1f7223 */ /* 0x000fe20000010002 */
[----:B------:R-:W0:Y:S04]  /*2590*/  SHFL.BFLY PT, R3, R4, 0x8, 0x1f ;  /* 0x0d001f0004037f89 */ /* 0x000e2800000e0000 */
[----:B------:R-:W1:Y:S04]  /*25a0*/  SHFL.BFLY PT, R0, R11, 0x8, 0x1f ;  /* 0x0d001f000b007f89 */ /* 0x000e6800000e0000 */
[----:B------:R-:W2:Y:S04]  /*25b0*/  SHFL.BFLY PT, R2, R23, 0x8, 0x1f ;  /* 0x0d001f0017027f89 */ /* 0x000ea800000e0000 */
[----:B------:R-:W3:Y:S01]  /*25c0*/  SHFL.BFLY PT, R8, R31, 0x8, 0x1f ;  /* 0x0d001f001f087f89 */ /* 0x000ee200000e0000 */
[----:B0-----:R-:W-:-:S02]  /*25d0*/  FADD.FTZ R5, R4, R3 ;  /* 0x0000000304057221 */ /* 0x001fc40000010000 */
        /* <DEDUP_REMOVED lines=18> */
[----:B--2---:R-:W-:Y:S02]  /*2700*/  FADD.FTZ R9, R8, R9 ;  /* 0x0000000908097221 */ /* 0x004fe40000010000 */
        /* <DEDUP_REMOVED lines=9> */
[----:B------:R-:W-:Y:S01]  /*27a0*/  USHF.R.S32.HI UR7, URZ, 0x1f, UR4 ;  /* 0x0000001f3f077899 */ /* 0x000fe20008011404 */
[C---:B------:R-:W-:Y:S01]  /*27b0*/  IADD3 R7, R67.reuse, 0x20, RZ ;  /* 0x0000002043077810 */ /* 0x040fe20007ffe0ff */
[----:B------:R-:W-:Y:S01]  /*27c0*/  UIADD3 UR6, UP0, UR17, UR4, URZ ;  /* 0x0000000411067290 */ /* 0x000fe2000ff1e03f */
[C---:B------:R-:W-:Y:S01]  /*27d0*/  IADD3 R8, R67.reuse, 0x30, RZ ;  /* 0x0000003043087810 */ /* 0x040fe20007ffe0ff */
[----:B------:R-:W-:Y:S01]  /*27e0*/  ULDC.64 UR20, c[0x0][0x1c8] ;  /* 0x0000720000147ab9 */ /* 0x000fe20000000a00 */
[----:B------:R-:W-:Y:S01]  /*27f0*/  ISETP.GE.AND P2, PT, R64, UR19, PT ;  /* 0x0000001340007c0c */ /* 0x000fe2000bf46270 */
[----:B------:R-:W-:Y:S01]  /*2800*/  ULEA.HI.X.SX32 UR7, UR17, UR7, 0x1, UP0 ;  /* 0x0000000711077291 */ /* 0x000fe200080f0e3f */
[----:B------:R-:W-:Y:S01]  /*2810*/  ISETP.GE.AND P3, PT, R67, UR19, PT ;  /* 0x0000001343007c0c */ /* 0x000fe2000bf66270 */
[----:B------:R-:W-:Y:S01]  /*2820*/  UIMAD UR9, UR16, UR20, URZ ;  /* 0x00000014100972a4 */ /* 0x000fe2000f8e023f */
[----:B------:R-:W-:Y:S01]  /*2830*/  ISETP.GE.AND P1, PT, R7, UR19, PT ;  /* 0x0000001307007c0c */ /* 0x000fe2000bf26270 */
[----:B------:R-:W-:Y:S01]  /*2840*/  UIMAD.WIDE.U32 UR6, UR15, UR20, UR6 ;  /* 0x000000140f0672a5 */ /* 0x000fe2000f8e0006 */
[----:B------:R-:W-:Y:S01]  /*2850*/  FSEL R5, R5, RZ, !P3 ;  /* 0x000000ff05057208 */ /* 0x000fe20005800000 */
[----:B------:R-:W-:Y:S01]  /*2860*/  UIMAD UR9, UR15, UR21, UR9 ;  /* 0x000000150f0972a4 */ /* 0x000fe2000f8e0209 */
[----:B------:R-:W-:-:S02]  /*2870*/  FSEL R7, R4, RZ, !P2 ;  /* 0x000000ff04077208 */ /* 0x000fc40005000000 */
[----:B------:R-:W-:Y:S01]  /*2880*/  ULDC.64 UR20, c[0x0][0x1d0] ;  /* 0x0000740000147ab9 */ /* 0x000fe20000000a00 */
[----:B------:R-:W-:Y:S01]  /*2890*/  FSEL R9, R6, RZ, !P1 ;  /* 0x000000ff06097208 */ /* 0x000fe20004800000 */
[----:B------:R-:W-:Y:S02]  /*28a0*/  UIADD3 UR7, UR7, UR9, URZ ;  /* 0x0000000907077290 */ /* 0x000fe4000fffe03f */
[----:B------:R-:W-:Y:S02]  /*28b0*/  UIMAD UR9, UR5, UR20, URZ ;  /* 0x00000014050972a4 */ /* 0x000fe4000f8e023f */
[----:B------:R-:W-:Y:S02]  /*28c0*/  UIMAD.WIDE.U32 UR6, UR18, UR20, UR6 ;  /* 0x00000014120672a5 */ /* 0x000fe4000f8e0006 */
[----:B------:R-:W-:-:S04]  /*28d0*/  UIMAD UR9, UR18, UR21, UR9 ;  /* 0x00000015120972a4 */ /* 0x000fc8000f8e0209 */
[----:B------:R-:W-:Y:S02]  /*28e0*/  IADD3 R0, P0, R67, UR6, RZ ;  /* 0x0000000643007c10 */ /* 0x000fe4000ff1e0ff */
[----:B------:R-:W-:Y:S02]  /*28f0*/  IMAD.U32 R3, RZ, RZ, UR9 ;  /* 0x00000009ff037e24 */ /* 0x000fe4000f8e00ff */
[----:B------:R-:W-:-:S03]  /*2900*/  LEA R2, P4, R0, c[0x0][0x1b0], 0x2 ;  /* 0x00006c0000027a11 */ /* 0x000fc600078810ff */
[----:B------:R-:W-:Y:S02]  /*2910*/  IADD3.X R3, R66, UR7, R3, P0, !PT ;  /* 0x0000000742037c10 */ /* 0x000fe400087fe403 */
[----:B------:R-:W-:Y:S02]  /*2920*/  ISETP.GE.AND P0, PT, R8, UR19, PT ;  /* 0x0000001308007c0c */ /* 0x000fe4000bf06270 */
[----:B------:R-:W-:Y:S02]  /*2930*/  LEA.HI.X R3, R0, c[0x0][0x1b4], R3, 0x2, P4 ;  /* 0x00006d0000037a11 */ /* 0x000fe400020f1403 */
[----:B------:R-:W-:-:S03]  /*2940*/  FSEL R11, R11, RZ, !P0 ;  /* 0x000000ff0b0b7208 */ /* 0x000fc60004000000 */
[----:B------:R0:W-:Y:S04]  /*2950*/  STG.E [R2.64], R5 ;  /* 0x0000000502007986 */ /* 0x0001e8000c10190a */
[----:B------:R0:W-:Y:S04]  /*2960*/  STG.E [R2.64+0x40], R7 ;  /* 0x0000400702007986 */ /* 0x0001e8000c10190a */
[----:B------:R0:W-:Y:S04]  /*2970*/  STG.E [R2.64+0x80], R9 ;  /* 0x0000800902007986 */ /* 0x0001e8000c10190a */
[----:B------:R0:W-:Y:S02]  /*2980*/  STG.E [R2.64+0xc0], R11 ;  /* 0x0000c00b02007986 */ /* 0x0001e4000c10190a */
.L_x_1142:
[----:B------:R-:W-:Y:S05]  /*2990*/  BSYNC B0 ;  /* 0x0000000000007941 */ /* 0x000fea0003800000 */
.L_x_1141:
[----:B------:R-:W-:Y:S01]  /*29a0*/  UIADD3 UR8, UR8, 0x3f, URZ ;  /* 0x0000003f08087890 */ /* 0x000fe2000fffe03f */
[----:B------:R-:W-:Y:S03]  /*29b0*/  BSSY B0, `(.L_x_1143) ;  /* 0x0000022000007945 */ /* 0x000fe60003800000 */
[----:B------:R-:W-:-:S02]  /*29c0*/  USHF.R.S32.HI UR6, URZ, 0x1f, UR8 ;  /* 0x0000001f3f067899 */ /* 0x000fc40008011408 */
[----:B------:R-:W-:Y:S02]  /*29d0*/  UIMAD UR7, UR14, -0x40, UR8 ;  /* 0xffffffc00e0778a4 */ /* 0x000fe4000f8e0208 */
[----:B------:R-:W-:-:S04]  /*29e0*/  ULEA.HI UR6, UR6, UR8, URZ, 0x6 ;  /* 0x0000000806067291 */ /* 0x000fc8000f8f303f */
[----:B------:R-:W-:-:S04]  /*29f0*/  ULOP3.LUT UR6, UR6, 0xffffffc0, URZ, 0xc0, !UPT ;  /* 0xffffffc006067892 */ /* 0x000fc8000f8ec03f */
[----:B------:R-:W-:-:S06]  /*2a00*/  UIADD3 UR6, UR7, UR6, -UR8 ;  /* 0x0000000607067290 */ /* 0x000fcc000fffe808 */
[----:B------:R-:W-:-:S04]  /*2a10*/  ISETP.GE.AND P0, PT, R69, UR6, PT ;  /* 0x0000000645007c0c */ /* 0x000fc8000bf06270 */
[----:B------:R-:W-:-:S13]  /*2a20*/  ISETP.GT.OR P0, PT, R69, 0x3f, P0 ;  /* 0x0000003f4500780c */ /* 0x000fda0000704670 */
[----:B------:R-:W-:Y:S05]  /*2a30*/  @P0 BRA `(.L_x_1144) ;  /* 0x0000019000000947 */ /* 0x000fea0003800000 */
[----:B------:R-:W-:Y:S01]  /*2a40*/  USHF.R.S32.HI UR6, URZ, 0x1f, UR17 ;  /* 0x0000001f3f067899 */ /* 0x000fe20008011411 */
[----:B0-----:R-:W-:Y:S01]  /*2a50*/  MOV R2, UR4 ;  /* 0x0000000400027c02 */ /* 0x001fe20008000f00 */
[----:B------:R-:W-:Y:S01]  /*2a60*/  USHF.R.S32.HI UR8, URZ, 0x1f, UR4 ;  /* 0x0000001f3f087899 */ /* 0x000fe20008011404 */
[--C-:B------:R-:W-:Y:S01]  /*2a70*/  SHF.R.S32.HI R0, RZ, 0x1f, R69.reuse ;  /* 0x0000001fff007819 */ /* 0x100fe20000011445 */
[----:B------:R-:W-:Y:S01]  /*2a80*/  IMAD.U32 R5, RZ, RZ, UR15 ;  /* 0x0000000fff057e24 */ /* 0x000fe2000f8e00ff */
[----:B------:R-:W-:Y:S01]  /*2a90*/  IADD3 R2, P0, P1, R2, UR17, R69 ;  /* 0x0000001102027c10 */ /* 0x000fe2000f91e045 */
[----:B------:R-:W-:Y:S01]  /*2aa0*/  IMAD.U32 R3, RZ, RZ, UR6 ;  /* 0x00000006ff037e24 */ /* 0x000fe2000f8e00ff */
[----:B------:R-:W-:Y:S02]  /*2ab0*/  ULDC.64 UR6, c[0x0][0x1f8] ;  /* 0x00007e0000067ab9 */ /* 0x000fe40000000a00 */
[----:B------:R-:W-:Y:S02]  /*2ac0*/  UIMAD UR6, UR16, UR6, URZ ;  /* 0x00000006100672a4 */ /* 0x000fe4000f8e023f */
[----:B------:R-:W-:Y:S01]  /*2ad0*/  IADD3.X R3, R3, UR8, R0, P0, P1 ;  /* 0x0000000803037c10 */ /* 0x000fe200087e2400 */
[----:B------:R-:W-:Y:S01]  /*2ae0*/  ULDC.64 UR8, c[0x0][0x200] ;  /* 0x0000800000087ab9 */ /* 0x000fe20000000a00 */
[C---:B------:R-:W-:Y:S01]  /*2af0*/  FMUL.FTZ R0, R68.reuse, 1.4426950216293334961 ;  /* 0x3fb8aa3b44007820 */ /* 0x040fe20000410000 */
[----:B------:R-:W-:Y:S01]  /*2b00*/  UIMAD UR6, UR15, UR7, UR6 ;  /* 0x000000070f0672a4 */ /* 0x000fe2000f8e0206 */
[----:B------:R-:W-:Y:S01]  /*2b10*/  FSETP.NEU.FTZ.AND P0, PT, R68, -INF , PT ;  /* 0xff8000004400780b */ /* 0x000fe20003f1d000 */
[----:B------:R-:W-:Y:S01]  /*2b20*/  IMAD.WIDE.U32 R2, R5, c[0x0][0x1f8], R2 ;  /* 0x00007e0005027a25 */ /* 0x000fe200078e0002 */
[----:B------:R-:W-:Y:S01]  /*2b30*/  UIMAD UR7, UR5, UR8, URZ ;  /* 0x00000008050772a4 */ /* 0x000fe2000f8e023f */
[----:B------:R-:W-:-:S03]  /*2b40*/  MOV R5, UR18 ;  /* 0x0000001200057c02 */ /* 0x000fc60008000f00 */
        /* <DEDUP_REMOVED lines=8> */
.L_x_1144:
[----:B------:R-:W-:Y:S05]  /*2bd0*/  BSYNC B0 ;  /* 0x0000000000007941 */ /* 0x000fea0003800000 */
.L_x_1143:
[----:B------:R-:W-:Y:S01]  /*2be0*/  USHF.L.U32 UR7, UR14, 0xe, URZ ;  /* 0x0000000e0e077899 */ /* 0x000fe2000800063f */
[----:B------:R-:W-:Y:S01]  /*2bf0*/  IMAD.SHL.U32 R0, R69, 0x4, RZ ;  /* 0x0000000445007824 */ /* 0x000fe200078e00ff */
[----:B------:R-:W-:Y:S01]  /*2c00*/  USHF.L.U32 UR6, UR4, 0x8, URZ ;  /* 0x0000000804067899 */ /* 0x000fe2000800063f */
[----:B0-----:R-:W-:Y:S01]  /*2c10*/  IMAD.U32 R5, RZ, RZ, UR15 ;  /* 0x0000000fff057e24 */ /* 0x001fe2000f8e00ff */
[----:B------:R-:W-:Y:S02]  /*2c20*/  USHF.R.S32.HI UR9, URZ, 0x1f, UR7 ;  /* 0x0000001f3f097899 */ /* 0x000fe40008011407 */
[----:B------:R-:W-:Y:S01]  /*2c30*/  IMAD.U32 R3, RZ, RZ, UR7 ;  /* 0x00000007ff037e24 */ /* 0x000fe2000f8e00ff */
[----:B------:R-:W-:-:S04]  /*2c40*/  USHF.R.S32.HI UR8, URZ, 0x1f, UR6 ;  /* 0x0000001f3f087899 */ /* 0x000fc80008011406 */
[----:B------:R-:W-:Y:S01]  /*2c50*/  IADD3 R2, P0, P1, R0, UR6, R3 ;  /* 0x0000000600027c10 */ /* 0x000fe2000f91e003 */
[----:B------:R-:W-:Y:S01]  /*2c60*/  ULDC.64 UR6, c[0x0][0x220] ;  /* 0x0000880000067ab9 */ /* 0x000fe20000000a00 */
[----:B------:R-:W-:Y:S01]  /*2c70*/  SHF.R.S32.HI R0, RZ, 0x1f, R0 ;  /* 0x0000001fff007819 */ /* 0x000fe20000011400 */
[----:B------:R-:W-:Y:S01]  /*2c80*/  UIMAD UR6, UR16, UR6, URZ ;  /* 0x00000006100672a4 */ /* 0x000fe2000f8e023f */
[----:B------:R-:W-:-:S03]  /*2c90*/  MOV R3, UR9 ;  /* 0x0000000900037c02 */ /* 0x000fc60008000f00 */
[----:B------:R-:W-:Y:S01]  /*2ca0*/  UIMAD UR6, UR15, UR7, UR6 ;  /* 0x000000070f0672a4 */ /* 0x000fe2000f8e0206 */
[----:B------:R-:W-:Y:S01]  /*2cb0*/  IADD3.X R3, R0, UR8, R3, P0, P1 ;  /* 0x0000000800037c10 */ /* 0x000fe200087e2403 */
[----:B------:R-:W-:Y:S01]  /*2cc0*/  ULDC.64 UR8, c[0x0][0x228] ;  /* 0x00008a0000087ab9 */ /* 0x000fe20000000a00 */
[----:B------:R-:W-:Y:S01]  /*2cd0*/  ISETP.NE.U32.AND P0, PT, RZ, c[0x0][0x238], PT ;  /* 0x00008e00ff007a0c */ /* 0x000fe20003f05070 */
[----:B------:R-:W-:Y:S02]  /*2ce0*/  UIMAD UR7, UR5, UR8, URZ ;  /* 0x00000008050772a4 */ /* 0x000fe4000f8e023f */
[----:B------:R-:W-:Y:S01]  /*2cf0*/  IMAD.WIDE.U32 R2, R5, c[0x0][0x220], R2 ;  /* 0x0000880005027a25 */ /* 0x000fe200078e0002 */
[----:B------:R-:W-:Y:S01]  /*2d00*/  ISETP.NE.AND.EX P0, PT, RZ, c[0x0][0x23c], PT, P0 ;  /* 0x00008f00ff007a0c */ /* 0x000fe20003f05300 */
[----:B------:R-:W-:Y:S02]  /*2d10*/  UIMAD UR7, UR18, UR9, UR7 ;  /* 0x00000009120772a4 */ /* 0x000fe4000f8e0207 */
[----:B------:R-:W-:Y:S01]  /*2d20*/  IMAD.U32 R5, RZ, RZ, UR18 ;  /* 0x00000012ff057e24 */ /* 0x000fe2000f8e00ff */
[----:B------:R-:W-:-:S02]  /*2d30*/  IADD3 R3, R3, UR6, RZ ;  /* 0x0000000603037c10 */ /* 0x000fc4000fffe0ff */
        /* <DEDUP_REMOVED lines=25> */
[----:B------:R-:W-:-:S03]  /*2ed0*/  UIMAD UR6, UR4, UR6, UR15 ;  /* 0x00000006040672a4 */ /* 0x000fc6000f8e020f */
[----:B------:R-:W-:Y:S02]  /*2ee0*/  ULDC.64 UR4, c[0x0][0x238] ;  /* 0x00008e0000047ab9 */ /* 0x000fe40000000a00 */
[----:B------:R-:W-:-:S06]  /*2ef0*/  UIMAD.WIDE UR4, UR6, UR13, UR4 ;  /* 0x0000000d060472a5 */ /* 0x000fcc000f8e0204 */
[----:B------:R-:W-:Y:S01]  /*2f00*/  MOV R2, UR4 ;  /* 0x0000000400027c02 */ /* 0x000fe20008000f00 */
[----:B------:R-:W-:-:S05]  /*2f10*/  IMAD.U32 R3, RZ, RZ, UR5 ;  /* 0x00000005ff037e24 */ /* 0x000fca000f8e00ff */
[----:B------:R-:W-:Y:S01]  /*2f20*/  STG.E [R2.64], RZ ;  /* 0x000000ff02007986 */ /* 0x000fe2000c10190a */
[----:B------:R-:W-:Y:S05]  /*2f30*/  EXIT ;  /* 0x000000000000794d */ /* 0x000fea0003800000 */
.L_x_1145:
        /* <DEDUP_REMOVED lines=12> */
.L_x_1175:


//--------------------- .nv.shared._ZN7cutlass13device_kernelIN5flash19enable_sm80_to_sm89INS1_16FlashAttnBwdSm80INS1_25CollectiveMainloopBwdSm80ILi1ELi1EN4cute5tupleIJNS5_1CILi32EEENS7_ILi64EEENS7_ILi256EEEEEENS_10bfloat16_tEfNS_4arch4Sm80ELb0ELb0ELb0ELb0ELb0ELb0ELb0ELb0ELi2ELi2ELi2ELi1ELb1EEENS1_21CollectiveEpilogueBwdISB_SC_SE_Li256ELb0ELb0ELi4EEENS1_19SingleTileSchedulerILb0ELb0ELb0ELi64EEEEEEEEEvNT_6ParamsE --------------------------
	.section	.nv.shared._ZN7cutlass13device_kernelIN5flash19enable_sm80_to_sm89INS1_16FlashAttnBwdSm80INS1_25CollectiveMainloopBwdSm80ILi1ELi1EN4cute5tupleIJNS5_1CILi32EEENS7_ILi64EEENS7_ILi256EEEEEENS_10bfloat16_tEfNS_4arch4Sm80ELb0ELb0ELb0ELb0ELb0ELb0ELb0ELb0ELi2ELi2ELi2ELi1ELb1EEENS1_21CollectiveEpilogueBwdISB_SC_SE_Li256ELb0ELb0ELi4EEENS1_19SingleTileSchedulerILb0ELb0ELb0ELi64EEEEEEEEEvNT_6ParamsE,"aw",@nobits
	.sectionflags	@""
	.align	16


//--------------------- .nv.global                --------------------------
	.section	.nv.global,"aw",@nobits
.nv.global:
	.type		_ZN66_INTERNAL_53a03d1d_30_flash_bwd_hdim256_bf16_sm80_cu_49158569_28514cute1_E,@object
	.size		_ZN66_INTERNAL_53a03d1d_30_flash_bwd_hdim256_bf16_sm80_cu_49158569_28514cute1_E,(_ZN66_INTERNAL_53a03d1d_30_flash_bwd_hdim256_bf16_sm80_cu_49158569_28514cuda3std3__45__cpo6cbeginE - _ZN66_INTERNAL_53a03d1d_30_flash_bwd_hdim256_bf16_sm80_cu_49158569_28514cute1_E)
_ZN66_INTERNAL_53a03d1d_30_flash_bwd_hdim256_bf16_sm80_cu_49158569_28514cute1_E:
	.zero		1
	.type		_ZN66_INTERNAL_53a03d1d_30_flash_bwd_hdim256_bf16_sm80_cu_49158569_28514cuda3std3__45__cpo6cbeginE,@object
	.size		_ZN66_INTERNAL_53a03d1d_30_flash_bwd_hdim256_bf16_sm80_cu_49158569_28514cuda3std3__45__cpo6cbeginE,(_ZN66_INTERNAL_53a03d1d_30_flash_bwd_hdim256_bf16_sm80_cu_49158569_28514cuda3std3__48in_placeE - _ZN66_INTERNAL_53a03d1d_30_flash_bwd_hdim256_bf16_sm80_cu_49158569_28514cuda3std3__45__cpo6cbeginE)
_ZN66_INTERNAL_53a03d1d_30_flash_bwd_hdim256_bf16_sm80_cu_49158569_28514cuda3std3__45__cpo6cbeginE:
	.zero		1
	.type		_ZN66_INTERNAL_53a03d1d_30_flash_bwd_hdim256_bf16_sm80_cu_49158569_28514cuda3std3__48in_placeE,@object
	.size		_ZN66_INTERNAL_53a03d1d_30_flash_bwd_hdim256_bf16_sm80_cu_49158569_28514cuda3std3__48in_placeE,(_ZN66_INTERNAL_53a03d1d_30_flash_bwd_hdim256_bf16_sm80_cu_49158569_28514cuda3std6ranges3__45__cpo9iter_moveE - _ZN66_INTERNAL_53a03d1d_30_flash_bwd_hdim256_bf16_sm80_cu_49158569_28514cuda3std3__48in_placeE)
_ZN66_INTERNAL_53a03d1d_30_flash_bwd_hdim256_bf16_sm80_cu_49158569_28514cuda3std3__48in_placeE:
	.zero		1
	.type		_ZN66_INTERNAL_53a03d1d_30_flash_bwd_hdim256_bf16_sm80_cu_49158569_28514cuda3std6ranges3__45__cpo9iter_moveE,@object
	.size		_ZN66_INTERNAL_53a03d1d_30_flash_bwd_hdim256_bf16_sm80_cu_49158569_28514cuda3std6ranges3__45__cpo9iter_moveE,(_ZN66_INTERNAL_53a03d1d_30_flash_bwd_hdim256_bf16_sm80_cu_49158569_28514cuda3std3__45__cpo5beginE - _ZN66_INTERNAL_53a03d1d_30_flash_bwd_hdim256_bf16_sm80_cu_49158569_28514cuda3std6ranges3__45__cpo9iter_moveE)
_ZN66_INTERNAL_53a03d1d_30_flash_bwd_hdim256_bf16_sm80_cu_49158569_28514cuda3std6ranges3__45__cpo9iter_moveE:
	.zero		1
	.type		_ZN66_INTERNAL_53a03d1d_30_flash_bwd_hdim256_bf16_sm80_cu_49158569_28514cuda3std3__45__cpo5beginE,@object
	.size		_ZN66_INTERNAL_53a03d1d_30_flash_bwd_hdim256_bf16_sm80_cu_49158569_28514cuda3std3__45__cpo5beginE,(_ZN66_INTERNAL_53a03d1d_30_flash_bwd_hdim256_bf16_sm80_cu_49158569_28514cuda3std3__468_GLOBAL__N__53a03d1d_30_flash_bwd_hdim256_bf16_sm80_cu_49158569_28516ignoreE - _ZN66_INTERNAL_53a03d1d_30_flash_bwd_hdim256_bf16_sm80_cu_49158569_28514cuda3std3__45__cpo5beginE)
_ZN66_INTERNAL_53a03d1d_30_flash_bwd_hdim256_bf16_sm80_cu_49158569_28514cuda3std3__45__cpo5beginE:
	.zero		1
	.type		_ZN66_INTERNAL_53a03d1d_30_flash_bwd_hdim256_bf16_sm80_cu_49158569_28514cuda3std3__468_GLOBAL__N__53a03d1d_30_flash_bwd_hdim256_bf16_sm80_cu_49158569_28516ignoreE,@object
	.size		_ZN66_INTERNAL_53a03d1d_30_flash_bwd_hdim256_bf16_sm80_cu_49158569_28514cuda3std3__468_GLOBAL__N__53a03d1d_30_flash_bwd_hdim256_bf16_sm80_cu_49158569_28516ignoreE,(_ZN66_INTERNAL_53a03d1d_30_flash_bwd_hdim256_bf16_sm80_cu_49158569_28514cute7productE - _ZN66_INTERNAL_53a03d1d_30_flash_bwd_hdim256_bf16_sm80_cu_49158569_28514cuda3std3__468_GLOBAL__N__53a03d1d_30_flash_bwd_hdim256_bf16_sm80_cu_49158569_28516ignoreE)
_ZN66_INTERNAL_53a03d1d_30_flash_bwd_hdim256_bf16_sm80_cu_49158569_28514cuda3std3__468_GLOBAL__N__53a03d1d_30_flash_bwd_hdim256_bf16_sm80_cu_49158569_28516ignoreE:
	.zero		1
	.type		_ZN66_INTERNAL_53a03d1d_30_flash_bwd_hdim256_bf16_sm80_cu_49158569_28514cute7productE,@object
	.size		_ZN66_INTERNAL_53a03d1d_30_flash_bwd_hdim256_bf16_sm80_cu_49158569_28514cute7productE,(_ZN66_INTERNAL_53a03d1d_30_flash_bwd_hdim256_bf16_sm80_cu_49158569_28514cuda3std3__45__cpo3endE - _ZN66_INTERNAL_53a03d1d_30_flash_bwd_hdim256_bf16_sm80_cu_49158569_28514cute7productE)
_ZN66_INTERNAL_53a03d1d_30_flash_bwd_hdim256_bf16_sm80_cu_49158569_28514cute7productE:
	.zero		1
	.type		_ZN66_INTERNAL_53a03d1d_30_flash_bwd_hdim256_bf16_sm80_cu_49158569_28514cuda3std3__45__cpo3endE,@object
	.size		_ZN66_INTERNAL_53a03d1d_30_flash_bwd_hdim256_bf16_sm80_cu_49158569_28514cuda3std3__45__cpo3endE,(_ZN66_INTERNAL_53a03d1d_30_flash_bwd_hdim256_bf16_sm80_cu_49158569_28514cuda3std3__419piecewise_constructE - _ZN66_INTERNAL_53a03d1d_30_flash_bwd_hdim256_bf16_sm80_cu_49158569_28514cuda3std3__45__cpo3endE)
_ZN66_INTERNAL_53a03d1d_30_flash_bwd_hdim256_bf16_sm80_cu_49158569_28514cuda3std3__45__cpo3endE:
	.zero		1
	.type		_ZN66_INTERNAL_53a03d1d_30_flash_bwd_hdim256_bf16_sm80_cu_49158569_28514cuda3std3__419piecewise_constructE,@object
	.size		_ZN66_INTERNAL_53a03d1d_30_flash_bwd_hdim256_bf16_sm80_cu_49158569_28514cuda3std3__419piecewise_constructE,(_ZN66_INTERNAL_53a03d1d_30_flash_bwd_hdim256_bf16_sm80_cu_49158569_28514cuda3std3__45__cpo4cendE - _ZN66_INTERNAL_53a03d1d_30_flash_bwd_hdim256_bf16_sm80_cu_49158569_28514cuda3std3__419piecewise_constructE)
_ZN66_INTERNAL_53a03d1d_30_flash_bwd_hdim256_bf16_sm80_cu_49158569_28514cuda3std3__419piecewise_constructE:
	.zero		1
	.type		_ZN66_INTERNAL_53a03d1d_30_flash_bwd_hdim256_bf16_sm80_cu_49158569_28514cuda3std3__45__cpo4cendE,@object
	.size		_ZN66_INTERNAL_53a03d1d_30_flash_bwd_hdim256_bf16_sm80_cu_49158569_28514cuda3std3__45__cpo4cendE,(_ZN66_INTERNAL_53a03d1d_30_flash_bwd_hdim256_bf16_sm80_cu_49158569_28514cuda3std6ranges3__45__cpo4swapE - _ZN66_INTERNAL_53a03d1d_30_flash_bwd_hdim256_bf16_sm80_cu_49158569_28514cuda3std3__45__cpo4cendE)
_ZN66_INTERNAL_53a03d1d_30_flash_bwd_hdim256_bf16_sm80_cu_49158569_28514cuda3std3__45__cpo4cendE:
	.zero		1
	.type		_ZN66_INTERNAL_53a03d1d_30_flash_bwd_hdim256_bf16_sm80_cu_49158569_28514cuda3std6ranges3__45__cpo4swapE,@object
	.size		_ZN66_INTERNAL_53a03d1d_30_flash_bwd_hdim256_bf16_sm80_cu_49158569_28514cuda3std6ranges3__45__cpo4swapE,(.L_7 - _ZN66_INTERNAL_53a03d1d_30_flash_bwd_hdim256_bf16_sm80_cu_49158569_28514cuda3std6ranges3__45__cpo4swapE)
_ZN66_INTERNAL_53a03d1d_30_flash_bwd_hdim256_bf16_sm80_cu_49158569_28514cuda3std6ranges3__45__cpo4swapE:
	.zero		1
.L_7:


//--------------------- .nv.shared._ZN7cutlass13device_kernelIN5flash19enable_sm80_to_sm89INS1_16FlashAttnBwdSm80INS1_25CollectiveMainloopBwdSm80ILi1ELi1EN4cute5tupleIJNS5_1CILi32EEENS7_ILi64EEENS7_ILi256EEEEEENS_10bfloat16_tEfNS_4arch4Sm80ELb0ELb0ELb0ELb0ELb0ELb0ELb0ELb0ELi2ELi2ELi2ELi1ELb1EEENS1_24CollectiveEpilogueBwdGQAISB_fSE_Li256ELb0ELb0EEENS1_19SingleTileSchedulerILb0ELb0ELb0ELi64EEEEEEEEEvNT_6ParamsE --------------------------
	.section	.nv.shared._ZN7cutlass13device_kernelIN5flash19enable_sm80_to_sm89INS1_16FlashAttnBwdSm80INS1_25CollectiveMainloopBwdSm80ILi1ELi1EN4cute5tupleIJNS5_1CILi32EEENS7_ILi64EEENS7_ILi256EEEEEENS_10bfloat16_tEfNS_4arch4Sm80ELb0ELb0ELb0ELb0ELb0ELb0ELb0ELb0ELi2ELi2ELi2ELi1ELb1EEENS1_24CollectiveEpilogueBwdGQAISB_fSE_Li256ELb0ELb0EEENS1_19SingleTileSchedulerILb0ELb0ELb0ELi64EEEEEEEEEvNT_6ParamsE,"aw",@nobits
	.sectionflags	@""
	.align	16


//--------------------- .nv.shared._ZN7cutlass13device_kernelIN5flash19enable_sm80_to_sm89INS1_16FlashAttnBwdSm80INS1_25CollectiveMainloopBwdSm80ILi1ELi1EN4cute5tupleIJNS5_1CILi32EEENS7_ILi64EEENS7_ILi256EEEEEENS_10bfloat16_tEfNS_4arch4Sm80ELb0ELb0ELb0ELb1ELb0ELb0ELb0ELb0ELi2ELi2ELi2ELi1ELb1EEENS1_21CollectiveEpilogueBwdISB_SC_SE_Li256ELb1ELb0ELi4EEENS1_19SingleTileSchedulerILb1ELb0ELb0ELi64EEEEEEEEEvNT_6ParamsE --------------------------
	.section	.nv.shared._ZN7cutlass13device_kernelIN5flash19enable_sm80_to_sm89INS1_16FlashAttnBwdSm80INS1_25CollectiveMainloopBwdSm80ILi1ELi1EN4cute5tupleIJNS5_1CILi32EEENS7_ILi64EEENS7_ILi256EEEEEENS_10bfloat16_tEfNS_4arch4Sm80ELb0ELb0ELb0ELb1ELb0ELb0ELb0ELb0ELi2ELi2ELi2ELi1ELb1EEENS1_21CollectiveEpilogueBwdISB_SC_SE_Li256ELb1ELb0ELi4EEENS1_19SingleTileSchedulerILb1ELb0ELb0ELi64EEEEEEEEEvNT_6ParamsE,"aw",@nobits
	.sectionflags	@""
	.align	16


//--------------------- .nv.shared._ZN7cutlass13device_kernelIN5flash19enable_sm80_to_sm89INS1_16FlashAttnBwdSm80INS1_25CollectiveMainloopBwdSm80ILi1ELi1EN4cute5tupleIJNS5_1CILi32EEENS7_ILi64EEENS7_ILi256EEEEEENS_10bfloat16_tEfNS_4arch4Sm80ELb0ELb0ELb0ELb1ELb0ELb0ELb0ELb0ELi2ELi2ELi2ELi1ELb1EEENS1_24CollectiveEpilogueBwdGQAISB_fSE_Li256ELb1ELb0EEENS1_19SingleTileSchedulerILb1ELb0ELb0ELi64EEEEEEEEEvNT_6ParamsE --------------------------
	.section	.nv.shared._ZN7cutlass13device_kernelIN5flash19enable_sm80_to_sm89INS1_16FlashAttnBwdSm80INS1_25CollectiveMainloopBwdSm80ILi1ELi1EN4cute5tupleIJNS5_1CILi32EEENS7_ILi64EEENS7_ILi256EEEEEENS_10bfloat16_tEfNS_4arch4Sm80ELb0ELb0ELb0ELb1ELb0ELb0ELb0ELb0ELi2ELi2ELi2ELi1ELb1EEENS1_24CollectiveEpilogueBwdGQAISB_fSE_Li256ELb1ELb0EEENS1_19SingleTileSchedulerILb1ELb0ELb0ELi64EEEEEEEEEvNT_6ParamsE,"aw",@nobits
	.sectionflags	@""
	.align	16


//--------------------- .nv.shared._ZN7cutlass13device_kernelIN5flash19enable_sm80_to_sm89INS1_16FlashAttnBwdSm80INS1_25CollectiveMainloopBwdSm80ILi1ELi1EN4cute5tupleIJNS5_1CILi32EEENS7_ILi64EEENS7_ILi256EEEEEENS_10bfloat16_tEfNS_4arch4Sm80ELb0ELb1ELb0ELb0ELb0ELb0ELb0ELb0ELi2ELi2ELi2ELi1ELb1EEENS1_21CollectiveEpilogueBwdISB_SC_SE_Li256ELb0ELb0ELi4EEENS1_19SingleTileSchedulerILb0ELb0ELb0ELi64EEEEEEEEEvNT_6ParamsE --------------------------
	.section	.nv.shared._ZN7cutlass13device_kernelIN5flash19enable_sm80_to_sm89INS1_16FlashAttnBwdSm80INS1_25CollectiveMainloopBwdSm80ILi1ELi1EN4cute5tupleIJNS5_1CILi32EEENS7_ILi64EEENS7_ILi256EEEEEENS_10bfloat16_tEfNS_4arch4Sm80ELb0ELb1ELb0ELb0ELb0ELb0ELb0ELb0ELi2ELi2ELi2ELi1ELb1EEENS1_21CollectiveEpilogueBwdISB_SC_SE_Li256ELb0ELb0ELi4EEENS1_19SingleTileSchedulerILb0ELb0ELb0ELi64EEEEEEEEEvNT_6ParamsE,"aw",@nobits
	.sectionflags	@""
	.align	16


//--------------------- .nv.shared._ZN7cutlass13device_kernelIN5flash19enable_sm80_to_sm89INS1_16FlashAttnBwdSm80INS1_25CollectiveMainloopBwdSm80ILi1ELi1EN4cute5tupleIJNS5_1CILi32EEENS7_ILi64EEENS7_ILi256EEEEEENS_10bfloat16_tEfNS_4arch4Sm80ELb0ELb1ELb0ELb0ELb0ELb0ELb0ELb0ELi2ELi2ELi2ELi1ELb1EEENS1_24CollectiveEpilogueBwdGQAISB_fSE_Li256ELb0ELb0EEENS1_19SingleTileSchedulerILb0ELb0ELb0ELi64EEEEEEEEEvNT_6ParamsE --------------------------
	.section	.nv.shared._ZN7cutlass13device_kernelIN5flash19enable_sm80_to_sm89INS1_16FlashAttnBwdSm80INS1_25CollectiveMainloopBwdSm80ILi1ELi1EN4cute5tupleIJNS5_1CILi32EEENS7_ILi64EEENS7_ILi256EEEEEENS_10bfloat16_tEfNS_4arch4Sm80ELb0ELb1ELb0ELb0ELb0ELb0ELb0ELb0ELi2ELi2ELi2ELi1ELb1EEENS1_24CollectiveEpilogueBwdGQAISB_fSE_Li256ELb0ELb0EEENS1_19SingleTileSchedulerILb0ELb0ELb0ELi64EEEEEEEEEvNT_6ParamsE,"aw",@nobits
	.sectionflags	@""
	.align	16


//--------------------- .nv.shared._ZN7cutlass13device_kernelIN5flash19enable_sm80_to_sm89INS1_16FlashAttnBwdSm80INS1_25CollectiveMainloopBwdSm80ILi1ELi1EN4cute5tupleIJNS5_1CILi32EEENS7_ILi64EEENS7_ILi256EEEEEENS_10bfloat16_tEfNS_4arch4Sm80ELb0ELb1ELb0ELb1ELb0ELb0ELb0ELb0ELi2ELi2ELi2ELi1ELb1EEENS1_21CollectiveEpilogueBwdISB_SC_SE_Li256ELb1ELb0ELi4EEENS1_19SingleTileSchedulerILb1ELb0ELb0ELi64EEEEEEEEEvNT_6ParamsE --------------------------
	.section	.nv.shared._ZN7cutlass13device_kernelIN5flash19enable_sm80_to_sm89INS1_16FlashAttnBwdSm80INS1_25CollectiveMainloopBwdSm80ILi1ELi1EN4cute5tupleIJNS5_1CILi32EEENS7_ILi64EEENS7_ILi256EEEEEENS_10bfloat16_tEfNS_4arch4Sm80ELb0ELb1ELb0ELb1ELb0ELb0ELb0ELb0ELi2ELi2ELi2ELi1ELb1EEENS1_21CollectiveEpilogueBwdISB_SC_SE_Li256ELb1ELb0ELi4EEENS1_19SingleTileSchedulerILb1ELb0ELb0ELi64EEEEEEEEEvNT_6ParamsE,"aw",@nobits
	.sectionflags	@""
	.align	16


//--------------------- .nv.shared._ZN7cutlass13device_kernelIN5flash19enable_sm80_to_sm89INS1_16FlashAttnBwdSm80INS1_25CollectiveMainloopBwdSm80ILi1ELi1EN4cute5tupleIJNS5_1CILi32EEENS7_ILi64EEENS7_ILi256EEEEEENS_10bfloat16_tEfNS_4arch4Sm80ELb0ELb1ELb0ELb1ELb0ELb0ELb0ELb0ELi2ELi2ELi2ELi1ELb1EEENS1_24CollectiveEpilogueBwdGQAISB_fSE_Li256ELb1ELb0EEENS1_19SingleTileSchedulerILb1ELb0ELb0ELi64EEEEEEEEEvNT_6ParamsE --------------------------
	.section	.nv.shared._ZN7cutlass13device_kernelIN5flash19enable_sm80_to_sm89INS1_16FlashAttnBwdSm80INS1_25CollectiveMainloopBwdSm80ILi1ELi1EN4cute5tupleIJNS5_1CILi32EEENS7_ILi64EEENS7_ILi256EEEEEENS_10bfloat16_tEfNS_4arch4Sm80ELb0ELb1ELb0ELb1ELb0ELb0ELb0ELb0ELi2ELi2ELi2ELi1ELb1EEENS1_24CollectiveEpilogueBwdGQAISB_fSE_Li256ELb1ELb0EEENS1_19SingleTileSchedulerILb1ELb0ELb0ELi64EEEEEEEEEvNT_6ParamsE,"aw",@nobits
	.sectionflags	@""
	.align	16


//--------------------- .nv.shared._ZN7cutlass13device_kernelIN5flash19enable_sm80_to_sm89INS1_16FlashAttnBwdSm80INS1_25CollectiveMainloopBwdSm80ILi1ELi1EN4cute5tupleIJNS5_1CILi32EEENS7_ILi64EEENS7_ILi256EEEEEENS_10bfloat16_tEfNS_4arch4Sm80ELb1ELb0ELb0ELb0ELb0ELb0ELb0ELb0ELi2ELi2ELi2ELi1ELb1EEENS1_21CollectiveEpilogueBwdISB_SC_SE_Li256ELb0ELb0ELi4EEENS1_25SingleTileBwdLPTSchedulerILb0ELi64ELb0EEEEEEEEEvNT_6ParamsE --------------------------
	.section	.nv.shared._ZN7cutlass13device_kernelIN5flash19enable_sm80_to_sm89INS1_16FlashAttnBwdSm80INS1_25CollectiveMainloopBwdSm80ILi1ELi1EN4cute5tupleIJNS5_1CILi32EEENS7_ILi64EEENS7_ILi256EEEEEENS_10bfloat16_tEfNS_4arch4Sm80ELb1ELb0ELb0ELb0ELb0ELb0ELb0ELb0ELi2ELi2ELi2ELi1ELb1EEENS1_21CollectiveEpilogueBwdISB_SC_SE_Li256ELb0ELb0ELi4EEENS1_25SingleTileBwdLPTSchedulerILb0ELi64ELb0EEEEEEEEEvNT_6ParamsE,"aw",@nobits
	.sectionflags	@""
	.align	16


//--------------------- .nv.shared._ZN7cutlass13device_kernelIN5flash19enable_sm80_to_sm89INS1_16FlashAttnBwdSm80INS1_25CollectiveMainloopBwdSm80ILi1ELi1EN4cute5tupleIJNS5_1CILi32EEENS7_ILi64EEENS7_ILi256EEEEEENS_10bfloat16_tEfNS_4arch4Sm80ELb1ELb0ELb0ELb0ELb0ELb0ELb0ELb0ELi2ELi2ELi2ELi1ELb1EEENS1_24CollectiveEpilogueBwdGQAISB_fSE_Li256ELb0ELb0EEENS1_25SingleTileBwdLPTSchedulerILb0ELi64ELb0EEEEEEEEEvNT_6ParamsE --------------------------
	.section	.nv.shared._ZN7cutlass13device_kernelIN5flash19enable_sm80_to_sm89INS1_16FlashAttnBwdSm80INS1_25CollectiveMainloopBwdSm80ILi1ELi1EN4cute5tupleIJNS5_1CILi32EEENS7_ILi64EEENS7_ILi256EEEEEENS_10bfloat16_tEfNS_4arch4Sm80ELb1ELb0ELb0ELb0ELb0ELb0ELb0ELb0ELi2ELi2ELi2ELi1ELb1EEENS1_24CollectiveEpilogueBwdGQAISB_fSE_Li256ELb0ELb0EEENS1_25SingleTileBwdLPTSchedulerILb0ELi64ELb0EEEEEEEEEvNT_6ParamsE,"aw",@nobits
	.sectionflags	@""
	.align	16


//--------------------- .nv.shared._ZN7cutlass13device_kernelIN5flash22FlashAttnBwdPreprocessIN4cute5tupleIJNS3_1CILi32EEENS5_ILi256EEEEEENS_10bfloat16_tEfNS_4arch4Sm80ELb1ELb0EEEEEvNT_6ParamsE --------------------------
	.section	.nv.shared._ZN7cutlass13device_kernelIN5flash22FlashAttnBwdPreprocessIN4cute5tupleIJNS3_1CILi32EEENS5_ILi256EEEEEENS_10bfloat16_tEfNS_4arch4Sm80ELb1ELb0EEEEEvNT_6ParamsE,"aw",@nobits
	.sectionflags	@""
	.align	16


//--------------------- .nv.shared._ZN7cutlass13device_kernelIN5flash19enable_sm80_to_sm89INS1_16FlashAttnBwdSm80INS1_25CollectiveMainloopBwdSm80ILi1ELi1EN4cute5tupleIJNS5_1CILi32EEENS7_ILi64EEENS7_ILi256EEEEEENS_10bfloat16_tEfNS_4arch4Sm80ELb1ELb0ELb0ELb1ELb0ELb0ELb0ELb0ELi2ELi2ELi2ELi1ELb1EEENS1_21CollectiveEpilogueBwdISB_SC_SE_Li256ELb1ELb0ELi4EEENS1_25SingleTileBwdLPTSchedulerILb1ELi64ELb0EEEEEEEEEvNT_6ParamsE --------------------------
	.section	.nv.shared._ZN7cutlass13device_kernelIN5flash19enable_sm80_to_sm89INS1_16FlashAttnBwdSm80INS1_25CollectiveMainloopBwdSm80ILi1ELi1EN4cute5tupleIJNS5_1CILi32EEENS7_ILi64EEENS7_ILi256EEEEEENS_10bfloat16_tEfNS_4arch4Sm80ELb1ELb0ELb0ELb1ELb0ELb0ELb0ELb0ELi2ELi2ELi2ELi1ELb1EEENS1_21CollectiveEpilogueBwdISB_SC_SE_Li256ELb1ELb0ELi4EEENS1_25SingleTileBwdLPTSchedulerILb1ELi64ELb0EEEEEEEEEvNT_6ParamsE,"aw",@nobits
	.sectionflags	@""
	.align	16


//--------------------- .nv.shared._ZN7cutlass13device_kernelIN5flash32FlashAttnBwdPostprocessConvertdQIN4cute5tupleIJNS3_1CILi32EEENS5_ILi256EEEEEENS_10bfloat16_tEfNS_4arch4Sm80ELi256ENS3_8TiledMMAINS3_8MMA_AtomIJNS3_30SM80_16x8x16_F32BF16BF16F32_TNEEEENS3_6LayoutINS4_IJNS5_ILi1EEENS5_ILi8EEESH_EEENS4_IJNS5_ILi0EEESH_SK_EEEEENS4_IJNS5_ILi16EEENS5_ILi128EEESN_EEEEELb0EEEEEvNT_6ParamsE --------------------------
	.section	.nv.shared._ZN7cutlass13device_kernelIN5flash32FlashAttnBwdPostprocessConvertdQIN4cute5tupleIJNS3_1CILi32EEENS5_ILi256EEEEEENS_10bfloat16_tEfNS_4arch4Sm80ELi256ENS3_8TiledMMAINS3_8MMA_AtomIJNS3_30SM80_16x8x16_F32BF16BF16F32_TNEEEENS3_6LayoutINS4_IJNS5_ILi1EEENS5_ILi8EEESH_EEENS4_IJNS5_ILi0EEESH_SK_EEEEENS4_IJNS5_ILi16EEENS5_ILi128EEESN_EEEEELb0EEEEEvNT_6ParamsE,"aw",@nobits
	.sectionflags	@""
	.align	16


//--------------------- .nv.shared._ZN7cutlass13device_kernelIN5flash19enable_sm80_to_sm89INS1_16FlashAttnBwdSm80INS1_25CollectiveMainloopBwdSm80ILi1ELi1EN4cute5tupleIJNS5_1CILi32EEENS7_ILi64EEENS7_ILi256EEEEEENS_10bfloat16_tEfNS_4arch4Sm80ELb1ELb0ELb0ELb1ELb0ELb0ELb0ELb0ELi2ELi2ELi2ELi1ELb1EEENS1_24CollectiveEpilogueBwdGQAISB_fSE_Li256ELb1ELb0EEENS1_25SingleTileBwdLPTSchedulerILb1ELi64ELb0EEEEEEEEEvNT_6ParamsE --------------------------
	.section	.nv.shared._ZN7cutlass13device_kernelIN5flash19enable_sm80_to_sm89INS1_16FlashAttnBwdSm80INS1_25CollectiveMainloopBwdSm80ILi1ELi1EN4cute5tupleIJNS5_1CILi32EEENS7_ILi64EEENS7_ILi256EEEEEENS_10bfloat16_tEfNS_4arch4Sm80ELb1ELb0ELb0ELb1ELb0ELb0ELb0ELb0ELi2ELi2ELi2ELi1ELb1EEENS1_24CollectiveEpilogueBwdGQAISB_fSE_Li256ELb1ELb0EEENS1_25SingleTileBwdLPTSchedulerILb1ELi64ELb0EEEEEEEEEvNT_6ParamsE,"aw",@nobits
	.sectionflags	@""
	.align	16


//--------------------- .nv.shared._ZN7cutlass13device_kernelIN5flash22FlashAttnBwdPreprocessIN4cute5tupleIJNS3_1CILi32EEENS5_ILi256EEEEEENS_10bfloat16_tEfNS_4arch4Sm80ELb1ELb1EEEEEvNT_6ParamsE --------------------------
	.section	.nv.shared._ZN7cutlass13device_kernelIN5flash22FlashAttnBwdPreprocessIN4cute5tupleIJNS3_1CILi32EEENS5_ILi256EEEEEENS_10bfloat16_tEfNS_4arch4Sm80ELb1ELb1EEEEEvNT_6ParamsE,"aw",@nobits
	.sectionflags	@""
	.align	16


//--------------------- .nv.shared._ZN7cutlass13device_kernelIN5flash19enable_sm80_to_sm89INS1_16FlashAttnBwdSm80INS1_25CollectiveMainloopBwdSm80ILi1ELi1EN4cute5tupleIJNS5_1CILi64EEES8_NS7_ILi256EEEEEENS_10bfloat16_tEfNS_4arch4Sm80ELb0ELb0ELb0ELb0ELb0ELb0ELb0ELb0ELi2ELi4ELi2ELi2ELb0EEENS1_21CollectiveEpilogueBwdISA_SB_SD_Li256ELb0ELb0ELi4EEENS1_19SingleTileSchedulerILb0ELb0ELb0ELi64EEEEEEEEEvNT_6ParamsE --------------------------
	.section	.nv.shared._ZN7cutlass13device_kernelIN5flash19enable_sm80_to_sm89INS1_16FlashAttnBwdSm80INS1_25CollectiveMainloopBwdSm80ILi1ELi1EN4cute5tupleIJNS5_1CILi64EEES8_NS7_ILi256EEEEEENS_10bfloat16_tEfNS_4arch4Sm80ELb0ELb0ELb0ELb0ELb0ELb0ELb0ELb0ELi2ELi4ELi2ELi2ELb0EEENS1_21CollectiveEpilogueBwdISA_SB_SD_Li256ELb0ELb0ELi4EEENS1_19SingleTileSchedulerILb0ELb0ELb0ELi64EEEEEEEEEvNT_6ParamsE,"aw",@nobits
	.sectionflags	@""
	.align	16


//--------------------- .nv.shared._ZN7cutlass13device_kernelIN5flash19enable_sm80_to_sm89INS1_16FlashAttnBwdSm80INS1_25CollectiveMainloopBwdSm80ILi1ELi1EN4cute5tupleIJNS5_1CILi64EEES8_NS7_ILi256EEEEEENS_10bfloat16_tEfNS_4arch4Sm80ELb0ELb0ELb0ELb0ELb0ELb0ELb0ELb0ELi2ELi4ELi2ELi2ELb0EEENS1_24CollectiveEpilogueBwdGQAISA_fSD_Li256ELb0ELb0EEENS1_19SingleTileSchedulerILb0ELb0ELb0ELi64EEEEEEEEEvNT_6ParamsE --------------------------
	.section	.nv.shared._ZN7cutlass13device_kernelIN5flash19enable_sm80_to_sm89INS1_16FlashAttnBwdSm80INS1_25CollectiveMainloopBwdSm80ILi1ELi1EN4cute5tupleIJNS5_1CILi64EEES8_NS7_ILi256EEEEEENS_10bfloat16_tEfNS_4arch4Sm80ELb0ELb0ELb0ELb0ELb0ELb0ELb0ELb0ELi2ELi4ELi2ELi2ELb0EEENS1_24CollectiveEpilogueBwdGQAISA_fSD_Li256ELb0ELb0EEENS1_19SingleTileSchedulerILb0ELb0ELb0ELi64EEEEEEEEEvNT_6ParamsE,"aw",@nobits
	.sectionflags	@""
	.align	16


//--------------------- .nv.shared._ZN7cutlass13device_kernelIN5flash19enable_sm80_to_sm89INS1_16FlashAttnBwdSm80INS1_25CollectiveMainloopBwdSm80ILi1ELi1EN4cute5tupleIJNS5_1CILi64EEES8_NS7_ILi256EEEEEENS_10bfloat16_tEfNS_4arch4Sm80ELb0ELb0ELb0ELb1ELb0ELb0ELb0ELb0ELi2ELi4ELi2ELi2ELb0EEENS1_21CollectiveEpilogueBwdISA_SB_SD_Li256ELb1ELb0ELi4EEENS1_19SingleTileSchedulerILb1ELb0ELb0ELi64EEEEEEEEEvNT_6ParamsE --------------------------
	.section	.nv.shared._ZN7cutlass13device_kernelIN5flash19enable_sm80_to_sm89INS1_16FlashAttnBwdSm80INS1_25CollectiveMainloopBwdSm80ILi1ELi1EN4cute5tupleIJNS5_1CILi64EEES8_NS7_ILi256EEEEEENS_10bfloat16_tEfNS_4arch4Sm80ELb0ELb0ELb0ELb1ELb0ELb0ELb0ELb0ELi2ELi4ELi2ELi2ELb0EEENS1_21CollectiveEpilogueBwdISA_SB_SD_Li256ELb1ELb0ELi4EEENS1_19SingleTileSchedulerILb1ELb0ELb0ELi64EEEEEEEEEvNT_6ParamsE,"aw",@nobits
	.sectionflags	@""
	.align	16


//--------------------- .nv.shared._ZN7cutlass13device_kernelIN5flash19enable_sm80_to_sm89INS1_16FlashAttnBwdSm80INS1_25CollectiveMainloopBwdSm80ILi1ELi1EN4cute5tupleIJNS5_1CILi64EEES8_NS7_ILi256EEEEEENS_10bfloat16_tEfNS_4arch4Sm80ELb0ELb0ELb0ELb1ELb0ELb0ELb0ELb0ELi2ELi4ELi2ELi2ELb0EEENS1_24CollectiveEpilogueBwdGQAISA_fSD_Li256ELb1ELb0EEENS1_19SingleTileSchedulerILb1ELb0ELb0ELi64EEEEEEEEEvNT_6ParamsE --------------------------
	.section	.nv.shared._ZN7cutlass13device_kernelIN5flash19enable_sm80_to_sm89INS1_16FlashAttnBwdSm80INS1_25CollectiveMainloopBwdSm80ILi1ELi1EN4cute5tupleIJNS5_1CILi64EEES8_NS7_ILi256EEEEEENS_10bfloat16_tEfNS_4arch4Sm80ELb0ELb0ELb0ELb1ELb0ELb0ELb0ELb0ELi2ELi4ELi2ELi2ELb0EEENS1_24CollectiveEpilogueBwdGQAISA_fSD_Li256ELb1ELb0EEENS1_19SingleTileSchedulerILb1ELb0ELb0ELi64EEEEEEEEEvNT_6ParamsE,"aw",@nobits
	.sectionflags	@""
	.align	16


//--------------------- .nv.shared._ZN7cutlass13device_kernelIN5flash19enable_sm80_to_sm89INS1_16FlashAttnBwdSm80INS1_25CollectiveMainloopBwdSm80ILi1ELi1EN4cute5tupleIJNS5_1CILi64EEES8_NS7_ILi256EEEEEENS_10bfloat16_tEfNS_4arch4Sm80ELb0ELb1ELb0ELb0ELb0ELb0ELb0ELb0ELi2ELi4ELi2ELi2ELb0EEENS1_21CollectiveEpilogueBwdISA_SB_SD_Li256ELb0ELb0ELi4EEENS1_19SingleTileSchedulerILb0ELb0ELb0ELi64EEEEEEEEEvNT_6ParamsE --------------------------
	.section	.nv.shared._ZN7cutlass13device_kernelIN5flash19enable_sm80_to_sm89INS1_16FlashAttnBwdSm80INS1_25CollectiveMainloopBwdSm80ILi1ELi1EN4cute5tupleIJNS5_1CILi64EEES8_NS7_ILi256EEEEEENS_10bfloat16_tEfNS_4arch4Sm80ELb0ELb1ELb0ELb0ELb0ELb0ELb0ELb0ELi2ELi4ELi2ELi2ELb0EEENS1_21CollectiveEpilogueBwdISA_SB_SD_Li256ELb0ELb0ELi4EEENS1_19SingleTileSchedulerILb0ELb0ELb0ELi64EEEEEEEEEvNT_6ParamsE,"aw",@nobits
	.sectionflags	@""
	.align	16


//--------------------- .nv.shared._ZN7cutlass13device_kernelIN5flash19enable_sm80_to_sm89INS1_16FlashAttnBwdSm80INS1_25CollectiveMainloopBwdSm80ILi1ELi1EN4cute5tupleIJNS5_1CILi64EEES8_NS7_ILi256EEEEEENS_10bfloat16_tEfNS_4arch4Sm80ELb0ELb1ELb0ELb0ELb0ELb0ELb0ELb0ELi2ELi4ELi2ELi2ELb0EEENS1_24CollectiveEpilogueBwdGQAISA_fSD_Li256ELb0ELb0EEENS1_19SingleTileSchedulerILb0ELb0ELb0ELi64EEEEEEEEEvNT_6ParamsE --------------------------
	.section	.nv.shared._ZN7cutlass13device_kernelIN5flash19enable_sm80_to_sm89INS1_16FlashAttnBwdSm80INS1_25CollectiveMainloopBwdSm80ILi1ELi1EN4cute5tupleIJNS5_1CILi64EEES8_NS7_ILi256EEEEEENS_10bfloat16_tEfNS_4arch4Sm80ELb0ELb1ELb0ELb0ELb0ELb0ELb0ELb0ELi2ELi4ELi2ELi2ELb0EEENS1_24CollectiveEpilogueBwdGQAISA_fSD_Li256ELb0ELb0EEENS1_19SingleTileSchedulerILb0ELb0ELb0ELi64EEEEEEEEEvNT_6ParamsE,"aw",@nobits
	.sectionflags	@""
	.align	16


//--------------------- .nv.shared._ZN7cutlass13device_kernelIN5flash19enable_sm80_to_sm89INS1_16FlashAttnBwdSm80INS1_25CollectiveMainloopBwdSm80ILi1ELi1EN4cute5tupleIJNS5_1CILi64EEES8_NS7_ILi256EEEEEENS_10bfloat16_tEfNS_4arch4Sm80ELb0ELb1ELb0ELb1ELb0ELb0ELb0ELb0ELi2ELi4ELi2ELi2ELb0EEENS1_21CollectiveEpilogueBwdISA_SB_SD_Li256ELb1ELb0ELi4EEENS1_19SingleTileSchedulerILb1ELb0ELb0ELi64EEEEEEEEEvNT_6ParamsE --------------------------
	.section	.nv.shared._ZN7cutlass13device_kernelIN5flash19enable_sm80_to_sm89INS1_16FlashAttnBwdSm80INS1_25CollectiveMainloopBwdSm80ILi1ELi1EN4cute5tupleIJNS5_1CILi64EEES8_NS7_ILi256EEEEEENS_10bfloat16_tEfNS_4arch4Sm80ELb0ELb1ELb0ELb1ELb0ELb0ELb0ELb0ELi2ELi4ELi2ELi2ELb0EEENS1_21CollectiveEpilogueBwdISA_SB_SD_Li256ELb1ELb0ELi4EEENS1_19SingleTileSchedulerILb1ELb0ELb0ELi64EEEEEEEEEvNT_6ParamsE,"aw",@nobits
	.sectionflags	@""
	.align	16


//--------------------- .nv.shared._ZN7cutlass13device_kernelIN5flash19enable_sm80_to_sm89INS1_16FlashAttnBwdSm80INS1_25CollectiveMainloopBwdSm80ILi1ELi1EN4cute5tupleIJNS5_1CILi64EEES8_NS7_ILi256EEEEEENS_10bfloat16_tEfNS_4arch4Sm80ELb0ELb1ELb0ELb1ELb0ELb0ELb0ELb0ELi2ELi4ELi2ELi2ELb0EEENS1_24CollectiveEpilogueBwdGQAISA_fSD_Li256ELb1ELb0EEENS1_19SingleTileSchedulerILb1ELb0ELb0ELi64EEEEEEEEEvNT_6ParamsE --------------------------
	.section	.nv.shared._ZN7cutlass13device_kernelIN5flash19enable_sm80_to_sm89INS1_16FlashAttnBwdSm80INS1_25CollectiveMainloopBwdSm80ILi1ELi1EN4cute5tupleIJNS5_1CILi64EEES8_NS7_ILi256EEEEEENS_10bfloat16_tEfNS_4arch4Sm80ELb0ELb1ELb0ELb1ELb0ELb0ELb0ELb0ELi2ELi4ELi2ELi2ELb0EEENS1_24CollectiveEpilogueBwdGQAISA_fSD_Li256ELb1ELb0EEENS1_19SingleTileSchedulerILb1ELb0ELb0ELi64EEEEEEEEEvNT_6ParamsE,"aw",@nobits
	.sectionflags	@""
	.align	16


//--------------------- .nv.shared._ZN7cutlass13device_kernelIN5flash19enable_sm80_to_sm89INS1_16FlashAttnBwdSm80INS1_25CollectiveMainloopBwdSm80ILi1ELi1EN4cute5tupleIJNS5_1CILi64EEES8_NS7_ILi256EEEEEENS_10bfloat16_tEfNS_4arch4Sm80ELb1ELb0ELb0ELb0ELb0ELb0ELb0ELb0ELi2ELi4ELi2ELi2ELb0EEENS1_21CollectiveEpilogueBwdISA_SB_SD_Li256ELb0ELb0ELi4EEENS1_25SingleTileBwdLPTSchedulerILb0ELi64ELb0EEEEEEEEEvNT_6ParamsE --------------------------
	.section	.nv.shared._ZN7cutlass13device_kernelIN5flash19enable_sm80_to_sm89INS1_16FlashAttnBwdSm80INS1_25CollectiveMainloopBwdSm80ILi1ELi1EN4cute5tupleIJNS5_1CILi64EEES8_NS7_ILi256EEEEEENS_10bfloat16_tEfNS_4arch4Sm80ELb1ELb0ELb0ELb0ELb0ELb0ELb0ELb0ELi2ELi4ELi2ELi2ELb0EEENS1_21CollectiveEpilogueBwdISA_SB_SD_Li256ELb0ELb0ELi4EEENS1_25SingleTileBwdLPTSchedulerILb0ELi64ELb0EEEEEEEEEvNT_6ParamsE,"aw",@nobits
	.sectionflags	@""
	.align	16


//--------------------- .nv.shared._ZN7cutlass13device_kernelIN5flash19enable_sm80_to_sm89INS1_16FlashAttnBwdSm80INS1_25CollectiveMainloopBwdSm80ILi1ELi1EN4cute5tupleIJNS5_1CILi64EEES8_NS7_ILi256EEEEEENS_10bfloat16_tEfNS_4arch4Sm80ELb1ELb0ELb0ELb0ELb0ELb0ELb0ELb0ELi2ELi4ELi2ELi2ELb0EEENS1_24CollectiveEpilogueBwdGQAISA_fSD_Li256ELb0ELb0EEENS1_25SingleTileBwdLPTSchedulerILb0ELi64ELb0EEEEEEEEEvNT_6ParamsE --------------------------
	.section	.nv.shared._ZN7cutlass13device_kernelIN5flash19enable_sm80_to_sm89INS1_16FlashAttnBwdSm80INS1_25CollectiveMainloopBwdSm80ILi1ELi1EN4cute5tupleIJNS5_1CILi64EEES8_NS7_ILi256EEEEEENS_10bfloat16_tEfNS_4arch4Sm80ELb1ELb0ELb0ELb0ELb0ELb0ELb0ELb0ELi2ELi4ELi2ELi2ELb0EEENS1_24CollectiveEpilogueBwdGQAISA_fSD_Li256ELb0ELb0EEENS1_25SingleTileBwdLPTSchedulerILb0ELi64ELb0EEEEEEEEEvNT_6ParamsE,"aw",@nobits
	.sectionflags	@""
	.align	16


//--------------------- .nv.shared._ZN7cutlass13device_kernelIN5flash22FlashAttnBwdPreprocessIN4cute5tupleIJNS3_1CILi64EEENS5_ILi256EEEEEENS_10bfloat16_tEfNS_4arch4Sm80ELb1ELb0EEEEEvNT_6ParamsE --------------------------
	.section	.nv.shared._ZN7cutlass13device_kernelIN5flash22FlashAttnBwdPreprocessIN4cute5tupleIJNS3_1CILi64EEENS5_ILi256EEEEEENS_10bfloat16_tEfNS_4arch4Sm80ELb1ELb0EEEEEvNT_6ParamsE,"aw",@nobits
	.sectionflags	@""
	.align	16


//--------------------- .nv.shared._ZN7cutlass13device_kernelIN5flash19enable_sm80_to_sm89INS1_16FlashAttnBwdSm80INS1_25CollectiveMainloopBwdSm80ILi1ELi1EN4cute5tupleIJNS5_1CILi64EEES8_NS7_ILi256EEEEEENS_10bfloat16_tEfNS_4arch4Sm80ELb1ELb0ELb0ELb1ELb0ELb0ELb0ELb0ELi2ELi4ELi2ELi2ELb0EEENS1_21CollectiveEpilogueBwdISA_SB_SD_Li256ELb1ELb0ELi4EEENS1_25SingleTileBwdLPTSchedulerILb1ELi64ELb0EEEEEEEEEvNT_6ParamsE --------------------------
	.section	.nv.shared._ZN7cutlass13device_kernelIN5flash19enable_sm80_to_sm89INS1_16FlashAttnBwdSm80INS1_25CollectiveMainloopBwdSm80ILi1ELi1EN4cute5tupleIJNS5_1CILi64EEES8_NS7_ILi256EEEEEENS_10bfloat16_tEfNS_4arch4Sm80ELb1ELb0ELb0ELb1ELb0ELb0ELb0ELb0ELi2ELi4ELi2ELi2ELb0EEENS1_21CollectiveEpilogueBwdISA_SB_SD_Li256ELb1ELb0ELi4EEENS1_25SingleTileBwdLPTSchedulerILb1ELi64ELb0EEEEEEEEEvNT_6ParamsE,"aw",@nobits
	.sectionflags	@""
	.align	16


//--------------------- .nv.shared._ZN7cutlass13device_kernelIN5flash32FlashAttnBwdPostprocessConvertdQIN4cute5tupleIJNS3_1CILi64EEENS5_ILi256EEEEEENS_10bfloat16_tEfNS_4arch4Sm80ELi256ENS3_8TiledMMAINS3_8MMA_AtomIJNS3_30SM80_16x8x16_F32BF16BF16F32_TNEEEENS3_6LayoutINS4_IJNS5_ILi2EEENS5_ILi4EEENS5_ILi1EEEEEENS4_IJSJ_SH_NS5_ILi0EEEEEEEENS4_IJNS5_ILi32EEES6_NS5_ILi16EEEEEEEELb0EEEEEvNT_6ParamsE --------------------------
	.section	.nv.shared._ZN7cutlass13device_kernelIN5flash32FlashAttnBwdPostprocessConvertdQIN4cute5tupleIJNS3_1CILi64EEENS5_ILi256EEEEEENS_10bfloat16_tEfNS_4arch4Sm80ELi256ENS3_8TiledMMAINS3_8MMA_AtomIJNS3_30SM80_16x8x16_F32BF16BF16F32_TNEEEENS3_6LayoutINS4_IJNS5_ILi2EEENS5_ILi4EEENS5_ILi1EEEEEENS4_IJSJ_SH_NS5_ILi0EEEEEEEENS4_IJNS5_ILi32EEES6_NS5_ILi16EEEEEEEELb0EEEEEvNT_6ParamsE,"aw",@nobits
	.sectionflags	@""
	.align	16


//--------------------- .nv.shared._ZN7cutlass13device_kernelIN5flash19enable_sm80_to_sm89INS1_16FlashAttnBwdSm80INS1_25CollectiveMainloopBwdSm80ILi1ELi1EN4cute5tupleIJNS5_1CILi64EEES8_NS7_ILi256EEEEEENS_10bfloat16_tEfNS_4arch4Sm80ELb1ELb0ELb0ELb1ELb0ELb0ELb0ELb0ELi2ELi4ELi2ELi2ELb0EEENS1_24CollectiveEpilogueBwdGQAISA_fSD_Li256ELb1ELb0EEENS1_25SingleTileBwdLPTSchedulerILb1ELi64ELb0EEEEEEEEEvNT_6ParamsE --------------------------
	.section	.nv.shared._ZN7cutlass13device_kernelIN5flash19enable_sm80_to_sm89INS1_16FlashAttnBwdSm80INS1_25CollectiveMainloopBwdSm80ILi1ELi1EN4cute5tupleIJNS5_1CILi64EEES8_NS7_ILi256EEEEEENS_10bfloat16_tEfNS_4arch4Sm80ELb1ELb0ELb0ELb1ELb0ELb0ELb0ELb0ELi2ELi4ELi2ELi2ELb0EEENS1_24CollectiveEpilogueBwdGQAISA_fSD_Li256ELb1ELb0EEENS1_25SingleTileBwdLPTSchedulerILb1ELi64ELb0EEEEEEEEEvNT_6ParamsE,"aw",@nobits
	.sectionflags	@""
	.align	16


//--------------------- .nv.shared._ZN7cutlass13device_kernelIN5flash22FlashAttnBwdPreprocessIN4cute5tupleIJNS3_1CILi64EEENS5_ILi256EEEEEENS_10bfloat16_tEfNS_4arch4Sm80ELb1ELb1EEEEEvNT_6ParamsE --------------------------
	.section	.nv.shared._ZN7cutlass13device_kernelIN5flash22FlashAttnBwdPreprocessIN4cute5tupleIJNS3_1CILi64EEENS5_ILi256EEEEEENS_10bfloat16_tEfNS_4arch4Sm80ELb1ELb1EEEEEvNT_6ParamsE,"aw",@nobits
	.sectionflags	@""
	.align	16
